	.target	sm_100a

	.elftype	@"ET_EXEC"


//--------------------- .note.nv.tkinfo           --------------------------
	.section	.note.nv.tkinfo,"",@"SHT_NOTE"
	.sectionflags	@"SHF_NOTE_NV_TKINFO"
	.tkinfo
        /*0018*/ 	.word	0x00000002
        /*0030*/ 	.string	""
        /*0030*/ 	.string	"ptxas"
        /*0030*/ 	.string	"Cuda compilation tools, release 13.0, V13.0.88"
        /*0030*/ 	.string	"Build cuda_13.0.r13.0/compiler.36424714_0"
        /*0030*/ 	.string	"-arch sm_100a -m 64 "



//--------------------- .note.nv.cuinfo           --------------------------
	.section	.note.nv.cuinfo,"",@"SHT_NOTE"
	.sectionflags	@"SHF_NOTE_NV_CUINFO"
        /*0018*/ 	.short	0x0002
        /*001a*/ 	.short	0x0064
        /*001c*/ 	.short	0x0082
	.zero		2


//--------------------- .nv.info                  --------------------------
	.section	.nv.info,"",@"SHT_CUDA_INFO"
	.align	4


	//----- nvinfo : EIATTR_REGCOUNT
	.align		4
        /*0000*/ 	.byte	0x04, 0x2f
        /*0002*/ 	.short	(.L_34 - .L_33)
	.align		4
.L_33:
        /*0004*/ 	.word	index@(_ZN7cutlass13device_kernelINS_4fmha6kernel36Sm100FmhaFwdKernelTmaWarpspecializedIN4cute5tupleIJiiiNS5_IJNS5_IJiiEEEiEEEEEENS1_10collective38Sm100FmhaFwdMainloopTmaWarpspecializedINS_10bfloat16_tEffNS5_IJNS4_1CILi256EEENSC_ILi64EEENSC_ILi32EEEEEENS5_IJiNSC_ILi1EEES7_EEENS5_IJiSH_NS5_IJNS5_IJNSC_ILi0EEEiEEEiEEEEEESM_NS9_10CausalMaskILb1EEENS5_IJNSC_ILi2EEESH_SH_EEENSC_ILb0EEEEENS9_38Sm100FmhaFwdEpilogueTmaWarpspecializedINS_6half_tEfNS5_IJNSC_ILi128EEESF_SE_EEESI_NS5_IJSH_S7_EEESR_EENS2_23PersistentTileSchedulerENS2_41Sm100FmhaCtxKernelWarpspecializedScheduleEEEEEvNT_6ParamsE)
        /*0008*/ 	.word	0x00000080


	//----- nvinfo : EIATTR_FRAME_SIZE
	.align		4
.L_34:
        /*000c*/ 	.byte	0x04, 0x11
        /*000e*/ 	.short	(.L_36 - .L_35)
	.align		4
.L_35:
        /*0010*/ 	.word	index@($__internal_3_$__cuda_sm3x_div_rn_noftz_f32_slowpath)
        /*0014*/ 	.word	0x00000010


	//----- nvinfo : EIATTR_FRAME_SIZE
	.align		4
.L_36:
        /*0018*/ 	.byte	0x04, 0x11
        /*001a*/ 	.short	(.L_38 - .L_37)
	.align		4
.L_37:
        /*001c*/ 	.word	index@($__internal_2_$__cuda_sm10x_tcgen05_guardrail_trap_unallocated_columns_being_dealloced)
        /*0020*/ 	.word	0x00000010


	//----- nvinfo : EIATTR_FRAME_SIZE
	.align		4
.L_38:
        /*0024*/ 	.byte	0x04, 0x11
        /*0026*/ 	.short	(.L_40 - .L_39)
	.align		4
.L_39:
        /*0028*/ 	.word	index@($__internal_1_$__cuda_sm10x_tcgen05_guardrail_trap_phase_invalid_during_alloc)
        /*002c*/ 	.word	0x00000010


	//----- nvinfo : EIATTR_FRAME_SIZE
	.align		4
.L_40:
        /*0030*/ 	.byte	0x04, 0x11
        /*0032*/ 	.short	(.L_42 - .L_41)
	.align		4
.L_41:
        /*0034*/ 	.word	index@($__internal_0_$__cuda_sm10x_tcgen05_guardrail_trap_col_being_dealloced_not_returned_by_alloc)
        /*0038*/ 	.word	0x00000010


	//----- nvinfo : EIATTR_FRAME_SIZE
	.align		4
.L_42:
        /*003c*/ 	.byte	0x04, 0x11
        /*003e*/ 	.short	(.L_44 - .L_43)
	.align		4
.L_43:
        /*0040*/ 	.word	index@(_ZN7cutlass13device_kernelINS_4fmha6kernel36Sm100FmhaFwdKernelTmaWarpspecializedIN4cute5tupleIJiiiNS5_IJNS5_IJiiEEEiEEEEEENS1_10collective38Sm100FmhaFwdMainloopTmaWarpspecializedINS_10bfloat16_tEffNS5_IJNS4_1CILi256EEENSC_ILi64EEENSC_ILi32EEEEEENS5_IJiNSC_ILi1EEES7_EEENS5_IJiSH_NS5_IJNS5_IJNSC_ILi0EEEiEEEiEEEEEESM_NS9_10CausalMaskILb1EEENS5_IJNSC_ILi2EEESH_SH_EEENSC_ILb0EEEEENS9_38Sm100FmhaFwdEpilogueTmaWarpspecializedINS_6half_tEfNS5_IJNSC_ILi128EEESF_SE_EEESI_NS5_IJSH_S7_EEESR_EENS2_23PersistentTileSchedulerENS2_41Sm100FmhaCtxKernelWarpspecializedScheduleEEEEEvNT_6ParamsE)
        /*0044*/ 	.word	0x00000010


	//----- nvinfo : EIATTR_MIN_STACK_SIZE
	.align		4
.L_44:
        /*0048*/ 	.byte	0x04, 0x12
        /*004a*/ 	.short	(.L_46 - .L_45)
	.align		4
.L_45:
        /*004c*/ 	.word	index@(_ZN7cutlass13device_kernelINS_4fmha6kernel36Sm100FmhaFwdKernelTmaWarpspecializedIN4cute5tupleIJiiiNS5_IJNS5_IJiiEEEiEEEEEENS1_10collective38Sm100FmhaFwdMainloopTmaWarpspecializedINS_10bfloat16_tEffNS5_IJNS4_1CILi256EEENSC_ILi64EEENSC_ILi32EEEEEENS5_IJiNSC_ILi1EEES7_EEENS5_IJiSH_NS5_IJNS5_IJNSC_ILi0EEEiEEEiEEEEEESM_NS9_10CausalMaskILb1EEENS5_IJNSC_ILi2EEESH_SH_EEENSC_ILb0EEEEENS9_38Sm100FmhaFwdEpilogueTmaWarpspecializedINS_6half_tEfNS5_IJNSC_ILi128EEESF_SE_EEESI_NS5_IJSH_S7_EEESR_EENS2_23PersistentTileSchedulerENS2_41Sm100FmhaCtxKernelWarpspecializedScheduleEEEEEvNT_6ParamsE)
        /*0050*/ 	.word	0x00000010
.L_46:


//--------------------- .nv.compat                --------------------------
	.section	.nv.compat,"",@"SHT_CUDA_COMPAT_INFO"
	.align	4
        /*0000*/ 	.byte	0x02, 0x09, 0x01, 0x00, 0x02, 0x02, 0x02, 0x00, 0x02, 0x05, 0x05, 0x00, 0x03, 0x07, 0x01, 0x01
        /*0010*/ 	.byte	0x02, 0x03, 0x01, 0x00, 0x02, 0x06, 0x01, 0x00, 0x04, 0x0b, 0x08, 0x00, 0x01, 0x00, 0x00, 0x00
        /*0020*/ 	.byte	0x00, 0x00, 0x00, 0x00


//--------------------- .nv.info._ZN7cutlass13device_kernelINS_4fmha6kernel36Sm100FmhaFwdKernelTmaWarpspecializedIN4cute5tupleIJiiiNS5_IJNS5_IJiiEEEiEEEEEENS1_10collective38Sm100FmhaFwdMainloopTmaWarpspecializedINS_10bfloat16_tEffNS5_IJNS4_1CILi256EEENSC_ILi64EEENSC_ILi32EEEEEENS5_IJiNSC_ILi1EEES7_EEENS5_IJiSH_NS5_IJNS5_IJNSC_ILi0EEEiEEEiEEEEEESM_NS9_10CausalMaskILb1EEENS5_IJNSC_ILi2EEESH_SH_EEENSC_ILb0EEEEENS9_38Sm100FmhaFwdEpilogueTmaWarpspecializedINS_6half_tEfNS5_IJNSC_ILi128EEESF_SE_EEESI_NS5_IJSH_S7_EEESR_EENS2_23PersistentTileSchedulerENS2_41Sm100FmhaCtxKernelWarpspecializedScheduleEEEEEvNT_6ParamsE --------------------------
	.section	.nv.info._ZN7cutlass13device_kernelINS_4fmha6kernel36Sm100FmhaFwdKernelTmaWarpspecializedIN4cute5tupleIJiiiNS5_IJNS5_IJiiEEEiEEEEEENS1_10collective38Sm100FmhaFwdMainloopTmaWarpspecializedINS_10bfloat16_tEffNS5_IJNS4_1CILi256EEENSC_ILi64EEENSC_ILi32EEEEEENS5_IJiNSC_ILi1EEES7_EEENS5_IJiSH_NS5_IJNS5_IJNSC_ILi0EEEiEEEiEEEEEESM_NS9_10CausalMaskILb1EEENS5_IJNSC_ILi2EEESH_SH_EEENSC_ILb0EEEEENS9_38Sm100FmhaFwdEpilogueTmaWarpspecializedINS_6half_tEfNS5_IJNSC_ILi128EEESF_SE_EEESI_NS5_IJSH_S7_EEESR_EENS2_23PersistentTileSchedulerENS2_41Sm100FmhaCtxKernelWarpspecializedScheduleEEEEEvNT_6ParamsE,"",@"SHT_CUDA_INFO"
	.sectionflags	@""
	.align	4


	//----- nvinfo : EIATTR_CUDA_API_VERSION
	.align		4
        /*0000*/ 	.byte	0x04, 0x37
        /*0002*/ 	.short	(.L_48 - .L_47)
.L_47:
        /*0004*/ 	.word	0x00000082


	//----- nvinfo : EIATTR_KPARAM_INFO
	.align		4
.L_48:
        /*0008*/ 	.byte	0x04, 0x17
        /*000a*/ 	.short	(.L_50 - .L_49)
.L_49:
        /*000c*/ 	.word	0x00000000
        /*0010*/ 	.short	0x0000
        /*0012*/ 	.short	0x0000
        /*0014*/ 	.byte	0x00, 0xf0, 0x01, 0x18


	//----- nvinfo : EIATTR_AT_ENTRY_FRAGMENTS
	.align		4
.L_50:
        /*0018*/ 	.byte	0x04, 0x4f
        /*001a*/ 	.short	(.L_52 - .L_51)


	//   ....[0]....
.L_51:
        /*001c*/ 	.word	0x00000006


	//----- nvinfo : EIATTR_RESERVED_SMEM_USED
	.align		4
.L_52:
        /*0020*/ 	.byte	0x01, 0x41
	.zero		2


	//----- nvinfo : EIATTR_SPARSE_MMA_MASK
	.align		4
        /*0024*/ 	.byte	0x03, 0x50
        /*0026*/ 	.short	0x0000


	//----- nvinfo : EIATTR_TCGEN05_1CTA_USED
	.align		4
        /*0028*/ 	.byte	0x01, 0x51
	.zero		2


	//----- nvinfo : EIATTR_MAXREG_COUNT
	.align		4
        /*002c*/ 	.byte	0x03, 0x1b
        /*002e*/ 	.short	0x0080


	//----- nvinfo : EIATTR_NUM_BARRIERS
	.align		4
        /*0030*/ 	.byte	0x02, 0x4c
        /*0032*/ 	.byte	0x01
	.zero		1


	//----- nvinfo : EIATTR_EXTERNS
	.align		4
        /*0034*/ 	.byte	0x04, 0x0f
        /*0036*/ 	.short	(.L_54 - .L_53)


	//   ....[0]....
	.align		4
.L_53:
        /*0038*/ 	.word	index@(vprintf)


	//   ....[1]....
	.align		4
        /*003c*/ 	.word	index@(__assertfail)


	//----- nvinfo : EIATTR_MERCURY_ISA_VERSION
	.align		4
.L_54:
        /*0040*/ 	.byte	0x03, 0x5f
        /*0042*/ 	.short	0x0101


	//----- nvinfo : EIATTR_INT_WARP_WIDE_INSTR_OFFSETS
	.align		4
        /*0044*/ 	.byte	0x04, 0x31
        /*0046*/ 	.short	(.L_56 - .L_55)


	//   ....[0]....
.L_55:
        /*0048*/ 	.word	0x00013810


	//   ....[1]....
        /*004c*/ 	.word	0x00013830


	//   ....[2]....
        /*0050*/ 	.word	0x00013860


	//----- nvinfo : EIATTR_COOP_GROUP_MASK_REGIDS
	.align		4
.L_56:
        /*0054*/ 	.byte	0x04, 0x29
        /*0056*/ 	.short	(.L_58 - .L_57)


	//   ....[0]....
.L_57:
        /*0058*/ 	.word	0xffffffff


	//   ....[1]....
        /*005c*/ 	.word	0xffffffff


	//   ....[2]....
        /*0060*/ 	.word	0xffffffff


	//   ....[3]....
        /*0064*/ 	.word	0xffffffff


	//   ....[4]....
        /*0068*/ 	.word	0xffffffff


	//   ....[5]....
        /*006c*/ 	.word	0xffffffff


	//   ....[6]....
        /*0070*/ 	.word	0xffffffff


	//   ....[7]....
        /*0074*/ 	.word	0xffffffff


	//   ....[8]....
        /*0078*/ 	.word	0xffffffff


	//   ....[9]....
        /*007c*/ 	.word	0xffffffff


	//   ....[10]....
        /*0080*/ 	.word	0xffffffff


	//   ....[11]....
        /*0084*/ 	.word	0xffffffff


	//   ....[12]....
        /*0088*/ 	.word	0xffffffff


	//   ....[13]....
        /*008c*/ 	.word	0xffffffff


	//   ....[14]....
        /*0090*/ 	.word	0xffffffff


	//   ....[15]....
        /*0094*/ 	.word	0xffffffff


	//   ....[16]....
        /*0098*/ 	.word	0xffffffff


	//   ....[17]....
        /*009c*/ 	.word	0xffffffff


	//   ....[18]....
        /*00a0*/ 	.word	0xffffffff


	//----- nvinfo : EIATTR_COOP_GROUP_INSTR_OFFSETS
	.align		4
.L_58:
        /*00a4*/ 	.byte	0x04, 0x28
        /*00a6*/ 	.short	(.L_60 - .L_59)


	//   ....[0]....
.L_59:
        /*00a8*/ 	.word	0x00000120


	//   ....[1]....
        /*00ac*/ 	.word	0x000008e0


	//   ....[2]....
        /*00b0*/ 	.word	0x00000b10


	//   ....[3]....
        /*00b4*/ 	.word	0x00000c40


	//   ....[4]....
        /*00b8*/ 	.word	0x00000d80


	//   ....[5]....
        /*00bc*/ 	.word	0x00000ff0


	//   ....[6]....
        /*00c0*/ 	.word	0x000011e0


	//   ....[7]....
        /*00c4*/ 	.word	0x000012f0


	//   ....[8]....
        /*00c8*/ 	.word	0x00001450


	//   ....[9]....
        /*00cc*/ 	.word	0x000015b0


	//   ....[10]....
        /*00d0*/ 	.word	0x00001a00


	//   ....[11]....
        /*00d4*/ 	.word	0x00001c10


	//   ....[12]....
        /*00d8*/ 	.word	0x00001c20


	//   ....[13]....
        /*00dc*/ 	.word	0x00007800


	//   ....[14]....
        /*00e0*/ 	.word	0x00007e20


	//   ....[15]....
        /*00e4*/ 	.word	0x0000a630


	//   ....[16]....
        /*00e8*/ 	.word	0x0000ca30


	//   ....[17]....
        /*00ec*/ 	.word	0x00013710


	//   ....[18]....
        /*00f0*/ 	.word	0x00013930


	//----- nvinfo : EIATTR_REG_RECONFIG
	.align		4
.L_60:
        /*00f4*/ 	.byte	0x01, 0x54
	.zero		2


	//----- nvinfo : EIATTR_VRC_CTA_INIT_COUNT
	.align		4
        /*00f8*/ 	.byte	0x02, 0x4a
        /*00fa*/ 	.byte	0x80
	.zero		1


	//----- nvinfo : EIATTR_SYSCALL_OFFSETS
	.align		4
        /*00fc*/ 	.byte	0x04, 0x46
        /*00fe*/ 	.short	(.L_62 - .L_61)


	//   ....[0]....
.L_61:
        /*0100*/ 	.word	0x00003e20


	//   ....[1]....
        /*0104*/ 	.word	0x00003ef0


	//   ....[2]....
        /*0108*/ 	.word	0x00003f60


	//   ....[3]....
        /*010c*/ 	.word	0x00003fd0


	//   ....[4]....
        /*0110*/ 	.word	0x00004040


	//   ....[5]....
        /*0114*/ 	.word	0x000040e0


	//   ....[6]....
        /*0118*/ 	.word	0x000041c0


	//   ....[7]....
        /*011c*/ 	.word	0x00004260


	//   ....[8]....
        /*0120*/ 	.word	0x00004300


	//   ....[9]....
        /*0124*/ 	.word	0x000043a0


	//   ....[10]....
        /*0128*/ 	.word	0x00004410


	//   ....[11]....
        /*012c*/ 	.word	0x000044b0


	//   ....[12]....
        /*0130*/ 	.word	0x00004550


	//   ....[13]....
        /*0134*/ 	.word	0x000045c0


	//   ....[14]....
        /*0138*/ 	.word	0x00004660


	//   ....[15]....
        /*013c*/ 	.word	0x00004700


	//   ....[16]....
        /*0140*/ 	.word	0x000047a0


	//   ....[17]....
        /*0144*/ 	.word	0x00004840


	//   ....[18]....
        /*0148*/ 	.word	0x000048b0


	//   ....[19]....
        /*014c*/ 	.word	0x00004950


	//   ....[20]....
        /*0150*/ 	.word	0x000049f0


	//   ....[21]....
        /*0154*/ 	.word	0x00004a60


	//   ....[22]....
        /*0158*/ 	.word	0x00004b00


	//   ....[23]....
        /*015c*/ 	.word	0x00004ba0


	//   ....[24]....
        /*0160*/ 	.word	0x00004c40


	//   ....[25]....
        /*0164*/ 	.word	0x00004ce0


	//   ....[26]....
        /*0168*/ 	.word	0x00004d50


	//   ....[27]....
        /*016c*/ 	.word	0x00004df0


	//   ....[28]....
        /*0170*/ 	.word	0x00004e90


	//   ....[29]....
        /*0174*/ 	.word	0x00004f00


	//   ....[30]....
        /*0178*/ 	.word	0x00004fa0


	//   ....[31]....
        /*017c*/ 	.word	0x00005040


	//   ....[32]....
        /*0180*/ 	.word	0x000050e0


	//   ....[33]....
        /*0184*/ 	.word	0x00005180


	//   ....[34]....
        /*0188*/ 	.word	0x00005220


	//   ....[35]....
        /*018c*/ 	.word	0x000052c0


	//   ....[36]....
        /*0190*/ 	.word	0x00005330


	//   ....[37]....
        /*0194*/ 	.word	0x000053d0


	//   ....[38]....
        /*0198*/ 	.word	0x00005470


	//   ....[39]....
        /*019c*/ 	.word	0x000054e0


	//   ....[40]....
        /*01a0*/ 	.word	0x00005580


	//   ....[41]....
        /*01a4*/ 	.word	0x00005620


	//   ....[42]....
        /*01a8*/ 	.word	0x000056c0


	//   ....[43]....
        /*01ac*/ 	.word	0x00005760


	//   ....[44]....
        /*01b0*/ 	.word	0x000057d0


	//   ....[45]....
        /*01b4*/ 	.word	0x00005870


	//   ....[46]....
        /*01b8*/ 	.word	0x00005910


	//   ....[47]....
        /*01bc*/ 	.word	0x00005980


	//   ....[48]....
        /*01c0*/ 	.word	0x00005a10


	//   ....[49]....
        /*01c4*/ 	.word	0x00005ab0


	//   ....[50]....
        /*01c8*/ 	.word	0x00005b50


	//   ....[51]....
        /*01cc*/ 	.word	0x00005bf0


	//   ....[52]....
        /*01d0*/ 	.word	0x00005c60


	//   ....[53]....
        /*01d4*/ 	.word	0x00005cf0


	//   ....[54]....
        /*01d8*/ 	.word	0x00005d90


	//   ....[55]....
        /*01dc*/ 	.word	0x00005e00


	//   ....[56]....
        /*01e0*/ 	.word	0x00005ea0


	//   ....[57]....
        /*01e4*/ 	.word	0x00005f40


	//   ....[58]....
        /*01e8*/ 	.word	0x00005fe0


	//   ....[59]....
        /*01ec*/ 	.word	0x00006080


	//   ....[60]....
        /*01f0*/ 	.word	0x000079a0


	//   ....[61]....
        /*01f4*/ 	.word	0x00007fc0


	//   ....[62]....
        /*01f8*/ 	.word	0x00008910


	//   ....[63]....
        /*01fc*/ 	.word	0x00009760


	//   ....[64]....
        /*0200*/ 	.word	0x0000a7d0


	//   ....[65]....
        /*0204*/ 	.word	0x0000a920


	//   ....[66]....
        /*0208*/ 	.word	0x0000acb0


	//   ....[67]....
        /*020c*/ 	.word	0x0000c330


	//   ....[68]....
        /*0210*/ 	.word	0x0000c930


	//   ....[69]....
        /*0214*/ 	.word	0x0000cbd0


	//   ....[70]....
        /*0218*/ 	.word	0x0000cd20


	//   ....[71]....
        /*021c*/ 	.word	0x0000e4e0


	//   ....[72]....
        /*0220*/ 	.word	0x0000fb70


	//   ....[73]....
        /*0224*/ 	.word	0x00010170


	//----- nvinfo : EIATTR_MBARRIER_INSTR_OFFSETS
	.align		4
.L_62:
        /*0228*/ 	.byte	0x04, 0x39
        /*022a*/ 	.short	(.L_64 - .L_63)


	//   ....[0]....
.L_63:
        /*022c*/ 	.word	0x000009c0
        /*0230*/ 	.word	0x000000ff
        /*0234*/ 	.word	0x0000b000
        /*0238*/ 	.short	0x0100
        /*023a*/ 	.byte	0x05
	.zero		1


	//   ....[1]....
        /*023c*/ 	.word	0x000009d0
        /*0240*/ 	.word	0x000000ff
        /*0244*/ 	.word	0x0000b010
        /*0248*/ 	.short	0x0100
        /*024a*/ 	.byte	0x05
	.zero		1


	//   ....[2]....
        /*024c*/ 	.word	0x000009e0
        /*0250*/ 	.word	0x000000ff
        /*0254*/ 	.word	0x0000b008
        /*0258*/ 	.short	0x0100
        /*025a*/ 	.byte	0x05
	.zero		1


	//   ....[3]....
        /*025c*/ 	.word	0x000009f0
        /*0260*/ 	.word	0x000000ff
        /*0264*/ 	.word	0x0000b018
        /*0268*/ 	.short	0x0100
        /*026a*/ 	.byte	0x05
	.zero		1


	//   ....[4]....
        /*026c*/ 	.word	0x00000bd0
        /*0270*/ 	.word	0x000000ff
        /*0274*/ 	.word	0x0000b020
        /*0278*/ 	.short	0x0100
        /*027a*/ 	.byte	0x05
	.zero		1


	//   ....[5]....
        /*027c*/ 	.word	0x00000be0
        /*0280*/ 	.word	0x000000ff
        /*0284*/ 	.word	0x0000b038
        /*0288*/ 	.short	0x0100
        /*028a*/ 	.byte	0x05
	.zero		1


	//   ....[6]....
        /*028c*/ 	.word	0x00000bf0
        /*0290*/ 	.word	0x000000ff
        /*0294*/ 	.word	0x0000b028
        /*0298*/ 	.short	0x0100
        /*029a*/ 	.byte	0x05
	.zero		1


	//   ....[7]....
        /*029c*/ 	.word	0x00000c00
        /*02a0*/ 	.word	0x000000ff
        /*02a4*/ 	.word	0x0000b040
        /*02a8*/ 	.short	0x0100
        /*02aa*/ 	.byte	0x05
	.zero		1


	//   ....[8]....
        /*02ac*/ 	.word	0x00000c10
        /*02b0*/ 	.word	0x000000ff
        /*02b4*/ 	.word	0x0000b030
        /*02b8*/ 	.short	0x0100
        /*02ba*/ 	.byte	0x05
	.zero		1


	//   ....[9]....
        /*02bc*/ 	.word	0x00000c20
        /*02c0*/ 	.word	0x000000ff
        /*02c4*/ 	.word	0x0000b048
        /*02c8*/ 	.short	0x0100
        /*02ca*/ 	.byte	0x05
	.zero		1


	//   ....[10]....
        /*02cc*/ 	.word	0x00000d50
        /*02d0*/ 	.word	0x000000ff
        /*02d4*/ 	.word	0x0000b050
        /*02d8*/ 	.short	0x0100
        /*02da*/ 	.byte	0x06
	.zero		1


	//   ....[11]....
        /*02dc*/ 	.word	0x00000d60
        /*02e0*/ 	.word	0x000000ff
        /*02e4*/ 	.word	0x0000b058
        /*02e8*/ 	.short	0x0100
        /*02ea*/ 	.byte	0x06
	.zero		1


	//   ....[12]....
        /*02ec*/ 	.word	0x00000ec0
        /*02f0*/ 	.word	0x000000ff
        /*02f4*/ 	.word	0x0000b060
        /*02f8*/ 	.short	0x0100
        /*02fa*/ 	.byte	0x07
	.zero		1


	//   ....[13]....
        /*02fc*/ 	.word	0x00000ed0
        /*0300*/ 	.word	0x000000ff
        /*0304*/ 	.word	0x0000b068
        /*0308*/ 	.short	0x0100
        /*030a*/ 	.byte	0x07
	.zero		1


	//   ....[14]....
        /*030c*/ 	.word	0x000010b0
        /*0310*/ 	.word	0x000000ff
        /*0314*/ 	.word	0x0000b070
        /*0318*/ 	.short	0x0100
        /*031a*/ 	.byte	0x07
	.zero		1


	//   ....[15]....
        /*031c*/ 	.word	0x000010c0
        /*0320*/ 	.word	0x000000ff
        /*0324*/ 	.word	0x0000b078
        /*0328*/ 	.short	0x0100
        /*032a*/ 	.byte	0x07
	.zero		1


	//   ....[16]....
        /*032c*/ 	.word	0x000012c0
        /*0330*/ 	.word	0x000000ff
        /*0334*/ 	.word	0x0000b080
        /*0338*/ 	.short	0x0100
        /*033a*/ 	.byte	0x09
	.zero		1


	//   ....[17]....
        /*033c*/ 	.word	0x000012d0
        /*0340*/ 	.word	0x000000ff
        /*0344*/ 	.word	0x0000b088
        /*0348*/ 	.short	0x0100
        /*034a*/ 	.byte	0x09
	.zero		1


	//   ....[18]....
        /*034c*/ 	.word	0x00001400
        /*0350*/ 	.word	0x000000ff
        /*0354*/ 	.word	0x0000b090
        /*0358*/ 	.short	0x0100
        /*035a*/ 	.byte	0x0a
	.zero		1


	//   ....[19]....
        /*035c*/ 	.word	0x00001410
        /*0360*/ 	.word	0x000000ff
        /*0364*/ 	.word	0x0000b0a0
        /*0368*/ 	.short	0x0100
        /*036a*/ 	.byte	0x0a
	.zero		1


	//   ....[20]....
        /*036c*/ 	.word	0x00001420
        /*0370*/ 	.word	0x000000ff
        /*0374*/ 	.word	0x0000b098
        /*0378*/ 	.short	0x0100
        /*037a*/ 	.byte	0x0a
	.zero		1


	//   ....[21]....
        /*037c*/ 	.word	0x00001430
        /*0380*/ 	.word	0x000000ff
        /*0384*/ 	.word	0x0000b0a8
        /*0388*/ 	.short	0x0100
        /*038a*/ 	.byte	0x0a
	.zero		1


	//   ....[22]....
        /*038c*/ 	.word	0x00001560
        /*0390*/ 	.word	0x000000ff
        /*0394*/ 	.word	0x0000b0b0
        /*0398*/ 	.short	0x0100
        /*039a*/ 	.byte	0x0a
	.zero		1


	//   ....[23]....
        /*039c*/ 	.word	0x00001570
        /*03a0*/ 	.word	0x000000ff
        /*03a4*/ 	.word	0x0000b0c0
        /*03a8*/ 	.short	0x0100
        /*03aa*/ 	.byte	0x0a
	.zero		1


	//   ....[24]....
        /*03ac*/ 	.word	0x00001580
        /*03b0*/ 	.word	0x000000ff
        /*03b4*/ 	.word	0x0000b0b8
        /*03b8*/ 	.short	0x0100
        /*03ba*/ 	.byte	0x0a
	.zero		1


	//   ....[25]....
        /*03bc*/ 	.word	0x00001590
        /*03c0*/ 	.word	0x000000ff
        /*03c4*/ 	.word	0x0000b0c8
        /*03c8*/ 	.short	0x0100
        /*03ca*/ 	.byte	0x0a
	.zero		1


	//   ....[26]....
        /*03cc*/ 	.word	0x00001690
        /*03d0*/ 	.word	0x000000ff
        /*03d4*/ 	.word	0x0000b0d0
        /*03d8*/ 	.short	0x0100
        /*03da*/ 	.byte	0x09
	.zero		1


	//   ....[27]....
        /*03dc*/ 	.word	0x000016a0
        /*03e0*/ 	.word	0x000000ff
        /*03e4*/ 	.word	0x0000b0d8
        /*03e8*/ 	.short	0x0100
        /*03ea*/ 	.byte	0x09
	.zero		1


	//   ....[28]....
        /*03ec*/ 	.word	0x00001da0
        /*03f0*/ 	.word	0x000000ff
        /*03f4*/ 	.word	0x0000b000
        /*03f8*/ 	.short	0x010a
        /*03fa*/ 	.byte	0x0c
	.zero		1


	//   ....[29]....
        /*03fc*/ 	.word	0x00001e20
        /*0400*/ 	.word	0x000000ff
        /*0404*/ 	.word	0x0000b020
        /*0408*/ 	.short	0x010a
        /*040a*/ 	.byte	0x04
	.zero		1


	//   ....[30]....
        /*040c*/ 	.word	0x00001ef0
        /*0410*/ 	.word	0x000000ff
        /*0414*/ 	.word	0x0000b058
        /*0418*/ 	.short	0x010a
        /*041a*/ 	.byte	0x0c
	.zero		1


	//   ....[31]....
        /*041c*/ 	.word	0x00002080
        /*0420*/ 	.word	0x000000ff
        /*0424*/ 	.word	0x0000b008
        /*0428*/ 	.short	0x010a
        /*042a*/ 	.byte	0x0c
	.zero		1


	//   ....[32]....
        /*042c*/ 	.word	0x00002110
        /*0430*/ 	.word	0x000000ff
        /*0434*/ 	.word	0x0000b068
        /*0438*/ 	.short	0x010a
        /*043a*/ 	.byte	0x0c
	.zero		1


	//   ....[33]....
        /*043c*/ 	.word	0x000022e0
        /*0440*/ 	.word	0x000000ff
        /*0444*/ 	.word	0x0000b020
        /*0448*/ 	.short	0x010a
        /*044a*/ 	.byte	0x04
	.zero		1


	//   ....[34]....
        /*044c*/ 	.word	0x00002390
        /*0450*/ 	.word	0x000000ff
        /*0454*/ 	.word	0x0000b0a0
        /*0458*/ 	.short	0x010a
        /*045a*/ 	.byte	0x0c
	.zero		1


	//   ....[35]....
        /*045c*/ 	.word	0x00002420
        /*0460*/ 	.word	0x000000ff
        /*0464*/ 	.word	0x0000b058
        /*0468*/ 	.short	0x010a
        /*046a*/ 	.byte	0x0c
	.zero		1


	//   ....[36]....
        /*046c*/ 	.word	0x00002800
        /*0470*/ 	.word	0x000000ff
        /*0474*/ 	.word	0x0000b020
        /*0478*/ 	.short	0x010a
        /*047a*/ 	.byte	0x04
	.zero		1


	//   ....[37]....
        /*047c*/ 	.word	0x000029f0
        /*0480*/ 	.word	0x000000ff
        /*0484*/ 	.word	0x0000b0a8
        /*0488*/ 	.short	0x010a
        /*048a*/ 	.byte	0x0c
	.zero		1


	//   ....[38]....
        /*048c*/ 	.word	0x00002a80
        /*0490*/ 	.word	0x000000ff
        /*0494*/ 	.word	0x0000b068
        /*0498*/ 	.short	0x010a
        /*049a*/ 	.byte	0x0c
	.zero		1


	//   ....[39]....
        /*049c*/ 	.word	0x00002fc0
        /*04a0*/ 	.word	0x000000ff
        /*04a4*/ 	.word	0x0000b020
        /*04a8*/ 	.short	0x010a
        /*04aa*/ 	.byte	0x04
	.zero		1


	//   ....[40]....
        /*04ac*/ 	.word	0x00003070
        /*04b0*/ 	.word	0x000000ff
        /*04b4*/ 	.word	0x0000b0a0
        /*04b8*/ 	.short	0x010a
        /*04ba*/ 	.byte	0x0c
	.zero		1


	//   ....[41]....
        /*04bc*/ 	.word	0x00003110
        /*04c0*/ 	.word	0x000000ff
        /*04c4*/ 	.word	0x0000b058
        /*04c8*/ 	.short	0x010a
        /*04ca*/ 	.byte	0x0c
	.zero		1


	//   ....[42]....
        /*04cc*/ 	.word	0x000034c0
        /*04d0*/ 	.word	0x000000ff
        /*04d4*/ 	.word	0x0000b0a8
        /*04d8*/ 	.short	0x010a
        /*04da*/ 	.byte	0x0c
	.zero		1


	//   ....[43]....
        /*04dc*/ 	.word	0x00003550
        /*04e0*/ 	.word	0x000000ff
        /*04e4*/ 	.word	0x0000b068
        /*04e8*/ 	.short	0x010a
        /*04ea*/ 	.byte	0x0c
	.zero		1


	//   ....[44]....
        /*04ec*/ 	.word	0x00003d20
        /*04f0*/ 	.word	0x00000010
        /*04f4*/ 	.word	0x0000b0c0
        /*04f8*/ 	.short	0x010a
        /*04fa*/ 	.byte	0xff
	.zero		1


	//   ....[45]....
        /*04fc*/ 	.word	0x00006990
        /*0500*/ 	.word	0x00000010
        /*0504*/ 	.word	0x0000b0b0
        /*0508*/ 	.short	0x0101
        /*050a*/ 	.byte	0xff
	.zero		1


	//   ....[46]....
        /*050c*/ 	.word	0x00006f40
        /*0510*/ 	.word	0x00000010
        /*0514*/ 	.word	0x0000b0c8
        /*0518*/ 	.short	0x010a
        /*051a*/ 	.byte	0xff
	.zero		1


	//   ....[47]....
        /*051c*/ 	.word	0x00007340
        /*0520*/ 	.word	0x00000010
        /*0524*/ 	.word	0x0000b0b8
        /*0528*/ 	.short	0x0101
        /*052a*/ 	.byte	0xff
	.zero		1


	//   ....[48]....
        /*052c*/ 	.word	0x00007490
        /*0530*/ 	.word	0x0000002f
        /*0534*/ 	.word	0x0000b070
        /*0538*/ 	.short	0x010a
        /*053a*/ 	.byte	0xff
	.zero		1


	//   ....[49]....
        /*053c*/ 	.word	0x00007520
        /*0540*/ 	.word	0x00000000
        /*0544*/ 	.word	0x00000000
        /*0548*/ 	.short	0x0101
        /*054a*/ 	.byte	0xff
	.zero		1


	//   ....[50]....
        /*054c*/ 	.word	0x00007580
        /*0550*/ 	.word	0x0000002f
        /*0554*/ 	.word	0x0000b080
        /*0558*/ 	.short	0x010a
        /*055a*/ 	.byte	0xff
	.zero		1


	//   ....[51]....
        /*055c*/ 	.word	0x00007660
        /*0560*/ 	.word	0x0000002f
        /*0564*/ 	.word	0x0000b070
        /*0568*/ 	.short	0x010a
        /*056a*/ 	.byte	0xff
	.zero		1


	//   ....[52]....
        /*056c*/ 	.word	0x000077e0
        /*0570*/ 	.word	0x0000002f
        /*0574*/ 	.word	0x0000b090
        /*0578*/ 	.short	0x010a
        /*057a*/ 	.byte	0xff
	.zero		1


	//   ....[53]....
        /*057c*/ 	.word	0x00007bc0
        /*0580*/ 	.word	0x00000000
        /*0584*/ 	.word	0x00000000
        /*0588*/ 	.short	0x0101
        /*058a*/ 	.byte	0xff
	.zero		1


	//   ....[54]....
        /*058c*/ 	.word	0x00007c40
        /*0590*/ 	.word	0x00000000
        /*0594*/ 	.word	0x00000000
        /*0598*/ 	.short	0x0101
        /*059a*/ 	.byte	0xff
	.zero		1


	//   ....[55]....
        /*059c*/ 	.word	0x00007ca0
        /*05a0*/ 	.word	0x0000002f
        /*05a4*/ 	.word	0x0000b080
        /*05a8*/ 	.short	0x010a
        /*05aa*/ 	.byte	0xff
	.zero		1


	//   ....[56]....
        /*05ac*/ 	.word	0x00007e00
        /*05b0*/ 	.word	0x0000002f
        /*05b4*/ 	.word	0x0000b098
        /*05b8*/ 	.short	0x010a
        /*05ba*/ 	.byte	0xff
	.zero		1


	//   ....[57]....
        /*05bc*/ 	.word	0x000081c0
        /*05c0*/ 	.word	0x00000000
        /*05c4*/ 	.word	0x00000000
        /*05c8*/ 	.short	0x0101
        /*05ca*/ 	.byte	0xff
	.zero		1


	//   ....[58]....
        /*05cc*/ 	.word	0x00008250
        /*05d0*/ 	.word	0x00000003
        /*05d4*/ 	.word	0x00000000
        /*05d8*/ 	.short	0x0101
        /*05da*/ 	.byte	0xff
	.zero		1


	//   ....[59]....
        /*05dc*/ 	.word	0x000082e0
        /*05e0*/ 	.word	0x00000004
        /*05e4*/ 	.word	0x00000000
        /*05e8*/ 	.short	0x0101
        /*05ea*/ 	.byte	0xff
	.zero		1


	//   ....[60]....
        /*05ec*/ 	.word	0x00008330
        /*05f0*/ 	.word	0x0000002f
        /*05f4*/ 	.word	0x0000b070
        /*05f8*/ 	.short	0x010a
        /*05fa*/ 	.byte	0xff
	.zero		1


	//   ....[61]....
        /*05fc*/ 	.word	0x000083c0
        /*0600*/ 	.word	0x00000000
        /*0604*/ 	.word	0x00000000
        /*0608*/ 	.short	0x0101
        /*060a*/ 	.byte	0xff
	.zero		1


	//   ....[62]....
        /*060c*/ 	.word	0x00008420
        /*0610*/ 	.word	0x0000002f
        /*0614*/ 	.word	0x0000b090
        /*0618*/ 	.short	0x010a
        /*061a*/ 	.byte	0xff
	.zero		1


	//   ....[63]....
        /*061c*/ 	.word	0x000084a0
        /*0620*/ 	.word	0x0000002f
        /*0624*/ 	.word	0x0000b0c0
        /*0628*/ 	.short	0x010a
        /*062a*/ 	.byte	0xff
	.zero		1


	//   ....[64]....
        /*062c*/ 	.word	0x00009130
        /*0630*/ 	.word	0x00000000
        /*0634*/ 	.word	0x00000000
        /*0638*/ 	.short	0x0101
        /*063a*/ 	.byte	0xff
	.zero		1


	//   ....[65]....
        /*063c*/ 	.word	0x00009160
        /*0640*/ 	.word	0x0000002f
        /*0644*/ 	.word	0x0000b0b0
        /*0648*/ 	.short	0x0101
        /*064a*/ 	.byte	0xff
	.zero		1


	//   ....[66]....
        /*064c*/ 	.word	0x000091e0
        /*0650*/ 	.word	0x0000002f
        /*0654*/ 	.word	0x0000b080
        /*0658*/ 	.short	0x010a
        /*065a*/ 	.byte	0xff
	.zero		1


	//   ....[67]....
        /*065c*/ 	.word	0x00009270
        /*0660*/ 	.word	0x0000001f
        /*0664*/ 	.word	0x00000000
        /*0668*/ 	.short	0x0101
        /*066a*/ 	.byte	0xff
	.zero		1


	//   ....[68]....
        /*066c*/ 	.word	0x000092c0
        /*0670*/ 	.word	0x0000002f
        /*0674*/ 	.word	0x0000b098
        /*0678*/ 	.short	0x010a
        /*067a*/ 	.byte	0xff
	.zero		1


	//   ....[69]....
        /*067c*/ 	.word	0x00009340
        /*0680*/ 	.word	0x0000002f
        /*0684*/ 	.word	0x0000b0c8
        /*0688*/ 	.short	0x010a
        /*068a*/ 	.byte	0xff
	.zero		1


	//   ....[70]....
        /*068c*/ 	.word	0x00009f90
        /*0690*/ 	.word	0x00000003
        /*0694*/ 	.word	0x00000000
        /*0698*/ 	.short	0x0101
        /*069a*/ 	.byte	0xff
	.zero		1


	//   ....[71]....
        /*069c*/ 	.word	0x00009fc0
        /*06a0*/ 	.word	0x0000002f
        /*06a4*/ 	.word	0x0000b0b8
        /*06a8*/ 	.short	0x0101
        /*06aa*/ 	.byte	0xff
	.zero		1


	//   ....[72]....
        /*06ac*/ 	.word	0x0000a530
        /*06b0*/ 	.word	0x000000ff
        /*06b4*/ 	.word	0x00000000
        /*06b8*/ 	.short	0x010a
        /*06ba*/ 	.byte	0x30
	.zero		1


	//   ....[73]....
        /*06bc*/ 	.word	0x0000a6b0
        /*06c0*/ 	.word	0x000000ff
        /*06c4*/ 	.word	0x00000000
        /*06c8*/ 	.short	0x010a
        /*06ca*/ 	.byte	0x2d
	.zero		1


	//   ....[74]....
        /*06cc*/ 	.word	0x0000ad30
        /*06d0*/ 	.word	0x000000ff
        /*06d4*/ 	.word	0x00000000
        /*06d8*/ 	.short	0x0101
        /*06da*/ 	.byte	0x2c
	.zero		1


	//   ....[75]....
        /*06dc*/ 	.word	0x0000ada0
        /*06e0*/ 	.word	0x000000ff
        /*06e4*/ 	.word	0x00000000
        /*06e8*/ 	.short	0x010a
        /*06ea*/ 	.byte	0x2b
	.zero		1


	//   ....[76]....
        /*06ec*/ 	.word	0x0000b1a0
        /*06f0*/ 	.word	0x000000ff
        /*06f4*/ 	.word	0x00000000
        /*06f8*/ 	.short	0x0101
        /*06fa*/ 	.byte	0x2a
	.zero		1


	//   ....[77]....
        /*06fc*/ 	.word	0x0000c400
        /*0700*/ 	.word	0x000000ff
        /*0704*/ 	.word	0x00000000
        /*0708*/ 	.short	0x0101
        /*070a*/ 	.byte	0x04
	.zero		1


	//   ....[78]....
        /*070c*/ 	.word	0x0000c4c0
        /*0710*/ 	.word	0x000000ff
        /*0714*/ 	.word	0x00000000
        /*0718*/ 	.short	0x010a
        /*071a*/ 	.byte	0x30
	.zero		1


	//   ....[79]....
        /*071c*/ 	.word	0x0000c810
        /*0720*/ 	.word	0x000000ff
        /*0724*/ 	.word	0x00000000
        /*0728*/ 	.short	0x010a
        /*072a*/ 	.byte	0x2d
	.zero		1


	//   ....[80]....
        /*072c*/ 	.word	0x0000cab0
        /*0730*/ 	.word	0x000000ff
        /*0734*/ 	.word	0x00000000
        /*0738*/ 	.short	0x010a
        /*073a*/ 	.byte	0x2d
	.zero		1


	//   ....[81]....
        /*073c*/ 	.word	0x0000e570
        /*0740*/ 	.word	0x000000ff
        /*0744*/ 	.word	0x00000000
        /*0748*/ 	.short	0x0101
        /*074a*/ 	.byte	0x2c
	.zero		1


	//   ....[82]....
        /*074c*/ 	.word	0x0000e5e0
        /*0750*/ 	.word	0x000000ff
        /*0754*/ 	.word	0x00000000
        /*0758*/ 	.short	0x010a
        /*075a*/ 	.byte	0x2b
	.zero		1


	//   ....[83]....
        /*075c*/ 	.word	0x0000e9d0
        /*0760*/ 	.word	0x000000ff
        /*0764*/ 	.word	0x00000000
        /*0768*/ 	.short	0x0101
        /*076a*/ 	.byte	0x2a
	.zero		1


	//   ....[84]....
        /*076c*/ 	.word	0x0000fc40
        /*0770*/ 	.word	0x000000ff
        /*0774*/ 	.word	0x00000000
        /*0778*/ 	.short	0x0101
        /*077a*/ 	.byte	0x04
	.zero		1


	//   ....[85]....
        /*077c*/ 	.word	0x0000fd00
        /*0780*/ 	.word	0x000000ff
        /*0784*/ 	.word	0x00000000
        /*0788*/ 	.short	0x010a
        /*078a*/ 	.byte	0x30
	.zero		1


	//   ....[86]....
        /*078c*/ 	.word	0x00010050
        /*0790*/ 	.word	0x000000ff
        /*0794*/ 	.word	0x00000000
        /*0798*/ 	.short	0x010a
        /*079a*/ 	.byte	0x2d
	.zero		1


	//   ....[87]....
        /*079c*/ 	.word	0x00010250
        /*07a0*/ 	.word	0x000000ff
        /*07a4*/ 	.word	0x00000000
        /*07a8*/ 	.short	0x0101
        /*07aa*/ 	.byte	0x2c
	.zero		1


	//   ....[88]....
        /*07ac*/ 	.word	0x000102e0
        /*07b0*/ 	.word	0x000000ff
        /*07b4*/ 	.word	0x00000000
        /*07b8*/ 	.short	0x010a
        /*07ba*/ 	.byte	0x30
	.zero		1


	//   ....[89]....
        /*07bc*/ 	.word	0x00010370
        /*07c0*/ 	.word	0x000000ff
        /*07c4*/ 	.word	0x00000000
        /*07c8*/ 	.short	0x0101
        /*07ca*/ 	.byte	0x04
	.zero		1


	//   ....[90]....
        /*07cc*/ 	.word	0x00010a50
        /*07d0*/ 	.word	0x000000ff
        /*07d4*/ 	.word	0x0000b010
        /*07d8*/ 	.short	0x010a
        /*07da*/ 	.byte	0x08
	.zero		1


	//   ....[91]....
        /*07dc*/ 	.word	0x00010c00
        /*07e0*/ 	.word	0x000000ff
        /*07e4*/ 	.word	0x0000b038
        /*07e8*/ 	.short	0x010a
        /*07ea*/ 	.byte	0x11
	.zero		1


	//   ....[92]....
        /*07ec*/ 	.word	0x00010de0
        /*07f0*/ 	.word	0x000000ff
        /*07f4*/ 	.word	0x0000b018
        /*07f8*/ 	.short	0x010a
        /*07fa*/ 	.byte	0x08
	.zero		1


	//   ....[93]....
        /*07fc*/ 	.word	0x00010fc0
        /*0800*/ 	.word	0x000000ff
        /*0804*/ 	.word	0x0000b038
        /*0808*/ 	.short	0x010a
        /*080a*/ 	.byte	0x11
	.zero		1


	//   ....[94]....
        /*080c*/ 	.word	0x000112a0
        /*0810*/ 	.word	0x000000ff
        /*0814*/ 	.word	0x0000b038
        /*0818*/ 	.short	0x010a
        /*081a*/ 	.byte	0x11
	.zero		1


	//   ....[95]....
        /*081c*/ 	.word	0x000114d0
        /*0820*/ 	.word	0x000000ff
        /*0824*/ 	.word	0x0000b038
        /*0828*/ 	.short	0x010a
        /*082a*/ 	.byte	0x11
	.zero		1


	//   ....[96]....
        /*082c*/ 	.word	0x000116d0
        /*0830*/ 	.word	0x000000ff
        /*0834*/ 	.word	0x0000b038
        /*0838*/ 	.short	0x010a
        /*083a*/ 	.byte	0x11
	.zero		1


	//   ....[97]....
        /*083c*/ 	.word	0x000118d0
        /*0840*/ 	.word	0x000000ff
        /*0844*/ 	.word	0x0000b038
        /*0848*/ 	.short	0x010a
        /*084a*/ 	.byte	0x11
	.zero		1


	//   ....[98]....
        /*084c*/ 	.word	0x00011ad0
        /*0850*/ 	.word	0x000000ff
        /*0854*/ 	.word	0x0000b038
        /*0858*/ 	.short	0x010a
        /*085a*/ 	.byte	0x11
	.zero		1


	//   ....[99]....
        /*085c*/ 	.word	0x00011cd0
        /*0860*/ 	.word	0x000000ff
        /*0864*/ 	.word	0x0000b038
        /*0868*/ 	.short	0x010a
        /*086a*/ 	.byte	0x11
	.zero		1


	//   ....[100]....
        /*086c*/ 	.word	0x00011ed0
        /*0870*/ 	.word	0x000000ff
        /*0874*/ 	.word	0x0000b038
        /*0878*/ 	.short	0x010a
        /*087a*/ 	.byte	0x11
	.zero		1


	//   ....[101]....
        /*087c*/ 	.word	0x000120d0
        /*0880*/ 	.word	0x000000ff
        /*0884*/ 	.word	0x0000b038
        /*0888*/ 	.short	0x010a
        /*088a*/ 	.byte	0x11
	.zero		1


	//   ....[102]....
        /*088c*/ 	.word	0x00012340
        /*0890*/ 	.word	0x000000ff
        /*0894*/ 	.word	0x0000b038
        /*0898*/ 	.short	0x010a
        /*089a*/ 	.byte	0x11
	.zero		1


	//   ....[103]....
        /*089c*/ 	.word	0x00012540
        /*08a0*/ 	.word	0x000000ff
        /*08a4*/ 	.word	0x0000b038
        /*08a8*/ 	.short	0x010a
        /*08aa*/ 	.byte	0x11
	.zero		1


	//   ....[104]....
        /*08ac*/ 	.word	0x00012760
        /*08b0*/ 	.word	0x000000ff
        /*08b4*/ 	.word	0x0000b038
        /*08b8*/ 	.short	0x010a
        /*08ba*/ 	.byte	0x11
	.zero		1


	//   ....[105]....
        /*08bc*/ 	.word	0x00012960
        /*08c0*/ 	.word	0x000000ff
        /*08c4*/ 	.word	0x0000b038
        /*08c8*/ 	.short	0x010a
        /*08ca*/ 	.byte	0x11
	.zero		1


	//   ....[106]....
        /*08cc*/ 	.word	0x00012b90
        /*08d0*/ 	.word	0x000000ff
        /*08d4*/ 	.word	0x0000b038
        /*08d8*/ 	.short	0x010a
        /*08da*/ 	.byte	0x11
	.zero		1


	//   ....[107]....
        /*08dc*/ 	.word	0x00012d90
        /*08e0*/ 	.word	0x000000ff
        /*08e4*/ 	.word	0x0000b038
        /*08e8*/ 	.short	0x010a
        /*08ea*/ 	.byte	0x09
	.zero		1


	//   ....[108]....
        /*08ec*/ 	.word	0x00013430
        /*08f0*/ 	.word	0x000000ff
        /*08f4*/ 	.word	0x0000b0b0
        /*08f8*/ 	.short	0x010a
        /*08fa*/ 	.byte	0x11
	.zero		1


	//   ....[109]....
        /*08fc*/ 	.word	0x000134d0
        /*0900*/ 	.word	0x000000ff
        /*0904*/ 	.word	0x0000b0b8
        /*0908*/ 	.short	0x010a
        /*090a*/ 	.byte	0x11
	.zero		1


	//   ....[110]....
        /*090c*/ 	.word	0x000135b0
        /*0910*/ 	.word	0x000000ff
        /*0914*/ 	.word	0x00000000
        /*0918*/ 	.short	0x0101
        /*091a*/ 	.byte	0x08
	.zero		1


	//   ....[111]....
        /*091c*/ 	.word	0x00013630
        /*0920*/ 	.word	0x000000ff
        /*0924*/ 	.word	0x00000000
        /*0928*/ 	.short	0x0101
        /*092a*/ 	.byte	0x11
	.zero		1


	//   ....[112]....
        /*092c*/ 	.word	0x00013960
        /*0930*/ 	.word	0x00000000
        /*0934*/ 	.word	0x0000b000
        /*0938*/ 	.short	0x010a
        /*093a*/ 	.byte	0xff
	.zero		1


	//   ....[113]....
        /*093c*/ 	.word	0x000139c0
        /*0940*/ 	.word	0x00000000
        /*0944*/ 	.word	0x0000b020
        /*0948*/ 	.short	0x010a
        /*094a*/ 	.byte	0xff
	.zero		1


	//   ....[114]....
        /*094c*/ 	.word	0x00013a20
        /*0950*/ 	.word	0x00000003
        /*0954*/ 	.word	0x0000b058
        /*0958*/ 	.short	0x010a
        /*095a*/ 	.byte	0xff
	.zero		1


	//   ....[115]....
        /*095c*/ 	.word	0x00013a80
        /*0960*/ 	.word	0x00000000
        /*0964*/ 	.word	0x0000b008
        /*0968*/ 	.short	0x010a
        /*096a*/ 	.byte	0xff
	.zero		1


	//   ....[116]....
        /*096c*/ 	.word	0x00013ae0
        /*0970*/ 	.word	0x00000003
        /*0974*/ 	.word	0x0000b068
        /*0978*/ 	.short	0x010a
        /*097a*/ 	.byte	0xff
	.zero		1


	//   ....[117]....
        /*097c*/ 	.word	0x00013b40
        /*0980*/ 	.word	0x00000000
        /*0984*/ 	.word	0x0000b020
        /*0988*/ 	.short	0x010a
        /*098a*/ 	.byte	0xff
	.zero		1


	//   ....[118]....
        /*098c*/ 	.word	0x00013ba0
        /*0990*/ 	.word	0x00000000
        /*0994*/ 	.word	0x0000b0a0
        /*0998*/ 	.short	0x010a
        /*099a*/ 	.byte	0xff
	.zero		1


	//   ....[119]....
        /*099c*/ 	.word	0x00013c00
        /*09a0*/ 	.word	0x00000004
        /*09a4*/ 	.word	0x0000b058
        /*09a8*/ 	.short	0x010a
        /*09aa*/ 	.byte	0xff
	.zero		1


	//   ....[120]....
        /*09ac*/ 	.word	0x00013c60
        /*09b0*/ 	.word	0x00000003
        /*09b4*/ 	.word	0x0000b020
        /*09b8*/ 	.short	0x010a
        /*09ba*/ 	.byte	0xff
	.zero		1


	//   ....[121]....
        /*09bc*/ 	.word	0x00013cc0
        /*09c0*/ 	.word	0x00000000
        /*09c4*/ 	.word	0x0000b0a8
        /*09c8*/ 	.short	0x010a
        /*09ca*/ 	.byte	0xff
	.zero		1


	//   ....[122]....
        /*09cc*/ 	.word	0x00013d20
        /*09d0*/ 	.word	0x00000004
        /*09d4*/ 	.word	0x0000b068
        /*09d8*/ 	.short	0x010a
        /*09da*/ 	.byte	0xff
	.zero		1


	//   ....[123]....
        /*09dc*/ 	.word	0x00013d80
        /*09e0*/ 	.word	0x00000000
        /*09e4*/ 	.word	0x0000b020
        /*09e8*/ 	.short	0x010a
        /*09ea*/ 	.byte	0xff
	.zero		1


	//   ....[124]....
        /*09ec*/ 	.word	0x00013de0
        /*09f0*/ 	.word	0x00000000
        /*09f4*/ 	.word	0x0000b0a0
        /*09f8*/ 	.short	0x010a
        /*09fa*/ 	.byte	0xff
	.zero		1


	//   ....[125]....
        /*09fc*/ 	.word	0x00013e60
        /*0a00*/ 	.word	0x00000005
        /*0a04*/ 	.word	0x0000b058
        /*0a08*/ 	.short	0x010a
        /*0a0a*/ 	.byte	0xff
	.zero		1


	//   ....[126]....
        /*0a0c*/ 	.word	0x00013ec0
        /*0a10*/ 	.word	0x00000000
        /*0a14*/ 	.word	0x0000b0a8
        /*0a18*/ 	.short	0x010a
        /*0a1a*/ 	.byte	0xff
	.zero		1


	//   ....[127]....
        /*0a1c*/ 	.word	0x00013f20
        /*0a20*/ 	.word	0x00000004
        /*0a24*/ 	.word	0x0000b068
        /*0a28*/ 	.short	0x010a
        /*0a2a*/ 	.byte	0xff
	.zero		1


	//   ....[128]....
        /*0a2c*/ 	.word	0x00013f70
        /*0a30*/ 	.word	0x00000010
        /*0a34*/ 	.word	0x0000b0c0
        /*0a38*/ 	.short	0x010a
        /*0a3a*/ 	.byte	0xff
	.zero		1


	//   ....[129]....
        /*0a3c*/ 	.word	0x00013fc0
        /*0a40*/ 	.word	0x00000010
        /*0a44*/ 	.word	0x0000b0c8
        /*0a48*/ 	.short	0x010a
        /*0a4a*/ 	.byte	0xff
	.zero		1


	//   ....[130]....
        /*0a4c*/ 	.word	0x00014010
        /*0a50*/ 	.word	0x0000002f
        /*0a54*/ 	.word	0x0000b070
        /*0a58*/ 	.short	0x010a
        /*0a5a*/ 	.byte	0xff
	.zero		1


	//   ....[131]....
        /*0a5c*/ 	.word	0x00014060
        /*0a60*/ 	.word	0x0000002f
        /*0a64*/ 	.word	0x0000b080
        /*0a68*/ 	.short	0x010a
        /*0a6a*/ 	.byte	0xff
	.zero		1


	//   ....[132]....
        /*0a6c*/ 	.word	0x000140b0
        /*0a70*/ 	.word	0x0000002f
        /*0a74*/ 	.word	0x0000b070
        /*0a78*/ 	.short	0x010a
        /*0a7a*/ 	.byte	0xff
	.zero		1


	//   ....[133]....
        /*0a7c*/ 	.word	0x00014100
        /*0a80*/ 	.word	0x0000002f
        /*0a84*/ 	.word	0x0000b090
        /*0a88*/ 	.short	0x010a
        /*0a8a*/ 	.byte	0xff
	.zero		1


	//   ....[134]....
        /*0a8c*/ 	.word	0x00014150
        /*0a90*/ 	.word	0x0000002f
        /*0a94*/ 	.word	0x0000b080
        /*0a98*/ 	.short	0x010a
        /*0a9a*/ 	.byte	0xff
	.zero		1


	//   ....[135]....
        /*0a9c*/ 	.word	0x000141a0
        /*0aa0*/ 	.word	0x0000002f
        /*0aa4*/ 	.word	0x0000b098
        /*0aa8*/ 	.short	0x010a
        /*0aaa*/ 	.byte	0xff
	.zero		1


	//   ....[136]....
        /*0aac*/ 	.word	0x000141f0
        /*0ab0*/ 	.word	0x0000002f
        /*0ab4*/ 	.word	0x0000b070
        /*0ab8*/ 	.short	0x010a
        /*0aba*/ 	.byte	0xff
	.zero		1


	//   ....[137]....
        /*0abc*/ 	.word	0x00014240
        /*0ac0*/ 	.word	0x0000002f
        /*0ac4*/ 	.word	0x0000b090
        /*0ac8*/ 	.short	0x010a
        /*0aca*/ 	.byte	0xff
	.zero		1


	//   ....[138]....
        /*0acc*/ 	.word	0x00014290
        /*0ad0*/ 	.word	0x0000002f
        /*0ad4*/ 	.word	0x0000b0c0
        /*0ad8*/ 	.short	0x010a
        /*0ada*/ 	.byte	0xff
	.zero		1


	//   ....[139]....
        /*0adc*/ 	.word	0x000142e0
        /*0ae0*/ 	.word	0x0000002f
        /*0ae4*/ 	.word	0x0000b080
        /*0ae8*/ 	.short	0x010a
        /*0aea*/ 	.byte	0xff
	.zero		1


	//   ....[140]....
        /*0aec*/ 	.word	0x00014330
        /*0af0*/ 	.word	0x0000002f
        /*0af4*/ 	.word	0x0000b098
        /*0af8*/ 	.short	0x010a
        /*0afa*/ 	.byte	0xff
	.zero		1


	//   ....[141]....
        /*0afc*/ 	.word	0x00014380
        /*0b00*/ 	.word	0x0000002f
        /*0b04*/ 	.word	0x0000b0c8
        /*0b08*/ 	.short	0x010a
        /*0b0a*/ 	.byte	0xff
	.zero		1


	//   ....[142]....
        /*0b0c*/ 	.word	0x000143e0
        /*0b10*/ 	.word	0x00000000
        /*0b14*/ 	.word	0x00000000
        /*0b18*/ 	.short	0x010a
        /*0b1a*/ 	.byte	0xff
	.zero		1


	//   ....[143]....
        /*0b1c*/ 	.word	0x00014440
        /*0b20*/ 	.word	0x00000000
        /*0b24*/ 	.word	0x00000000
        /*0b28*/ 	.short	0x010a
        /*0b2a*/ 	.byte	0xff
	.zero		1


	//   ....[144]....
        /*0b2c*/ 	.word	0x000144a0
        /*0b30*/ 	.word	0x00000004
        /*0b34*/ 	.word	0x00000000
        /*0b38*/ 	.short	0x010a
        /*0b3a*/ 	.byte	0xff
	.zero		1


	//   ....[145]....
        /*0b3c*/ 	.word	0x00014500
        /*0b40*/ 	.word	0x00000003
        /*0b44*/ 	.word	0x00000000
        /*0b48*/ 	.short	0x010a
        /*0b4a*/ 	.byte	0xff
	.zero		1


	//   ....[146]....
        /*0b4c*/ 	.word	0x00014560
        /*0b50*/ 	.word	0x00000000
        /*0b54*/ 	.word	0x00000000
        /*0b58*/ 	.short	0x010a
        /*0b5a*/ 	.byte	0xff
	.zero		1


	//   ....[147]....
        /*0b5c*/ 	.word	0x000145c0
        /*0b60*/ 	.word	0x00000000
        /*0b64*/ 	.word	0x00000000
        /*0b68*/ 	.short	0x010a
        /*0b6a*/ 	.byte	0xff
	.zero		1


	//   ....[148]....
        /*0b6c*/ 	.word	0x00014620
        /*0b70*/ 	.word	0x00000004
        /*0b74*/ 	.word	0x00000000
        /*0b78*/ 	.short	0x010a
        /*0b7a*/ 	.byte	0xff
	.zero		1


	//   ....[149]....
        /*0b7c*/ 	.word	0x00014680
        /*0b80*/ 	.word	0x00000003
        /*0b84*/ 	.word	0x00000000
        /*0b88*/ 	.short	0x010a
        /*0b8a*/ 	.byte	0xff
	.zero		1


	//   ....[150]....
        /*0b8c*/ 	.word	0x000146e0
        /*0b90*/ 	.word	0x00000000
        /*0b94*/ 	.word	0x00000000
        /*0b98*/ 	.short	0x010a
        /*0b9a*/ 	.byte	0xff
	.zero		1


	//   ....[151]....
        /*0b9c*/ 	.word	0x00014740
        /*0ba0*/ 	.word	0x00000000
        /*0ba4*/ 	.word	0x00000000
        /*0ba8*/ 	.short	0x010a
        /*0baa*/ 	.byte	0xff
	.zero		1


	//   ....[152]....
        /*0bac*/ 	.word	0x000147a0
        /*0bb0*/ 	.word	0x00000000
        /*0bb4*/ 	.word	0x0000b010
        /*0bb8*/ 	.short	0x010a
        /*0bba*/ 	.byte	0xff
	.zero		1


	//   ....[153]....
        /*0bbc*/ 	.word	0x00014800
        /*0bc0*/ 	.word	0x00000000
        /*0bc4*/ 	.word	0x0000b038
        /*0bc8*/ 	.short	0x010a
        /*0bca*/ 	.byte	0xff
	.zero		1


	//   ....[154]....
        /*0bcc*/ 	.word	0x00014860
        /*0bd0*/ 	.word	0x00000000
        /*0bd4*/ 	.word	0x0000b018
        /*0bd8*/ 	.short	0x010a
        /*0bda*/ 	.byte	0xff
	.zero		1


	//   ....[155]....
        /*0bdc*/ 	.word	0x000148c0
        /*0be0*/ 	.word	0x00000000
        /*0be4*/ 	.word	0x0000b038
        /*0be8*/ 	.short	0x010a
        /*0bea*/ 	.byte	0xff
	.zero		1


	//   ....[156]....
        /*0bec*/ 	.word	0x00014920
        /*0bf0*/ 	.word	0x00000000
        /*0bf4*/ 	.word	0x0000b038
        /*0bf8*/ 	.short	0x010a
        /*0bfa*/ 	.byte	0xff
	.zero		1


	//   ....[157]....
        /*0bfc*/ 	.word	0x00014980
        /*0c00*/ 	.word	0x00000000
        /*0c04*/ 	.word	0x0000b038
        /*0c08*/ 	.short	0x010a
        /*0c0a*/ 	.byte	0xff
	.zero		1


	//   ....[158]....
        /*0c0c*/ 	.word	0x000149e0
        /*0c10*/ 	.word	0x00000000
        /*0c14*/ 	.word	0x0000b038
        /*0c18*/ 	.short	0x010a
        /*0c1a*/ 	.byte	0xff
	.zero		1


	//   ....[159]....
        /*0c1c*/ 	.word	0x00014a40
        /*0c20*/ 	.word	0x00000000
        /*0c24*/ 	.word	0x0000b038
        /*0c28*/ 	.short	0x010a
        /*0c2a*/ 	.byte	0xff
	.zero		1


	//   ....[160]....
        /*0c2c*/ 	.word	0x00014aa0
        /*0c30*/ 	.word	0x00000000
        /*0c34*/ 	.word	0x0000b038
        /*0c38*/ 	.short	0x010a
        /*0c3a*/ 	.byte	0xff
	.zero		1


	//   ....[161]....
        /*0c3c*/ 	.word	0x00014b00
        /*0c40*/ 	.word	0x00000000
        /*0c44*/ 	.word	0x0000b038
        /*0c48*/ 	.short	0x010a
        /*0c4a*/ 	.byte	0xff
	.zero		1


	//   ....[162]....
        /*0c4c*/ 	.word	0x00014b60
        /*0c50*/ 	.word	0x00000000
        /*0c54*/ 	.word	0x0000b038
        /*0c58*/ 	.short	0x010a
        /*0c5a*/ 	.byte	0xff
	.zero		1


	//   ....[163]....
        /*0c5c*/ 	.word	0x00014bc0
        /*0c60*/ 	.word	0x00000000
        /*0c64*/ 	.word	0x0000b038
        /*0c68*/ 	.short	0x010a
        /*0c6a*/ 	.byte	0xff
	.zero		1


	//   ....[164]....
        /*0c6c*/ 	.word	0x00014c20
        /*0c70*/ 	.word	0x00000000
        /*0c74*/ 	.word	0x0000b038
        /*0c78*/ 	.short	0x010a
        /*0c7a*/ 	.byte	0xff
	.zero		1


	//   ....[165]....
        /*0c7c*/ 	.word	0x00014c80
        /*0c80*/ 	.word	0x00000000
        /*0c84*/ 	.word	0x0000b038
        /*0c88*/ 	.short	0x010a
        /*0c8a*/ 	.byte	0xff
	.zero		1


	//   ....[166]....
        /*0c8c*/ 	.word	0x00014ce0
        /*0c90*/ 	.word	0x00000000
        /*0c94*/ 	.word	0x0000b038
        /*0c98*/ 	.short	0x010a
        /*0c9a*/ 	.byte	0xff
	.zero		1


	//   ....[167]....
        /*0c9c*/ 	.word	0x00014d40
        /*0ca0*/ 	.word	0x00000000
        /*0ca4*/ 	.word	0x0000b038
        /*0ca8*/ 	.short	0x010a
        /*0caa*/ 	.byte	0xff
	.zero		1


	//   ....[168]....
        /*0cac*/ 	.word	0x00014da0
        /*0cb0*/ 	.word	0x00000000
        /*0cb4*/ 	.word	0x0000b038
        /*0cb8*/ 	.short	0x010a
        /*0cba*/ 	.byte	0xff
	.zero		1


	//   ....[169]....
        /*0cbc*/ 	.word	0x00014e00
        /*0cc0*/ 	.word	0x00000000
        /*0cc4*/ 	.word	0x0000b038
        /*0cc8*/ 	.short	0x010a
        /*0cca*/ 	.byte	0xff
	.zero		1


	//   ....[170]....
        /*0ccc*/ 	.word	0x00014e60
        /*0cd0*/ 	.word	0x00000000
        /*0cd4*/ 	.word	0x0000b0b0
        /*0cd8*/ 	.short	0x010a
        /*0cda*/ 	.byte	0xff
	.zero		1


	//   ....[171]....
        /*0cdc*/ 	.word	0x00014ec0
        /*0ce0*/ 	.word	0x00000000
        /*0ce4*/ 	.word	0x0000b0b8
        /*0ce8*/ 	.short	0x010a
        /*0cea*/ 	.byte	0xff
	.zero		1


	//----- nvinfo : EIATTR_NUM_MBARRIERS
	.align		4
.L_64:
        /*0cec*/ 	.byte	0x03, 0x38
        /*0cee*/ 	.short	0x001c


	//----- nvinfo : EIATTR_EXIT_INSTR_OFFSETS
	.align		4
        /*0cf0*/ 	.byte	0x04, 0x1c
        /*0cf2*/ 	.short	(.L_66 - .L_65)


	//   ....[0]....
.L_65:
        /*0cf4*/ 	.word	0x000017a0


	//   ....[1]....
        /*0cf8*/ 	.word	0x00003920


	//   ....[2]....
        /*0cfc*/ 	.word	0x00003980


	//   ....[3]....
        /*0d00*/ 	.word	0x0000a050


	//   ....[4]....
        /*0d04*/ 	.word	0x0000a0c0


	//   ....[5]....
        /*0d08*/ 	.word	0x00010400


	//   ....[6]....
        /*0d0c*/ 	.word	0x00010490


	//   ....[7]....
        /*0d10*/ 	.word	0x000104e0


	//   ....[8]....
        /*0d14*/ 	.word	0x00012f80


	//   ....[9]....
        /*0d18*/ 	.word	0x00012fd0


	//   ....[10]....
        /*0d1c*/ 	.word	0x00013680


	//   ....[11]....
        /*0d20*/ 	.word	0x00013940


	//----- nvinfo : EIATTR_INDIRECT_BRANCH_TARGETS
	.align		4
.L_66:
        /*0d24*/ 	.byte	0x04, 0x34
        /*0d26*/ 	.short	(.L_68 - .L_67)


	//   ....[0]....
.L_67:
        /*0d28*/ 	.word	.L_x_486@srel
        /*0d2c*/ 	.short	0x0
        /*0d2e*/ 	.short	0x0
        /*0d30*/ 	.word	0x3
        /*0d34*/ 	.word	.L_x_487@srel
        /*0d38*/ 	.word	.L_x_488@srel
        /*0d3c*/ 	.word	.L_x_489@srel


	//----- nvinfo : EIATTR_MAX_THREADS
	.align		4
.L_68:
        /*0d40*/ 	.byte	0x04, 0x05
        /*0d42*/ 	.short	(.L_70 - .L_69)
.L_69:
        /*0d44*/ 	.word	0x00000200
        /*0d48*/ 	.word	0x00000001
        /*0d4c*/ 	.word	0x00000001


	//----- nvinfo : EIATTR_CRS_STACK_SIZE
	.align		4
.L_70:
        /*0d50*/ 	.byte	0x04, 0x1e
        /*0d52*/ 	.short	(.L_72 - .L_71)
.L_71:
        /*0d54*/ 	.word	0x00000000


	//----- nvinfo : EIATTR_CBANK_PARAM_SIZE
	.align		4
.L_72:
        /*0d58*/ 	.byte	0x03, 0x19
        /*0d5a*/ 	.short	0x0600


	//----- nvinfo : EIATTR_PARAM_CBANK
	.align		4
        /*0d5c*/ 	.byte	0x04, 0x0a
        /*0d5e*/ 	.short	(.L_74 - .L_73)
	.align		4
.L_73:
        /*0d60*/ 	.word	index@(.nv.constant0._ZN7cutlass13device_kernelINS_4fmha6kernel36Sm100FmhaFwdKernelTmaWarpspecializedIN4cute5tupleIJiiiNS5_IJNS5_IJiiEEEiEEEEEENS1_10collective38Sm100FmhaFwdMainloopTmaWarpspecializedINS_10bfloat16_tEffNS5_IJNS4_1CILi256EEENSC_ILi64EEENSC_ILi32EEEEEENS5_IJiNSC_ILi1EEES7_EEENS5_IJiSH_NS5_IJNS5_IJNSC_ILi0EEEiEEEiEEEEEESM_NS9_10CausalMaskILb1EEENS5_IJNSC_ILi2EEESH_SH_EEENSC_ILb0EEEEENS9_38Sm100FmhaFwdEpilogueTmaWarpspecializedINS_6half_tEfNS5_IJNSC_ILi128EEESF_SE_EEESI_NS5_IJSH_S7_EEESR_EENS2_23PersistentTileSchedulerENS2_41Sm100FmhaCtxKernelWarpspecializedScheduleEEEEEvNT_6ParamsE)
        /*0d64*/ 	.short	0x0380
        /*0d66*/ 	.short	0x0600


	//----- nvinfo : EIATTR_SW_WAR
	.align		4
.L_74:
        /*0d68*/ 	.byte	0x04, 0x36
        /*0d6a*/ 	.short	(.L_76 - .L_75)
.L_75:
        /*0d6c*/ 	.word	0x00000008
.L_76:


//--------------------- .nv.callgraph             --------------------------
	.section	.nv.callgraph,"",@"SHT_CUDA_CALLGRAPH"
	.align	4
	.sectionentsize	8
	.align		4
        /*0000*/ 	.word	0x00000000
	.align		4
        /*0004*/ 	.word	0xffffffff
	.align		4
        /*0008*/ 	.word	index@(_ZN7cutlass13device_kernelINS_4fmha6kernel36Sm100FmhaFwdKernelTmaWarpspecializedIN4cute5tupleIJiiiNS5_IJNS5_IJiiEEEiEEEEEENS1_10collective38Sm100FmhaFwdMainloopTmaWarpspecializedINS_10bfloat16_tEffNS5_IJNS4_1CILi256EEENSC_ILi64EEENSC_ILi32EEEEEENS5_IJiNSC_ILi1EEES7_EEENS5_IJiSH_NS5_IJNS5_IJNSC_ILi0EEEiEEEiEEEEEESM_NS9_10CausalMaskILb1EEENS5_IJNSC_ILi2EEESH_SH_EEENSC_ILb0EEEEENS9_38Sm100FmhaFwdEpilogueTmaWarpspecializedINS_6half_tEfNS5_IJNSC_ILi128EEESF_SE_EEESI_NS5_IJSH_S7_EEESR_EENS2_23PersistentTileSchedulerENS2_41Sm100FmhaCtxKernelWarpspecializedScheduleEEEEEvNT_6ParamsE)
	.align		4
        /*000c*/ 	.word	index@(__assertfail)
	.align		4
        /*0010*/ 	.word	index@(_ZN7cutlass13device_kernelINS_4fmha6kernel36Sm100FmhaFwdKernelTmaWarpspecializedIN4cute5tupleIJiiiNS5_IJNS5_IJiiEEEiEEEEEENS1_10collective38Sm100FmhaFwdMainloopTmaWarpspecializedINS_10bfloat16_tEffNS5_IJNS4_1CILi256EEENSC_ILi64EEENSC_ILi32EEEEEENS5_IJiNSC_ILi1EEES7_EEENS5_IJiSH_NS5_IJNS5_IJNSC_ILi0EEEiEEEiEEEEEESM_NS9_10CausalMaskILb1EEENS5_IJNSC_ILi2EEESH_SH_EEENSC_ILb0EEEEENS9_38Sm100FmhaFwdEpilogueTmaWarpspecializedINS_6half_tEfNS5_IJNSC_ILi128EEESF_SE_EEESI_NS5_IJSH_S7_EEESR_EENS2_23PersistentTileSchedulerENS2_41Sm100FmhaCtxKernelWarpspecializedScheduleEEEEEvNT_6ParamsE)
	.align		4
        /*0014*/ 	.word	index@(vprintf)
	.align		4
        /*0018*/ 	.word	0x00000000
	.align		4
        /*001c*/ 	.word	0xfffffffe
	.align		4
        /*0020*/ 	.word	0x00000000
	.align		4
        /*0024*/ 	.word	0xfffffffd
	.align		4
        /*0028*/ 	.word	0x00000000
	.align		4
        /*002c*/ 	.word	0xfffffffc


//--------------------- .nv.constant4             --------------------------
	.section	.nv.constant4,"a",@progbits
	.align	8
	.align		8
.nv.constant4:
        /*0000*/ 	.dword	vprintf
	.align		8
        /*0008*/ 	.dword	__assertfail
	.align		8
        /*0010*/ 	.dword	__unnamed_1
	.align		8
        /*0018*/ 	.dword	__unnamed_2
	.align		8
        /*0020*/ 	.dword	__unnamed_3
	.align		8
        /*0028*/ 	.dword	__unnamed_4
	.align		8
        /*0030*/ 	.dword	__unnamed_5
	.align		8
        /*0038*/ 	.dword	__unnamed_6
	.align		8
        /*0040*/ 	.dword	__unnamed_7
	.align		8
        /*0048*/ 	.dword	_ZN39_INTERNAL_0727dd22_4_k_cu_3712a028_36794cuda3std3__45__cpo5beginE
	.align		8
        /*0050*/ 	.dword	_ZN39_INTERNAL_0727dd22_4_k_cu_3712a028_36794cuda3std3__45__cpo3endE
	.align		8
        /*0058*/ 	.dword	_ZN39_INTERNAL_0727dd22_4_k_cu_3712a028_36794cuda3std3__45__cpo6cbeginE
	.align		8
        /*0060*/ 	.dword	_ZN39_INTERNAL_0727dd22_4_k_cu_3712a028_36794cuda3std3__45__cpo4cendE
	.align		8
        /*0068*/ 	.dword	_ZN39_INTERNAL_0727dd22_4_k_cu_3712a028_36794cuda3std3__441_GLOBAL__N__0727dd22_4_k_cu_3712a028_36796ignoreE
	.align		8
        /*0070*/ 	.dword	_ZN39_INTERNAL_0727dd22_4_k_cu_3712a028_36794cuda3std3__419piecewise_constructE
	.align		8
        /*0078*/ 	.dword	_ZN39_INTERNAL_0727dd22_4_k_cu_3712a028_36794cuda3std3__48in_placeE
	.align		8
        /*0080*/ 	.dword	_ZN39_INTERNAL_0727dd22_4_k_cu_3712a028_36794cuda3std6ranges3__45__cpo4swapE
	.align		8
        /*0088*/ 	.dword	_ZN39_INTERNAL_0727dd22_4_k_cu_3712a028_36794cuda3std6ranges3__45__cpo9iter_moveE
	.align		8
        /*0090*/ 	.dword	_ZN39_INTERNAL_0727dd22_4_k_cu_3712a028_36794cute7productE
	.align		8
        /*0098*/ 	.dword	_ZN39_INTERNAL_0727dd22_4_k_cu_3712a028_36794cute1_E
	.align		8
        /*00a0*/ 	.dword	$str$22
	.align		8
        /*00a8*/ 	.dword	$str$23
	.align		8
        /*00b0*/ 	.dword	$str$26
	.align		8
        /*00b8*/ 	.dword	$str$27
	.align		8
        /*00c0*/ 	.dword	$str$28
	.align		8
        /*00c8*/ 	.dword	$str$29
	.align		8
        /*00d0*/ 	.dword	$str$30
	.align		8
        /*00d8*/ 	.dword	$str$31
	.align		8
        /*00e0*/ 	.dword	$str$32
	.align		8
        /*00e8*/ 	.dword	$str$33
	.align		8
        /*00f0*/ 	.dword	$str$34
	.align		8
        /*00f8*/ 	.dword	$str$35
	.align		8
        /*0100*/ 	.dword	$str$36
	.align		8
        /*0108*/ 	.dword	$str$37


//--------------------- .nv.constant2._ZN7cutlass13device_kernelINS_4fmha6kernel36Sm100FmhaFwdKernelTmaWarpspecializedIN4cute5tupleIJiiiNS5_IJNS5_IJiiEEEiEEEEEENS1_10collective38Sm100FmhaFwdMainloopTmaWarpspecializedINS_10bfloat16_tEffNS5_IJNS4_1CILi256EEENSC_ILi64EEENSC_ILi32EEEEEENS5_IJiNSC_ILi1EEES7_EEENS5_IJiSH_NS5_IJNS5_IJNSC_ILi0EEEiEEEiEEEEEESM_NS9_10CausalMaskILb1EEENS5_IJNSC_ILi2EEESH_SH_EEENSC_ILb0EEEEENS9_38Sm100FmhaFwdEpilogueTmaWarpspecializedINS_6half_tEfNS5_IJNSC_ILi128EEESF_SE_EEESI_NS5_IJSH_S7_EEESR_EENS2_23PersistentTileSchedulerENS2_41Sm100FmhaCtxKernelWarpspecializedScheduleEEEEEvNT_6ParamsE --------------------------
	.section	.nv.constant2._ZN7cutlass13device_kernelINS_4fmha6kernel36Sm100FmhaFwdKernelTmaWarpspecializedIN4cute5tupleIJiiiNS5_IJNS5_IJiiEEEiEEEEEENS1_10collective38Sm100FmhaFwdMainloopTmaWarpspecializedINS_10bfloat16_tEffNS5_IJNS4_1CILi256EEENSC_ILi64EEENSC_ILi32EEEEEENS5_IJiNSC_ILi1EEES7_EEENS5_IJiSH_NS5_IJNS5_IJNSC_ILi0EEEiEEEiEEEEEESM_NS9_10CausalMaskILb1EEENS5_IJNSC_ILi2EEESH_SH_EEENSC_ILb0EEEEENS9_38Sm100FmhaFwdEpilogueTmaWarpspecializedINS_6half_tEfNS5_IJNSC_ILi128EEESF_SE_EEESI_NS5_IJSH_S7_EEESR_EENS2_23PersistentTileSchedulerENS2_41Sm100FmhaCtxKernelWarpspecializedScheduleEEEEEvNT_6ParamsE,"a",@progbits
	.sectionflags	@""
	.align	4
.nv.constant2._ZN7cutlass13device_kernelINS_4fmha6kernel36Sm100FmhaFwdKernelTmaWarpspecializedIN4cute5tupleIJiiiNS5_IJNS5_IJiiEEEiEEEEEENS1_10collective38Sm100FmhaFwdMainloopTmaWarpspecializedINS_10bfloat16_tEffNS5_IJNS4_1CILi256EEENSC_ILi64EEENSC_ILi32EEEEEENS5_IJiNSC_ILi1EEES7_EEENS5_IJiSH_NS5_IJNS5_IJNSC_ILi0EEEiEEEiEEEEEESM_NS9_10CausalMaskILb1EEENS5_IJNSC_ILi2EEESH_SH_EEENSC_ILb0EEEEENS9_38Sm100FmhaFwdEpilogueTmaWarpspecializedINS_6half_tEfNS5_IJNSC_ILi128EEESF_SE_EEESI_NS5_IJSH_S7_EEESR_EENS2_23PersistentTileSchedulerENS2_41Sm100FmhaCtxKernelWarpspecializedScheduleEEEEEvNT_6ParamsE:
        /*0000*/ 	.byte	0xa0, 0x04, 0x01, 0x00, 0x90, 0x2f, 0x01, 0x00, 0x70, 0x04, 0x01, 0x00


//--------------------- .text._ZN7cutlass13device_kernelINS_4fmha6kernel36Sm100FmhaFwdKernelTmaWarpspecializedIN4cute5tupleIJiiiNS5_IJNS5_IJiiEEEiEEEEEENS1_10collective38Sm100FmhaFwdMainloopTmaWarpspecializedINS_10bfloat16_tEffNS5_IJNS4_1CILi256EEENSC_ILi64EEENSC_ILi32EEEEEENS5_IJiNSC_ILi1EEES7_EEENS5_IJiSH_NS5_IJNS5_IJNSC_ILi0EEEiEEEiEEEEEESM_NS9_10CausalMaskILb1EEENS5_IJNSC_ILi2EEESH_SH_EEENSC_ILb0EEEEENS9_38Sm100FmhaFwdEpilogueTmaWarpspecializedINS_6half_tEfNS5_IJNSC_ILi128EEESF_SE_EEESI_NS5_IJSH_S7_EEESR_EENS2_23PersistentTileSchedulerENS2_41Sm100FmhaCtxKernelWarpspecializedScheduleEEEEEvNT_6ParamsE --------------------------
	.section	.text._ZN7cutlass13device_kernelINS_4fmha6kernel36Sm100FmhaFwdKernelTmaWarpspecializedIN4cute5tupleIJiiiNS5_IJNS5_IJiiEEEiEEEEEENS1_10collective38Sm100FmhaFwdMainloopTmaWarpspecializedINS_10bfloat16_tEffNS5_IJNS4_1CILi256EEENSC_ILi64EEENSC_ILi32EEEEEENS5_IJiNSC_ILi1EEES7_EEENS5_IJiSH_NS5_IJNS5_IJNSC_ILi0EEEiEEEiEEEEEESM_NS9_10CausalMaskILb1EEENS5_IJNSC_ILi2EEESH_SH_EEENSC_ILb0EEEEENS9_38Sm100FmhaFwdEpilogueTmaWarpspecializedINS_6half_tEfNS5_IJNSC_ILi128EEESF_SE_EEESI_NS5_IJSH_S7_EEESR_EENS2_23PersistentTileSchedulerENS2_41Sm100FmhaCtxKernelWarpspecializedScheduleEEEEEvNT_6ParamsE,"ax",@progbits
	.align	128
.text._ZN7cutlass13device_kernelINS_4fmha6kernel36Sm100FmhaFwdKernelTmaWarpspecializedIN4cute5tupleIJiiiNS5_IJNS5_IJiiEEEiEEEEEENS1_10collective38Sm100FmhaFwdMainloopTmaWarpspecializedINS_10bfloat16_tEffNS5_IJNS4_1CILi256EEENSC_ILi64EEENSC_ILi32EEEEEENS5_IJiNSC_ILi1EEES7_EEENS5_IJiSH_NS5_IJNS5_IJNSC_ILi0EEEiEEEiEEEEEESM_NS9_10CausalMaskILb1EEENS5_IJNSC_ILi2EEESH_SH_EEENSC_ILb0EEEEENS9_38Sm100FmhaFwdEpilogueTmaWarpspecializedINS_6half_tEfNS5_IJNSC_ILi128EEESF_SE_EEESI_NS5_IJSH_S7_EEESR_EENS2_23PersistentTileSchedulerENS2_41Sm100FmhaCtxKernelWarpspecializedScheduleEEEEEvNT_6ParamsE:
        .type           _ZN7cutlass13device_kernelINS_4fmha6kernel36Sm100FmhaFwdKernelTmaWarpspecializedIN4cute5tupleIJiiiNS5_IJNS5_IJiiEEEiEEEEEENS1_10collective38Sm100FmhaFwdMainloopTmaWarpspecializedINS_10bfloat16_tEffNS5_IJNS4_1CILi256EEENSC_ILi64EEENSC_ILi32EEEEEENS5_IJiNSC_ILi1EEES7_EEENS5_IJiSH_NS5_IJNS5_IJNSC_ILi0EEEiEEEiEEEEEESM_NS9_10CausalMaskILb1EEENS5_IJNSC_ILi2EEESH_SH_EEENSC_ILb0EEEEENS9_38Sm100FmhaFwdEpilogueTmaWarpspecializedINS_6half_tEfNS5_IJNSC_ILi128EEESF_SE_EEESI_NS5_IJSH_S7_EEESR_EENS2_23PersistentTileSchedulerENS2_41Sm100FmhaCtxKernelWarpspecializedScheduleEEEEEvNT_6ParamsE,@function
        .size           _ZN7cutlass13device_kernelINS_4fmha6kernel36Sm100FmhaFwdKernelTmaWarpspecializedIN4cute5tupleIJiiiNS5_IJNS5_IJiiEEEiEEEEEENS1_10collective38Sm100FmhaFwdMainloopTmaWarpspecializedINS_10bfloat16_tEffNS5_IJNS4_1CILi256EEENSC_ILi64EEENSC_ILi32EEEEEENS5_IJiNSC_ILi1EEES7_EEENS5_IJiSH_NS5_IJNS5_IJNSC_ILi0EEEiEEEiEEEEEESM_NS9_10CausalMaskILb1EEENS5_IJNSC_ILi2EEESH_SH_EEENSC_ILb0EEEEENS9_38Sm100FmhaFwdEpilogueTmaWarpspecializedINS_6half_tEfNS5_IJNSC_ILi128EEESF_SE_EEESI_NS5_IJSH_S7_EEESR_EENS2_23PersistentTileSchedulerENS2_41Sm100FmhaCtxKernelWarpspecializedScheduleEEEEEvNT_6ParamsE,(.L_x_490 - _ZN7cutlass13device_kernelINS_4fmha6kernel36Sm100FmhaFwdKernelTmaWarpspecializedIN4cute5tupleIJiiiNS5_IJNS5_IJiiEEEiEEEEEENS1_10collective38Sm100FmhaFwdMainloopTmaWarpspecializedINS_10bfloat16_tEffNS5_IJNS4_1CILi256EEENSC_ILi64EEENSC_ILi32EEEEEENS5_IJiNSC_ILi1EEES7_EEENS5_IJiSH_NS5_IJNS5_IJNSC_ILi0EEEiEEEiEEEEEESM_NS9_10CausalMaskILb1EEENS5_IJNSC_ILi2EEESH_SH_EEENSC_ILb0EEEEENS9_38Sm100FmhaFwdEpilogueTmaWarpspecializedINS_6half_tEfNS5_IJNSC_ILi128EEESF_SE_EEESI_NS5_IJSH_S7_EEESR_EENS2_23PersistentTileSchedulerENS2_41Sm100FmhaCtxKernelWarpspecializedScheduleEEEEEvNT_6ParamsE)
        .other          _ZN7cutlass13device_kernelINS_4fmha6kernel36Sm100FmhaFwdKernelTmaWarpspecializedIN4cute5tupleIJiiiNS5_IJNS5_IJiiEEEiEEEEEENS1_10collective38Sm100FmhaFwdMainloopTmaWarpspecializedINS_10bfloat16_tEffNS5_IJNS4_1CILi256EEENSC_ILi64EEENSC_ILi32EEEEEENS5_IJiNSC_ILi1EEES7_EEENS5_IJiSH_NS5_IJNS5_IJNSC_ILi0EEEiEEEiEEEEEESM_NS9_10CausalMaskILb1EEENS5_IJNSC_ILi2EEESH_SH_EEENSC_ILb0EEEEENS9_38Sm100FmhaFwdEpilogueTmaWarpspecializedINS_6half_tEfNS5_IJNSC_ILi128EEESF_SE_EEESI_NS5_IJSH_S7_EEESR_EENS2_23PersistentTileSchedulerENS2_41Sm100FmhaCtxKernelWarpspecializedScheduleEEEEEvNT_6ParamsE,@"STO_CUDA_ENTRY STV_DEFAULT"
_ZN7cutlass13device_kernelINS_4fmha6kernel36Sm100FmhaFwdKernelTmaWarpspecializedIN4cute5tupleIJiiiNS5_IJNS5_IJiiEEEiEEEEEENS1_10collective38Sm100FmhaFwdMainloopTmaWarpspecializedINS_10bfloat16_tEffNS5_IJNS4_1CILi256EEENSC_ILi64EEENSC_ILi32EEEEEENS5_IJiNSC_ILi1EEES7_EEENS5_IJiSH_NS5_IJNS5_IJNSC_ILi0EEEiEEEiEEEEEESM_NS9_10CausalMaskILb1EEENS5_IJNSC_ILi2EEESH_SH_EEENSC_ILb0EEEEENS9_38Sm100FmhaFwdEpilogueTmaWarpspecializedINS_6half_tEfNS5_IJNSC_ILi128EEESF_SE_EEESI_NS5_IJSH_S7_EEESR_EENS2_23PersistentTileSchedulerENS2_41Sm100FmhaCtxKernelWarpspecializedScheduleEEEEEvNT_6ParamsE:
[----:B------:R-:W1:Y:S02]  /*0000*/  LDC R1, c[0x0][0x37c] ;  /* 0x0000df00ff017b82 */ /* 0x000e640000000800 */
[----:B-1----:R-:W-:-:S04]  /*0010*/  IADD3 R1, PT, PT, R1, -0x10, RZ ;  /* 0xfffffff001017810 */ /* 0x002fc80007ffe0ff */
[----:B------:R-:W-:Y:S01]  /*0020*/  R2UR UR38, R1 ;  /* 0x00000000012672ca */ /* 0x000fe200000e0000 */
[----:B------:R-:W1:Y:S01]  /*0030*/  S2R R41, SR_TID.X ;  /* 0x0000000000297919 */ /* 0x000e620000002100 */
[----:B------:R-:W2:Y:S01]  /*0040*/  LDCU UR4, c[0x0][0x2f8] ;  /* 0x00005f00ff0477ac */ /* 0x000ea20008000800 */
[----:B------:R-:W3:Y:S01]  /*0050*/  LDCU UR37, c[0x0][0x2fc] ;  /* 0x00005f80ff2577ac */ /* 0x000ee20008000800 */
[----:B------:R-:W-:Y:S02]  /*0060*/  UPLOP3.LUT UP3, UPT, UPT, UPT, UPT, 0x40, 0x4 ;  /* 0x000000000004789c */ /* 0x000fe40003f6e870 */
[----:B------:R-:W-:Y:S02]  /*0070*/  UPLOP3.LUT UP1, UPT, UPT, UPT, UPT, 0x80, 0x8 ;  /* 0x000000000008789c */ /* 0x000fe40003f2f070 */
[----:B------:R-:W-:Y:S02]  /*0080*/  UPLOP3.LUT UP0, UPT, UPT, UPT, UPT, 0x40, 0x4 ;  /* 0x000000000004789c */ /* 0x000fe40003f0e870 */
[----:B------:R-:W-:-:S02]  /*0090*/  UPLOP3.LUT UP6, UPT, UPT, UPT, UPT, 0x40, 0x4 ;  /* 0x000000000004789c */ /* 0x000fc40003fce870 */
[----:B------:R-:W-:Y:S02]  /*00a0*/  UPLOP3.LUT UP5, UPT, UPT, UPT, UPT, 0x40, 0x4 ;  /* 0x000000000004789c */ /* 0x000fe40003fae870 */
[----:B--2---:R-:W-:Y:S02]  /*00b0*/  UIADD3 UR38, UP2, UPT, UR38, UR4, URZ ;  /* 0x0000000426267290 */ /* 0x004fe4000ff5e0ff */
[----:B------:R-:W-:Y:S02]  /*00c0*/  UP2UR UR41, UPR, URZ, 0x8 ;  /* 0x00000008ff297883 */ /* 0x000fe40008000000 */
[----:B---3--:R-:W-:Y:S02]  /*00d0*/  UIADD3.X UR37, UPT, UPT, URZ, UR37, URZ, UP2, !UPT ;  /* 0x00000025ff257290 */ /* 0x008fe400097fe4ff */
[----:B------:R-:W-:Y:S02]  /*00e0*/  UPLOP3.LUT UP2, UPT, UPT, UPT, UPT, 0x80, 0x8 ;  /* 0x000000000008789c */ /* 0x000fe40003f4f070 */
[----:B------:R-:W-:-:S02]  /*00f0*/  UPLOP3.LUT UP4, UPT, UPT, UPT, UPT, 0x40, 0x4 ;  /* 0x000000000004789c */ /* 0x000fc40003f8e870 */
[----:B------:R-:W-:Y:S01]  /*0100*/  UP2UR UR58, UPR, URZ, 0x4 ;  /* 0x00000004ff3a7883 */ /* 0x000fe20008000000 */
[----:B-1----:R-:W-:-:S05]  /*0110*/  SHF.R.U32.HI R3, RZ, 0x5, R41 ;  /* 0x00000005ff037819 */ /* 0x002fca0000011629 */
[----:B------:R-:W1:Y:S02]  /*0120*/  SHFL.IDX PT, R0, R3, RZ, 0x1f ;  /* 0x00001fff03007589 */ /* 0x000e6400000e0000 */
[----:B-1----:R-:W-:-:S04]  /*0130*/  SHF.R.S32.HI R5, RZ, 0x1f, R0 ;  /* 0x0000001fff057819 */ /* 0x002fc80000011400 */
[----:B------:R-:W-:-:S04]  /*0140*/  LEA.HI R2, R5, R0, RZ, 0x2 ;  /* 0x0000000005027211 */ /* 0x000fc800078f10ff */
[----:B------:R-:W-:-:S04]  /*0150*/  SHF.R.S32.HI R2, RZ, 0x2, R2 ;  /* 0x00000002ff027819 */ /* 0x000fc80000011402 */
[----:B------:R-:W-:-:S13]  /*0160*/  ISETP.NE.AND P0, PT, R2, RZ, PT ;  /* 0x000000ff0200720c */ /* 0x000fda0003f05270 */
[----:B------:R-:W-:Y:S05]  /*0170*/  @!P0 BRA `(.L_x_0) ;  /* 0x0000000400248947 */ /* 0x000fea0003800000 */
[----:B------:R-:W-:-:S13]  /*0180*/  ISETP.NE.AND P0, PT, R2, 0x2, PT ;  /* 0x000000020200780c */ /* 0x000fda0003f05270 */
[----:B------:R-:W-:Y:S05]  /*0190*/  @!P0 BRA `(.L_x_1) ;  /* 0x0000000000f48947 */ /* 0x000fea0003800000 */
[----:B------:R-:W-:-:S13]  /*01a0*/  ISETP.NE.AND P0, PT, R2, 0x1, PT ;  /* 0x000000010200780c */ /* 0x000fda0003f05270 */
[----:B------:R-:W-:Y:S05]  /*01b0*/  @P0 BRA `(.L_x_2) ;  /* 0x00000000002c0947 */ /* 0x000fea0003800000 */
[----:B------:R-:W-:Y:S01]  /*01c0*/  HFMA2 R2, -RZ, RZ, 0, 5.9604644775390625e-08 ;  /* 0x00000001ff027431 */ /* 0x000fe200000001ff */
[----:B------:R-:W-:Y:S02]  /*01d0*/  UPLOP3.LUT UP3, UPT, UPT, UPT, UPT, 0x40, 0x4 ;  /* 0x000000000004789c */ /* 0x000fe40003f6e870 */
[----:B------:R-:W-:Y:S02]  /*01e0*/  UPLOP3.LUT UP2, UPT, UPT, UPT, UPT, 0x40, 0x4 ;  /* 0x000000000004789c */ /* 0x000fe40003f4e870 */
[----:B------:R-:W-:Y:S02]  /*01f0*/  UPLOP3.LUT UP1, UPT, UPT, UPT, UPT, 0x80, 0x8 ;  /* 0x000000000008789c */ /* 0x000fe40003f2f070 */
[----:B------:R-:W-:Y:S02]  /*0200*/  UPLOP3.LUT UP0, UPT, UPT, UPT, UPT, 0x40, 0x4 ;  /* 0x000000000004789c */ /* 0x000fe40003f0e870 */
[----:B------:R-:W-:Y:S02]  /*0210*/  UPLOP3.LUT UP6, UPT, UPT, UPT, UPT, 0x40, 0x4 ;  /* 0x000000000004789c */ /* 0x000fe40003fce870 */
[----:B------:R-:W-:-:S02]  /*0220*/  UPLOP3.LUT UP5, UPT, UPT, UPT, UPT, 0x40, 0x4 ;  /* 0x000000000004789c */ /* 0x000fc40003fae870 */
[----:B------:R-:W-:Y:S02]  /*0230*/  UPLOP3.LUT UP4, UPT, UPT, UPT, UPT, 0x80, 0x8 ;  /* 0x000000000008789c */ /* 0x000fe40003f8f070 */
[----:B------:R-:W-:Y:S02]  /*0240*/  UP2UR UR41, UPR, URZ, 0x8 ;  /* 0x00000008ff297883 */ /* 0x000fe40008000000 */
[----:B------:R-:W-:Y:S01]  /*0250*/  UP2UR UR58, UPR, URZ, 0x4 ;  /* 0x00000004ff3a7883 */ /* 0x000fe20008000000 */
[----:B------:R-:W-:Y:S11]  /*0260*/  BRA `(.L_x_0) ;  /* 0x0000000000e87947 */ /* 0x000ff60003800000 */
.L_x_2:
[----:B------:R-:W-:Y:S01]  /*0270*/  ISETP.NE.AND P0, PT, R0, 0xc, PT ;  /* 0x0000000c0000780c */ /* 0x000fe20003f05270 */
[----:B------:R-:W-:Y:S01]  /*0280*/  UPLOP3.LUT UP2, UPT, UPT, UPT, UPT, 0x40, 0x4 ;  /* 0x000000000004789c */ /* 0x000fe20003f4e870 */
[----:B------:R-:W-:Y:S01]  /*0290*/  HFMA2 R2, -RZ, RZ, 0, 1.78813934326171875e-07 ;  /* 0x00000003ff027431 */ /* 0x000fe200000001ff */
[----:B------:R-:W-:Y:S02]  /*02a0*/  UPLOP3.LUT UP1, UPT, UPT, UPT, UPT, 0x80, 0x8 ;  /* 0x000000000008789c */ /* 0x000fe40003f2f070 */
[----:B------:R-:W-:Y:S02]  /*02b0*/  UP2UR UR41, UPR, URZ, 0x4 ;  /* 0x00000004ff297883 */ /* 0x000fe40008000000 */
[----:B------:R-:W-:Y:S02]  /*02c0*/  UPLOP3.LUT UP2, UPT, UPT, UPT, UPT, 0x40, 0x4 ;  /* 0x000000000004789c */ /* 0x000fe40003f4e870 */
[----:B------:R-:W-:Y:S02]  /*02d0*/  UPLOP3.LUT UP0, UPT, UPT, UPT, UPT, 0x40, 0x4 ;  /* 0x000000000004789c */ /* 0x000fe40003f0e870 */
[----:B------:R-:W-:-:S02]  /*02e0*/  UPLOP3.LUT UP6, UPT, UPT, UPT, UPT, 0x40, 0x4 ;  /* 0x000000000004789c */ /* 0x000fc40003fce870 */
[----:B------:R-:W-:Y:S02]  /*02f0*/  UPLOP3.LUT UP5, UPT, UPT, UPT, UPT, 0x80, 0x8 ;  /* 0x000000000008789c */ /* 0x000fe40003faf070 */
[----:B------:R-:W-:Y:S02]  /*0300*/  UPLOP3.LUT UP4, UPT, UPT, UPT, UPT, 0x40, 0x4 ;  /* 0x000000000004789c */ /* 0x000fe40003f8e870 */
[----:B------:R-:W-:Y:S01]  /*0310*/  UP2UR UR58, UPR, URZ, 0x4 ;  /* 0x00000004ff3a7883 */ /* 0x000fe20008000000 */
[----:B------:R-:W-:Y:S11]  /*0320*/  @!P0 BRA `(.L_x_0) ;  /* 0x0000000000b88947 */ /* 0x000ff60003800000 */
[----:B------:R-:W-:-:S13]  /*0330*/  ISETP.NE.AND P0, PT, R0, 0xe, PT ;  /* 0x0000000e0000780c */ /* 0x000fda0003f05270 */
[----:B------:R-:W-:Y:S05]  /*0340*/  @!P0 BRA `(.L_x_3) ;  /* 0x00000000005c8947 */ /* 0x000fea0003800000 */
[----:B------:R-:W-:-:S13]  /*0350*/  ISETP.NE.AND P0, PT, R0, 0xd, PT ;  /* 0x0000000d0000780c */ /* 0x000fda0003f05270 */
[----:B------:R-:W-:Y:S05]  /*0360*/  @P0 BRA `(.L_x_4) ;  /* 0x00000000002c0947 */ /* 0x000fea0003800000 */
[----:B------:R-:W-:Y:S01]  /*0370*/  HFMA2 R2, -RZ, RZ, 0, 2.384185791015625e-07 ;  /* 0x00000004ff027431 */ /* 0x000fe200000001ff */
        /* <DEDUP_REMOVED lines=10> */
.L_x_4:
[----:B------:R-:W-:Y:S01]  /*0420*/  HFMA2 R2, -RZ, RZ, 0, 3.5762786865234375e-07 ;  /* 0x00000006ff027431 */ /* 0x000fe200000001ff */
[----:B------:R-:W-:Y:S02]  /*0430*/  UPLOP3.LUT UP3, UPT, UPT, UPT, UPT, 0x40, 0x4 ;  /* 0x000000000004789c */ /* 0x000fe40003f6e870 */
[----:B------:R-:W-:Y:S02]  /*0440*/  UPLOP3.LUT UP2, UPT, UPT, UPT, UPT, 0x40, 0x4 ;  /* 0x000000000004789c */ /* 0x000fe40003f4e870 */
[----:B------:R-:W-:Y:S02]  /*0450*/  UPLOP3.LUT UP0, UPT, UPT, UPT, UPT, 0x40, 0x4 ;  /* 0x000000000004789c */ /* 0x000fe40003f0e870 */
[----:B------:R-:W-:Y:S02]  /*0460*/  UPLOP3.LUT UP6, UPT, UPT, UPT, UPT, 0x40, 0x4 ;  /* 0x000000000004789c */ /* 0x000fe40003fce870 */
[----:B------:R-:W-:Y:S02]  /*0470*/  UPLOP3.LUT UP5, UPT, UPT, UPT, UPT, 0x40, 0x4 ;  /* 0x000000000004789c */ /* 0x000fe40003fae870 */
[----:B------:R-:W-:-:S02]  /*0480*/  UPLOP3.LUT UP4, UPT, UPT, UPT, UPT, 0x40, 0x4 ;  /* 0x000000000004789c */ /* 0x000fc40003f8e870 */
[----:B------:R-:W-:Y:S02]  /*0490*/  UP2UR UR41, UPR, URZ, 0x8 ;  /* 0x00000008ff297883 */ /* 0x000fe40008000000 */
[----:B------:R-:W-:Y:S01]  /*04a0*/  UP2UR UR58, UPR, URZ, 0x4 ;  /* 0x00000004ff3a7883 */ /* 0x000fe20008000000 */
[----:B------:R-:W-:Y:S11]  /*04b0*/  BRA `(.L_x_0) ;  /* 0x0000000000547947 */ /* 0x000ff60003800000 */
.L_x_3:
[----:B------:R-:W-:Y:S01]  /*04c0*/  HFMA2 R2, -RZ, RZ, 0, 2.98023223876953125e-07 ;  /* 0x00000005ff027431 */ /* 0x000fe200000001ff */
        /* <DEDUP_REMOVED lines=10> */
.L_x_1:
[----:B------:R-:W-:Y:S01]  /*0570*/  HFMA2 R2, -RZ, RZ, 0, 1.1920928955078125e-07 ;  /* 0x00000002ff027431 */ /* 0x000fe200000001ff */
        /* <DEDUP_REMOVED lines=8> */
[----:B------:R-:W-:-:S12]  /*0600*/  UP2UR UR58, UPR, URZ, 0x4 ;  /* 0x00000004ff3a7883 */ /* 0x000fd80008000000 */
.L_x_0:
[----:B------:R-:W-:Y:S01]  /*0610*/  ELECT P0, URZ, PT ;  /* 0x0000000000ff782f */ /* 0x000fe20003800000 */
[----:B------:R-:W-:Y:S03]  /*0620*/  BSSY.RECONVERGENT B0, `(.L_x_5) ;  /* 0x000000f000007945 */ /* 0x000fe60003800200 */
[----:B------:R-:W-:Y:S02]  /*0630*/  PLOP3.LUT P2, PT, P0, PT, UP0, 0x5d, 0xd5 ;  /* 0x0000000000d5781c */ /* 0x000fe4000074eb0d */
[----:B------:R-:W-:-:S11]  /*0640*/  PLOP3.LUT P1, PT, P0, PT, UP6, 0x5d, 0xd5 ;  /* 0x0000000000d5781c */ /* 0x000fd6000072eb6d */
[----:B------:R-:W-:Y:S05]  /*0650*/  @P2 BRA `(.L_x_6) ;  /* 0x00000000002c2947 */ /* 0x000fea0003800000 */
[----:B------:R-:W1:Y:S02]  /*0660*/  LDCU.64 UR4, c[0x0][0x348] ;  /* 0x00006900ff0477ac */ /* 0x000e640008000a00 */
[----:B-1----:R-:W-:-:S04]  /*0670*/  UIADD3 UR8, UP0, UPT, UR4, 0x80, URZ ;  /* 0x0000008004087890 */ /* 0x002fc8000ff1e0ff */
[----:B------:R-:W-:Y:S02]  /*0680*/  UIADD3.X UR9, UPT, UPT, URZ, UR5, URZ, UP0, !UPT ;  /* 0x00000005ff097290 */ /* 0x000fe400087fe4ff */
[----:B------:R-:W-:-:S04]  /*0690*/  UIADD3 UR6, UP0, UPT, UR4, 0x180, URZ ;  /* 0x0000018004067890 */ /* 0x000fc8000ff1e0ff */
[----:B------:R-:W-:Y:S02]  /*06a0*/  UIADD3.X UR7, UPT, UPT, URZ, UR5, URZ, UP0, !UPT ;  /* 0x00000005ff077290 */ /* 0x000fe400087fe4ff */
[----:B------:R-:W-:Y:S01]  /*06b0*/  UIADD3 UR4, UP0, UPT, UR4, 0x280, URZ ;  /* 0x0000028004047890 */ /* 0x000fe2000ff1e0ff */
[----:B------:R1:W-:Y:S03]  /*06c0*/  UTMACCTL.PF [UR8] ;  /* 0x00000000080079b9 */ /* 0x0003e60008040000 */
[----:B------:R-:W-:-:S03]  /*06d0*/  UIADD3.X UR5, UPT, UPT, URZ, UR5, URZ, UP0, !UPT ;  /* 0x00000005ff057290 */ /* 0x000fc600087fe4ff */
[----:B------:R1:W-:Y:S06]  /*06e0*/  UTMACCTL.PF [UR6] ;  /* 0x00000000060079b9 */ /* 0x0003ec0008040000 */
[----:B------:R1:W-:Y:S02]  /*06f0*/  UTMACCTL.PF [UR4] ;  /* 0x00000000040079b9 */ /* 0x0003e40008040000 */
[----:B-1----:R-:W-:Y:S01]  /*0700*/  NOP ;  /* 0x0000000000007918 */ /* 0x002fe20000000000 */
.L_x_6:
[----:B------:R-:W-:Y:S05]  /*0710*/  BSYNC.RECONVERGENT B0 ;  /* 0x0000000000007941 */ /* 0x000fea0003800200 */
.L_x_5:
[----:B------:R-:W-:Y:S04]  /*0720*/  BSSY.RECONVERGENT B0, `(.L_x_7) ;  /* 0x000001b000007945 */ /* 0x000fe80003800200 */
[----:B------:R-:W-:Y:S05]  /*0730*/  @P1 BRA `(.L_x_8) ;  /* 0x0000000000241947 */ /* 0x000fea0003800000 */
[----:B------:R-:W1:Y:S01]  /*0740*/  LDCU.64 UR4, c[0x0][0x348] ;  /* 0x00006900ff0477ac */ /* 0x000e620008000a00 */
[----:B------:R-:W-:Y:S02]  /*0750*/  PLOP3.LUT P6, PT, PT, PT, PT, 0x80, 0x8 ;  /* 0x000000000008781c */ /* 0x000fe40003fcf070 */
[----:B------:R-:W-:Y:S02]  /*0760*/  PLOP3.LUT P5, PT, PT, PT, PT, 0x8, 0x80 ;  /* 0x000000000080781c */ /* 0x000fe40003fae170 */
[----:B------:R-:W-:Y:S02]  /*0770*/  PLOP3.LUT P4, PT, PT, PT, PT, 0x80, 0x8 ;  /* 0x000000000008781c */ /* 0x000fe40003f8f070 */
[----:B------:R-:W-:Y:S01]  /*0780*/  PLOP3.LUT P3, PT, PT, PT, PT, 0x80, 0x8 ;  /* 0x000000000008781c */ /* 0x000fe20003f6f070 */
[----:B-1----:R-:W-:-:S04]  /*0790*/  UIADD3 UR4, UP0, UPT, UR4, 0x400, URZ ;  /* 0x0000040004047890 */ /* 0x002fc8000ff1e0ff */
[----:B------:R-:W-:-:S09]  /*07a0*/  UIADD3.X UR5, UPT, UPT, URZ, UR5, URZ, UP0, !UPT ;  /* 0x00000005ff057290 */ /* 0x000fd200087fe4ff */
[----:B------:R1:W-:Y:S02]  /*07b0*/  UTMACCTL.PF [UR4] ;  /* 0x00000000040079b9 */ /* 0x0003e40008040000 */
[----:B-1----:R-:W-:Y:S05]  /*07c0*/  BRA `(.L_x_9) ;  /* 0x0000000000407947 */ /* 0x002fea0003800000 */
.L_x_8:
[----:B------:R-:W-:-:S13]  /*07d0*/  ISETP.NE.AND P1, PT, R2, 0x3, PT ;  /* 0x000000030200780c */ /* 0x000fda0003f25270 */
[----:B------:R-:W-:Y:S05]  /*07e0*/  @!P1 BRA `(.L_x_10) ;  /* 0x0000000000289947 */ /* 0x000fea0003800000 */
[----:B------:R-:W-:Y:S02]  /*07f0*/  ISETP.NE.AND P1, PT, R2, 0x4, PT ;  /* 0x000000040200780c */ /* 0x000fe40003f25270 */
[----:B------:R-:W-:Y:S02]  /*0800*/  PLOP3.LUT P4, PT, PT, PT, PT, 0x80, 0x8 ;  /* 0x000000000008781c */ /* 0x000fe40003f8f070 */
[----:B------:R-:W-:Y:S02]  /*0810*/  PLOP3.LUT P5, PT, PT, PT, PT, 0x8, 0x80 ;  /* 0x000000000080781c */ /* 0x000fe40003fae170 */
[----:B------:R-:W-:Y:S02]  /*0820*/  PLOP3.LUT P6, PT, PT, PT, PT, 0x80, 0x8 ;  /* 0x000000000008781c */ /* 0x000fe40003fcf070 */
[----:B------:R-:W-:-:S05]  /*0830*/  PLOP3.LUT P3, PT, PT, PT, PT, 0x80, 0x8 ;  /* 0x000000000008781c */ /* 0x000fca0003f6f070 */
[----:B------:R-:W-:Y:S08]  /*0840*/  @P1 BRA `(.L_x_9) ;  /* 0x0000000000201947 */ /* 0x000ff00003800000 */
[----:B------:R-:W-:Y:S02]  /*0850*/  PLOP3.LUT P5, PT, PT, PT, PT, 0x8, 0x80 ;  /* 0x000000000080781c */ /* 0x000fe40003fae170 */
[----:B------:R-:W-:Y:S02]  /*0860*/  PLOP3.LUT P6, PT, PT, PT, PT, 0x8, 0x80 ;  /* 0x000000000080781c */ /* 0x000fe40003fce170 */
[----:B------:R-:W-:Y:S01]  /*0870*/  PLOP3.LUT P3, PT, PT, PT, PT, 0x8, 0x80 ;  /* 0x000000000080781c */ /* 0x000fe20003f6e170 */
[----:B------:R-:W-:-:S12]  /*0880*/  BRA `(.L_x_9) ;  /* 0x0000000000107947 */ /* 0x000fd80003800000 */
.L_x_10:
[----:B------:R-:W-:Y:S02]  /*0890*/  PLOP3.LUT P6, PT, PT, PT, PT, 0x8, 0x80 ;  /* 0x000000000080781c */ /* 0x000fe40003fce170 */
[----:B------:R-:W-:Y:S02]  /*08a0*/  PLOP3.LUT P5, PT, PT, PT, PT, 0x80, 0x8 ;  /* 0x000000000008781c */ /* 0x000fe40003faf070 */
[----:B------:R-:W-:Y:S02]  /*08b0*/  PLOP3.LUT P4, PT, PT, PT, PT, 0x8, 0x80 ;  /* 0x000000000080781c */ /* 0x000fe40003f8e170 */
[----:B------:R-:W-:-:S13]  /*08c0*/  PLOP3.LUT P3, PT, PT, PT, PT, 0x80, 0x8 ;  /* 0x000000000008781c */ /* 0x000fda0003f6f070 */
.L_x_9:
[----:B------:R-:W-:Y:S05]  /*08d0*/  BSYNC.RECONVERGENT B0 ;  /* 0x0000000000007941 */ /* 0x000fea0003800200 */
.L_x_7:
[----:B------:R-:W1:Y:S01]  /*08e0*/  SHFL.IDX PT, R0, R3, RZ, 0x1f ;  /* 0x00001fff03007589 */ /* 0x000e6200000e0000 */
[----:B------:R-:W-:Y:S02]  /*08f0*/  ISETP.NE.AND P1, PT, R2, 0x3, PT ;  /* 0x000000030200780c */ /* 0x000fe40003f25270 */
[----:B------:R-:W-:Y:S02]  /*0900*/  PLOP3.LUT P0, PT, P0, PT, UP1, 0xae, 0xea ;  /* 0x0000000000ea781c */ /* 0x000fe4000070f51e */
[----:B-1----:R-:W-:-:S13]  /*0910*/  ISETP.NE.AND P2, PT, R0, RZ, PT ;  /* 0x000000ff0000720c */ /* 0x002fda0003f45270 */
[----:B------:R-:W-:Y:S05]  /*0920*/  @P2 BRA `(.L_x_11) ;  /* 0x0000000000382947 */ /* 0x000fea0003800000 */
[----:B------:R-:W1:Y:S01]  /*0930*/  S2UR UR5, SR_CgaCtaId ;  /* 0x00000000000579c3 */ /* 0x000e620000008800 */
[----:B------:R-:W-:Y:S01]  /*0940*/  UMOV UR6, 0x400 ;  /* 0x0000040000067882 */ /* 0x000fe20000000000 */
[----:B------:R-:W-:Y:S01]  /*0950*/  UMOV UR4, 0x1 ;  /* 0x0000000100047882 */ /* 0x000fe20000000000 */
[----:B------:R-:W-:Y:S01]  /*0960*/  ELECT P2, URZ, PT ;  /* 0x0000000000ff782f */ /* 0x000fe20003840000 */
[----:B-1----:R-:W-:Y:S02]  /*0970*/  ULEA UR5, UR5, UR6, 0x18 ;  /* 0x0000000605057291 */ /* 0x002fe4000f8ec0ff */
[----:B------:R-:W-:-:S04]  /*0980*/  UIADD3 UR6, UPT, UPT, -UR4, 0x100000, URZ ;  /* 0x0010000004067890 */ /* 0x000fc8000fffe1ff */
[----:B------:R-:W-:Y:S02]  /*0990*/  USHF.L.U32 UR7, UR6, 0xb, URZ ;  /* 0x0000000b06077899 */ /* 0x000fe400080006ff */
[----:B------:R-:W-:Y:S01]  /*09a0*/  USHF.L.U32 UR6, UR6, 0x1, URZ ;  /* 0x0000000106067899 */ /* 0x000fe200080006ff */
[----:B------:R-:W1:Y:S11]  /*09b0*/  FENCE.VIEW.ASYNC.S ;  /* 0x00000000000073c6 */ /* 0x000e760000000000 */
[----:B-1----:R1:W2:Y:S01]  /*09c0*/  SYNCS.EXCH.64 URZ, [UR5+0xb000], UR6 ;  /* 0x00b0000605ff75b2 */ /* 0x0022a20008000100 */
[----:B------:R1:W3:Y:S01]  /*09d0*/  SYNCS.EXCH.64 URZ, [UR5+0xb010], UR6 ;  /* 0x00b0100605ff75b2 */ /* 0x0002e20008000100 */
[----:B------:R1:W4:Y:S01]  /*09e0*/  SYNCS.EXCH.64 URZ, [UR5+0xb008], UR6 ;  /* 0x00b0080605ff75b2 */ /* 0x0003220008000100 */
[----:B------:R1:W5:Y:S01]  /*09f0*/  SYNCS.EXCH.64 URZ, [UR5+0xb018], UR6 ;  /* 0x00b0180605ff75b2 */ /* 0x0003620008000100 */
[----:B------:R-:W-:Y:S01]  /*0a00*/  NOP ;  /* 0x0000000000007918 */ /* 0x000fe20000000000 */
.L_x_11:
[----:B------:R-:W-:Y:S01]  /*0a10*/  NOP ;  /* 0x0000000000007918 */ /* 0x000fe20000000000 */
[----:B------:R-:W-:Y:S05]  /*0a20*/  @!P1 BRA `(.L_x_12) ;  /* 0x0000000000289947 */ /* 0x000fea0003800000 */
[----:B------:R-:W-:Y:S01]  /*0a30*/  ISETP.NE.AND P1, PT, R2, 0x4, PT ;  /* 0x000000040200780c */ /* 0x000fe20003f25270 */
[----:B------:R-:W-:Y:S02]  /*0a40*/  UPLOP3.LUT UP3, UPT, UPT, UPT, UPT, 0x80, 0x8 ;  /* 0x000000000008789c */ /* 0x000fe40003f6f070 */
[----:B------:R-:W-:Y:S02]  /*0a50*/  UPLOP3.LUT UP2, UPT, UPT, UPT, UPT, 0x40, 0x4 ;  /* 0x000000000004789c */ /* 0x000fe40003f4e870 */
[----:B------:R-:W-:Y:S02]  /*0a60*/  UPLOP3.LUT UP1, UPT, UPT, UPT, UPT, 0x80, 0x8 ;  /* 0x000000000008789c */ /* 0x000fe40003f2f070 */
[----:B------:R-:W-:-:S06]  /*0a70*/  UPLOP3.LUT UP0, UPT, UPT, UPT, UPT, 0x80, 0x8 ;  /* 0x000000000008789c */ /* 0x000fcc0003f0f070 */
[----:B------:R-:W-:Y:S05]  /*0a80*/  @P1 BRA `(.L_x_13) ;  /* 0x0000000000201947 */ /* 0x000fea0003800000 */
[----:B------:R-:W-:Y:S02]  /*0a90*/  UPLOP3.LUT UP2, UPT, UPT, UPT, UPT, 0x40, 0x4 ;  /* 0x000000000004789c */ /* 0x000fe40003f4e870 */
[----:B------:R-:W-:Y:S02]  /*0aa0*/  UPLOP3.LUT UP3, UPT, UPT, UPT, UPT, 0x40, 0x4 ;  /* 0x000000000004789c */ /* 0x000fe40003f6e870 */
[----:B------:R-:W-:Y:S01]  /*0ab0*/  UPLOP3.LUT UP0, UPT, UPT, UPT, UPT, 0x40, 0x4 ;  /* 0x000000000004789c */ /* 0x000fe20003f0e870 */
[----:B------:R-:W-:Y:S05]  /*0ac0*/  BRA `(.L_x_13) ;  /* 0x0000000000107947 */ /* 0x000fea0003800000 */
.L_x_12:
[----:B------:R-:W-:Y:S02]  /*0ad0*/  UPLOP3.LUT UP3, UPT, UPT, UPT, UPT, 0x40, 0x4 ;  /* 0x000000000004789c */ /* 0x000fe40003f6e870 */
[----:B------:R-:W-:Y:S02]  /*0ae0*/  UPLOP3.LUT UP2, UPT, UPT, UPT, UPT, 0x80, 0x8 ;  /* 0x000000000008789c */ /* 0x000fe40003f4f070 */
[----:B------:R-:W-:Y:S02]  /*0af0*/  UPLOP3.LUT UP1, UPT, UPT, UPT, UPT, 0x40, 0x4 ;  /* 0x000000000004789c */ /* 0x000fe40003f2e870 */
[----:B------:R-:W-:Y:S02]  /*0b00*/  UPLOP3.LUT UP0, UPT, UPT, UPT, UPT, 0x80, 0x8 ;  /* 0x000000000008789c */ /* 0x000fe40003f0f070 */
.L_x_13:
[----:B------:R-:W1:Y:S02]  /*0b10*/  SHFL.IDX PT, R0, R3, RZ, 0x1f ;  /* 0x00001fff03007589 */ /* 0x000e6400000e0000 */
        /* <DEDUP_REMOVED lines=11> */
[----:B-1----:R1:W1:Y:S01]  /*0bd0*/  SYNCS.EXCH.64 URZ, [UR5+0xb020], UR6 ;  /* 0x00b0200605ff75b2 */ /* 0x0022620008000100 */
[----:B------:R1:W1:Y:S01]  /*0be0*/  SYNCS.EXCH.64 URZ, [UR5+0xb038], UR6 ;  /* 0x00b0380605ff75b2 */ /* 0x0002620008000100 */
[----:B------:R1:W1:Y:S01]  /*0bf0*/  SYNCS.EXCH.64 URZ, [UR5+0xb028], UR6 ;  /* 0x00b0280605ff75b2 */ /* 0x0002620008000100 */
[----:B------:R1:W1:Y:S01]  /*0c00*/  SYNCS.EXCH.64 URZ, [UR5+0xb040], UR6 ;  /* 0x00b0400605ff75b2 */ /* 0x0002620008000100 */
[----:B------:R1:W1:Y:S01]  /*0c10*/  SYNCS.EXCH.64 URZ, [UR5+0xb030], UR6 ;  /* 0x00b0300605ff75b2 */ /* 0x0002620008000100 */
[----:B------:R1:W1:Y:S01]  /*0c20*/  SYNCS.EXCH.64 URZ, [UR5+0xb048], UR6 ;  /* 0x00b0480605ff75b2 */ /* 0x0002620008000100 */
[----:B------:R-:W-:Y:S01]  /*0c30*/  NOP ;  /* 0x0000000000007918 */ /* 0x000fe20000000000 */
.L_x_14:
[----:B------:R-:W2:Y:S01]  /*0c40*/  SHFL.IDX PT, R0, R3, RZ, 0x1f ;  /* 0x00001fff03007589 */ /* 0x000ea200000e0000 */
[----:B------:R-:W-:Y:S01]  /*0c50*/  NOP ;  /* 0x0000000000007918 */ /* 0x000fe20000000000 */
[----:B--2---:R-:W-:-:S13]  /*0c60*/  ISETP.NE.AND P1, PT, R0, RZ, PT ;  /* 0x000000ff0000720c */ /* 0x004fda0003f25270 */
[----:B------:R-:W-:Y:S05]  /*0c70*/  @P1 BRA `(.L_x_15) ;  /* 0x0000000000401947 */ /* 0x000fea0003800000 */
[----:B-1----:R-:W1:Y:S01]  /*0c80*/  S2UR UR6, SR_CgaCtaId ;  /* 0x00000000000679c3 */ /* 0x002e620000008800 */
[----:B------:R-:W-:Y:S01]  /*0c90*/  UMOV UR7, 0x400 ;  /* 0x0000040000077882 */ /* 0x000fe20000000000 */
[----:B------:R-:W-:Y:S01]  /*0ca0*/  UMOV UR5, 0x1 ;  /* 0x0000000100057882 */ /* 0x000fe20000000000 */
[----:B------:R-:W-:Y:S01]  /*0cb0*/  UMOV UR4, 0x80 ;  /* 0x0000008000047882 */ /* 0x000fe20000000000 */
[----:B------:R-:W-:-:S04]  /*0cc0*/  UIADD3 UR8, UPT, UPT, -UR5, 0x100000, URZ ;  /* 0x0010000005087890 */ /* 0x000fc8000fffe1ff */
[----:B------:R-:W-:Y:S02]  /*0cd0*/  USHF.L.U32 UR9, UR8, 0xb, URZ ;  /* 0x0000000b08097899 */ /* 0x000fe400080006ff */
[----:B------:R-:W-:Y:S02]  /*0ce0*/  USHF.L.U32 UR8, UR8, 0x1, URZ ;  /* 0x0000000108087899 */ /* 0x000fe400080006ff */
[----:B------:R-:W-:-:S04]  /*0cf0*/  UIADD3 UR4, UPT, UPT, -UR4, 0x100000, URZ ;  /* 0x0010000004047890 */ /* 0x000fc8000fffe1ff */
[----:B------:R-:W-:Y:S02]  /*0d00*/  USHF.L.U32 UR5, UR4, 0xb, URZ ;  /* 0x0000000b04057899 */ /* 0x000fe400080006ff */
[----:B------:R-:W-:Y:S01]  /*0d10*/  USHF.L.U32 UR4, UR4, 0x1, URZ ;  /* 0x0000000104047899 */ /* 0x000fe200080006ff */
[----:B------:R-:W-:Y:S01]  /*0d20*/  ELECT P1, URZ, PT ;  /* 0x0000000000ff782f */ /* 0x000fe20003820000 */
[----:B-1----:R-:W-:Y:S01]  /*0d30*/  ULEA UR6, UR6, UR7, 0x18 ;  /* 0x0000000706067291 */ /* 0x002fe2000f8ec0ff */
[----:B------:R-:W1:Y:S11]  /*0d40*/  FENCE.VIEW.ASYNC.S ;  /* 0x00000000000073c6 */ /* 0x000e760000000000 */
[----:B-1----:R2:W1:Y:S01]  /*0d50*/  SYNCS.EXCH.64 URZ, [UR6+0xb050], UR8 ;  /* 0x00b0500806ff75b2 */ /* 0x0024620008000100 */
[----:B------:R2:W1:Y:S02]  /*0d60*/  SYNCS.EXCH.64 URZ, [UR6+0xb058], UR4 ;  /* 0x00b0580406ff75b2 */ /* 0x0004640008000100 */
[----:B--2---:R-:W-:Y:S01]  /*0d70*/  NOP ;  /* 0x0000000000007918 */ /* 0x004fe20000000000 */
.L_x_15:
[----:B------:R-:W2:Y:S01]  /*0d80*/  SHFL.IDX PT, R0, R3, RZ, 0x1f ;  /* 0x00001fff03007589 */ /* 0x000ea200000e0000 */
[----:B------:R-:W-:Y:S01]  /*0d90*/  USEL UR4, URZ, 0x2, !UP4 ;  /* 0x00000002ff047887 */ /* 0x000fe2000e000000 */
[----:B------:R-:W-:Y:S01]  /*0da0*/  ISETP.NE.AND P2, PT, R2, 0x2, PT ;  /* 0x000000020200780c */ /* 0x000fe20003f45270 */
[----:B------:R-:W-:Y:S02]  /*0db0*/  NOP ;  /* 0x0000000000007918 */ /* 0x000fe40000000000 */
[----:B------:R-:W-:Y:S01]  /*0dc0*/  USEL UR4, UR4, 0x1, !UP5 ;  /* 0x0000000104047887 */ /* 0x000fe2000e800000 */
[----:B--2---:R-:W-:-:S13]  /*0dd0*/  ISETP.NE.AND P1, PT, R0, RZ, PT ;  /* 0x000000ff0000720c */ /* 0x004fda0003f25270 */
[----:B------:R-:W-:Y:S05]  /*0de0*/  @P1 BRA `(.L_x_16) ;  /* 0x0000000000401947 */ /* 0x000fea0003800000 */
[----:B-1----:R-:W1:Y:S01]  /*0df0*/  S2UR UR7, SR_CgaCtaId ;  /* 0x00000000000779c3 */ /* 0x002e620000008800 */
[----:B------:R-:W-:Y:S01]  /*0e00*/  UMOV UR8, 0x400 ;  /* 0x0000040000087882 */ /* 0x000fe20000000000 */
[----:B------:R-:W-:Y:S01]  /*0e10*/  UMOV UR6, 0x1 ;  /* 0x0000000100067882 */ /* 0x000fe20000000000 */
[----:B------:R-:W-:Y:S01]  /*0e20*/  UMOV UR5, 0x80 ;  /* 0x0000008000057882 */ /* 0x000fe20000000000 */
[----:B------:R-:W-:Y:S01]  /*0e30*/  ELECT P1, URZ, PT ;  /* 0x0000000000ff782f */ /* 0x000fe20003820000 */
[----:B------:R-:W-:-:S04]  /*0e40*/  UIADD3 UR10, UPT, UPT, -UR5, 0x100000, URZ ;  /* 0x00100000050a7890 */ /* 0x000fc8000fffe1ff */
[----:B------:R-:W-:Y:S02]  /*0e50*/  USHF.L.U32 UR11, UR10, 0xb, URZ ;  /* 0x0000000b0a0b7899 */ /* 0x000fe400080006ff */
[----:B------:R-:W-:Y:S02]  /*0e60*/  USHF.L.U32 UR10, UR10, 0x1, URZ ;  /* 0x000000010a0a7899 */ /* 0x000fe400080006ff */
[----:B-1----:R-:W-:Y:S02]  /*0e70*/  ULEA UR7, UR7, UR8, 0x18 ;  /* 0x0000000807077291 */ /* 0x002fe4000f8ec0ff */
[----:B------:R-:W-:-:S04]  /*0e80*/  UIADD3 UR8, UPT, UPT, -UR6, 0x100000, URZ ;  /* 0x0010000006087890 */ /* 0x000fc8000fffe1ff */
[----:B------:R-:W-:Y:S02]  /*0e90*/  USHF.L.U32 UR9, UR8, 0xb, URZ ;  /* 0x0000000b08097899 */ /* 0x000fe400080006ff */
[----:B------:R-:W-:Y:S01]  /*0ea0*/  USHF.L.U32 UR8, UR8, 0x1, URZ ;  /* 0x0000000108087899 */ /* 0x000fe200080006ff */
[----:B------:R-:W1:Y:S11]  /*0eb0*/  FENCE.VIEW.ASYNC.S ;  /* 0x00000000000073c6 */ /* 0x000e760000000000 */
[----:B-1----:R2:W1:Y:S01]  /*0ec0*/  SYNCS.EXCH.64 URZ, [UR7+0xb060], UR8 ;  /* 0x00b0600807ff75b2 */ /* 0x0024620008000100 */
[----:B------:R2:W1:Y:S02]  /*0ed0*/  SYNCS.EXCH.64 URZ, [UR7+0xb068], UR10 ;  /* 0x00b0680a07ff75b2 */ /* 0x0004640008000100 */
[----:B--2---:R-:W-:Y:S01]  /*0ee0*/  NOP ;  /* 0x0000000000007918 */ /* 0x004fe20000000000 */
.L_x_16:
[----:B------:R-:W-:Y:S01]  /*0ef0*/  NOP ;  /* 0x0000000000007918 */ /* 0x000fe20000000000 */
[----:B------:R-:W-:Y:S05]  /*0f00*/  @!P2 BRA `(.L_x_17) ;  /* 0x000000000024a947 */ /* 0x000fea0003800000 */
[----:B------:R-:W-:Y:S01]  /*0f10*/  ISETP.NE.AND P1, PT, R2, RZ, PT ;  /* 0x000000ff0200720c */ /* 0x000fe20003f25270 */
[----:B-1----:R-:W-:Y:S02]  /*0f20*/  UP2UR UR5, UPR, URZ, 0x1 ;  /* 0x00000001ff057883 */ /* 0x002fe40008000000 */
[----:B------:R-:W-:Y:S01]  /*0f30*/  UPLOP3.LUT UP0, UPT, UPT, UPT, UPT, 0x80, 0x8 ;  /* 0x000000000008789c */ /* 0x000fe20003f0f070 */
[----:B------:R-:W-:-:S03]  /*0f40*/  UMOV UR6, URZ ;  /* 0x000000ff00067c82 */ /* 0x000fc60008000000 */
[----:B------:R-:W-:Y:S02]  /*0f50*/  UP2UR UR40, UPR, URZ, 0x1 ;  /* 0x00000001ff287883 */ /* 0x000fe40008000000 */
[----:B------:R-:W-:-:S04]  /*0f60*/  UISETP.NE.AND UP0, UPT, UR5, URZ, UPT ;  /* 0x000000ff0500728c */ /* 0x000fc8000bf05270 */
[----:B------:R-:W-:Y:S07]  /*0f70*/  @P1 BRA `(.L_x_18) ;  /* 0x00000000001c1947 */ /* 0x000fee0003800000 */
[----:B------:R-:W-:Y:S01]  /*0f80*/  UMOV UR6, 0x1 ;  /* 0x0000000100067882 */ /* 0x000fe20000000000 */
[----:B------:R-:W-:Y:S05]  /*0f90*/  BRA `(.L_x_18) ;  /* 0x0000000000147947 */ /* 0x000fea0003800000 */
.L_x_17:
[----:B-1----:R-:W-:Y:S02]  /*0fa0*/  UP2UR UR5, UPR, URZ, 0x1 ;  /* 0x00000001ff057883 */ /* 0x002fe40008000000 */
[----:B------:R-:W-:Y:S01]  /*0fb0*/  UPLOP3.LUT UP0, UPT, UPT, UPT, UPT, 0x40, 0x4 ;  /* 0x000000000004789c */ /* 0x000fe20003f0e870 */
[----:B------:R-:W-:-:S03]  /*0fc0*/  UMOV UR6, 0x2 ;  /* 0x0000000200067882 */ /* 0x000fc60000000000 */
[----:B------:R-:W-:Y:S02]  /*0fd0*/  UP2UR UR40, UPR, URZ, 0x1 ;  /* 0x00000001ff287883 */ /* 0x000fe40008000000 */
[----:B------:R-:W-:Y:S02]  /*0fe0*/  UISETP.NE.AND UP0, UPT, UR5, URZ, UPT ;  /* 0x000000ff0500728c */ /* 0x000fe4000bf05270 */
.L_x_18:
        /* <DEDUP_REMOVED lines=13> */
[----:B------:R1:W1:Y:S01]  /*10c0*/  SYNCS.EXCH.64 URZ, [UR7+0xb078], UR8 ;  /* 0x00b0780807ff75b2 */ /* 0x0002620008000100 */
[----:B------:R-:W-:Y:S01]  /*10d0*/  NOP ;  /* 0x0000000000007918 */ /* 0x000fe20000000000 */
.L_x_19:
[----:B------:R-:W-:Y:S01]  /*10e0*/  NOP ;  /* 0x0000000000007918 */ /* 0x000fe20000000000 */
[----:B------:R-:W-:Y:S05]  /*10f0*/  @!P2 BRA `(.L_x_20) ;  /* 0x000000000024a947 */ /* 0x000fea0003800000 */
[----:B------:R-:W-:Y:S01]  /*1100*/  ISETP.NE.AND P1, PT, R2, 0x1, PT ;  /* 0x000000010200780c */ /* 0x000fe20003f25270 */
        /* <DEDUP_REMOVED lines=8> */
.L_x_20:
[----:B-1----:R-:W-:Y:S02]  /*1190*/  UP2UR UR7, UPR, URZ, 0x1 ;  /* 0x00000001ff077883 */ /* 0x002fe40008000000 */
[----:B------:R-:W-:Y:S01]  /*11a0*/  UPLOP3.LUT UP0, UPT, UPT, UPT, UPT, 0x40, 0x4 ;  /* 0x000000000004789c */ /* 0x000fe20003f0e870 */
[----:B------:R-:W-:-:S03]  /*11b0*/  UMOV UR5, 0x2 ;  /* 0x0000000200057882 */ /* 0x000fc60000000000 */
[----:B------:R-:W-:Y:S02]  /*11c0*/  UP2UR UR39, UPR, URZ, 0x1 ;  /* 0x00000001ff277883 */ /* 0x000fe40008000000 */
[----:B------:R-:W-:Y:S02]  /*11d0*/  UISETP.NE.AND UP0, UPT, UR7, URZ, UPT ;  /* 0x000000ff0700728c */ /* 0x000fe4000bf05270 */
.L_x_21:
[----:B------:R-:W1:Y:S01]  /*11e0*/  SHFL.IDX PT, R0, R3, RZ, 0x1f ;  /* 0x00001fff03007589 */ /* 0x000e6200000e0000 */
[----:B------:R-:W-:Y:S02]  /*11f0*/  USEL UR8, URZ, 0x1, !UP4 ;  /* 0x00000001ff087887 */ /* 0x000fe4000e000000 */
[----:B------:R-:W-:Y:S01]  /*1200*/  USEL UR57, URZ, 0x1, UP4 ;  /* 0x00000001ff397887 */ /* 0x000fe2000a000000 */
        /* <DEDUP_REMOVED lines=13> */
[----:B------:R-:W-:Y:S01]  /*12e0*/  NOP ;  /* 0x0000000000007918 */ /* 0x000fe20000000000 */
.L_x_22:
        /* <DEDUP_REMOVED lines=18> */
[----:B------:R2:W1:Y:S01]  /*1410*/  SYNCS.EXCH.64 URZ, [UR10+0xb0a0], UR14 ;  /* 0x00b0a00e0aff75b2 */ /* 0x0004620008000100 */
[----:B------:R2:W1:Y:S01]  /*1420*/  SYNCS.EXCH.64 URZ, [UR10+0xb098], UR12 ;  /* 0x00b0980c0aff75b2 */ /* 0x0004620008000100 */
[----:B------:R2:W1:Y:S02]  /*1430*/  SYNCS.EXCH.64 URZ, [UR10+0xb0a8], UR14 ;  /* 0x00b0a80e0aff75b2 */ /* 0x0004640008000100 */
[----:B--2---:R-:W-:Y:S01]  /*1440*/  NOP ;  /* 0x0000000000007918 */ /* 0x004fe20000000000 */
.L_x_23:
        /* <DEDUP_REMOVED lines=22> */
.L_x_24:
[----:B------:R-:W2:Y:S01]  /*15b0*/  SHFL.IDX PT, R3, R3, RZ, 0x1f ;  /* 0x00001fff03037589 */ /* 0x000ea200000e0000 */
[----:B------:R-:W1:Y:S01]  /*15c0*/  S2UR UR36, SR_CTAID.X ;  /* 0x00000000002479c3 */ /* 0x000e620000002500 */
[----:B------:R-:W-:Y:S01]  /*15d0*/  NOP ;  /* 0x0000000000007918 */ /* 0x000fe20000000000 */
[----:B--2---:R-:W-:-:S13]  /*15e0*/  ISETP.NE.AND P1, PT, R3, RZ, PT ;  /* 0x000000ff0300720c */ /* 0x004fda0003f25270 */
[----:B-1----:R-:W-:Y:S05]  /*15f0*/  @P1 BRA `(.L_x_25) ;  /* 0x0000000000301947 */ /* 0x002fea0003800000 */
        /* <DEDUP_REMOVED lines=12> */
.L_x_25:
[----:B------:R-:W-:Y:S01]  /*16c0*/  ISETP.GT.AND P1, PT, R2, 0x3, PT ;  /* 0x000000030200780c */ /* 0x000fe20003f24270 */
[----:B------:R-:W-:Y:S01]  /*16d0*/  NOP ;  /* 0x0000000000007918 */ /* 0x000fe20000000000 */
[----:B-12345:R-:W-:Y:S11]  /*16e0*/  BAR.SYNC.DEFER_BLOCKING 0x0 ;  /* 0x0000000000007b1d */ /* 0x03eff60000010000 */
[----:B------:R-:W-:Y:S05]  /*16f0*/  @P1 BRA `(.L_x_26) ;  /* 0x000000ec00441947 */ /* 0x000fea0003800000 */
[----:B------:R-:W-:Y:S01]  /*1700*/  ISETP.GE.U32.AND P0, PT, R2, 0x2, PT ;  /* 0x000000020200780c */ /* 0x000fe20003f06070 */
[----:B------:R-:W-:-:S04]  /*1710*/  UISETP.NE.AND UP0, UPT, UR58, URZ, UPT ;  /* 0x000000ff3a00728c */ /* 0x000fc8000bf05270 */
[----:B------:R-:W-:-:S04]  /*1720*/  USEL UR7, URZ, 0x2, !UP0 ;  /* 0x00000002ff077887 */ /* 0x000fc8000c000000 */
[----:B------:R-:W-:-:S04]  /*1730*/  USEL UR7, UR7, 0x1, !UP5 ;  /* 0x0000000107077887 */ /* 0x000fc8000e800000 */
[----:B------:R-:W-:Y:S08]  /*1740*/  @!P0 BRA `(.L_x_27) ;  /* 0x0000008800448947 */ /* 0x000ff00003800000 */
[----:B------:R-:W-:Y:S05]  /*1750*/  @!P2 BRA `(.L_x_28) ;  /* 0x000000200074a947 */ /* 0x000fea0003800000 */
[----:B------:R-:W-:-:S08]  /*1760*/  NOP ;  /* 0x0000000000007918 */ /* 0x000fd00000000000 */
[----:B------:R-:W1:-:S00]  /*1770*/  USETMAXREG.DEALLOC.CTAPOOL 0x20 ;  /* 0x00000020000079c8 */ /* 0x000e4000080e0500 */
[----:B-1----:R-:W1:Y:S02]  /*1780*/  LDC R0, c[0x0][0x900] ;  /* 0x00024000ff007b82 */ /* 0x002e640000000800 */
[----:B-1----:R-:W-:-:S13]  /*1790*/  ISETP.LE.AND P0, PT, R0, UR36, PT ;  /* 0x0000002400007c0c */ /* 0x002fda000bf03270 */
[----:B------:R-:W-:Y:S05]  /*17a0*/  @P0 EXIT ;  /* 0x000000000000094d */ /* 0x000fea0003800000 */
[----:B------:R-:W1:Y:S01]  /*17b0*/  S2UR UR44, SR_CgaCtaId ;  /* 0x00000000002c79c3 */ /* 0x000e620000008800 */
[----:B------:R-:W-:Y:S01]  /*17c0*/  UMOV UR5, 0x400 ;  /* 0x0000040000057882 */ /* 0x000fe20000000000 */
[----:B------:R-:W-:Y:S01]  /*17d0*/  HFMA2 R6, -RZ, RZ, 0, 0 ;  /* 0x00000000ff067431 */ /* 0x000fe200000001ff */
[----:B------:R-:W-:Y:S01]  /*17e0*/  PRMT R7, RZ, 0x7610, R7 ;  /* 0x00007610ff077816 */ /* 0x000fe20000000007 */
[----:B------:R-:W-:Y:S02]  /*17f0*/  ULOP3.LUT UR14, UR7, 0x1, URZ, 0xc0, !UPT ;  /* 0x00000001070e7892 */ /* 0x000fe4000f8ec0ff */
[----:B------:R-:W-:Y:S01]  /*1800*/  ULOP3.LUT UR13, UR4, 0x1, URZ, 0xc0, !UPT ;  /* 0x00000001040d7892 */ /* 0x000fe2000f8ec0ff */
[----:B------:R-:W-:Y:S01]  /*1810*/  UMOV UR24, URZ ;  /* 0x000000ff00187c82 */ /* 0x000fe20008000000 */
[----:B------:R-:W-:Y:S01]  /*1820*/  UMOV UR23, 0x1 ;  /* 0x0000000100177882 */ /* 0x000fe20000000000 */
[----:B------:R-:W-:Y:S01]  /*1830*/  UMOV UR22, 0x1 ;  /* 0x0000000100167882 */ /* 0x000fe20000000000 */
[----:B------:R-:W-:Y:S01]  /*1840*/  UMOV UR21, 0x1 ;  /* 0x0000000100157882 */ /* 0x000fe20000000000 */
[----:B------:R-:W-:Y:S01]  /*1850*/  UMOV UR20, URZ ;  /* 0x000000ff00147c82 */ /* 0x000fe20008000000 */
[----:B------:R-:W-:Y:S01]  /*1860*/  UMOV UR45, 0x80004020 ;  /* 0x80004020002d7882 */ /* 0x000fe20000000000 */
[----:B-1----:R-:W-:-:S04]  /*1870*/  ULEA UR44, UR44, UR5, 0x18 ;  /* 0x000000052c2c7291 */ /* 0x002fc8000f8ec0ff */
[----:B------:R-:W-:Y:S02]  /*1880*/  UIADD3 UR25, UPT, UPT, UR44, 0x4000, URZ ;  /* 0x000040002c197890 */ /* 0x000fe4000fffe0ff */
[----:B------:R-:W-:Y:S02]  /*1890*/  USHF.R.U32.HI UR44, URZ, 0x4, UR44 ;  /* 0x00000004ff2c7899 */ /* 0x000fe4000801162c */
[----:B------:R-:W-:Y:S02]  /*18a0*/  USHF.R.U32.HI UR25, URZ, 0x4, UR25 ;  /* 0x00000004ff197899 */ /* 0x000fe40008011619 */
[----:B------:R-:W-:Y:S02]  /*18b0*/  ULOP3.LUT UR44, UR44, 0x3fff, URZ, 0xc0, !UPT ;  /* 0x00003fff2c2c7892 */ /* 0x000fe4000f8ec0ff */
[----:B------:R-:W-:Y:S02]  /*18c0*/  ULOP3.LUT UR25, UR25, 0x3fff, URZ, 0xc0, !UPT ;  /* 0x00003fff19197892 */ /* 0x000fe4000f8ec0ff */
[----:B------:R-:W-:-:S02]  /*18d0*/  ULOP3.LUT UR44, UR44, 0x10000, URZ, 0xfc, !UPT ;  /* 0x000100002c2c7892 */ /* 0x000fc4000f8efcff */
[----:B------:R-:W-:-:S12]  /*18e0*/  ULOP3.LUT UR15, UR25, 0x10000, URZ, 0xfc, !UPT ;  /* 0x00010000190f7892 */ /* 0x000fd8000f8efcff */
.L_x_89:
[----:B------:R-:W1:Y:S01]  /*18f0*/  LDCU.64 UR4, c[0x0][0x908] ;  /* 0x00012100ff0477ac */ /* 0x000e620008000a00 */
[----:B--2---:R-:W2:Y:S01]  /*1900*/  LDCU UR6, c[0x0][0x904] ;  /* 0x00012080ff0677ac */ /* 0x004ea20008000800 */
[----:B-1----:R-:W-:Y:S01]  /*1910*/  UIMAD.WIDE.U32 UR8, UR36, UR4, URZ ;  /* 0x00000004240872a5 */ /* 0x002fe2000f8e00ff */
[----:B------:R-:W1:Y:S01]  /*1920*/  LDCU UR4, c[0x0][0x380] ;  /* 0x00007000ff0477ac */ /* 0x000e620008000800 */
[----:B--2---:R-:W-:-:S05]  /*1930*/  UISETP.NE.AND UP0, UPT, UR6, 0x1, UPT ;  /* 0x000000010600788c */ /* 0x004fca000bf05270 */
[----:B------:R-:W-:Y:S02]  /*1940*/  UMOV UR7, UR9 ;  /* 0x0000000900077c82 */ /* 0x000fe40008000000 */
[----:B------:R-:W-:-:S04]  /*1950*/  USHF.R.U32.HI UR5, URZ, UR5, UR7 ;  /* 0x00000005ff057299 */ /* 0x000fc80008011607 */
[----:B------:R-:W-:-:S04]  /*1960*/  USEL UR5, UR36, UR5, !UP0 ;  /* 0x0000000524057287 */ /* 0x000fc8000c000000 */
[----:B------:R-:W-:-:S04]  /*1970*/  UIADD3 UR5, UPT, UPT, -UR5, URZ, URZ ;  /* 0x000000ff05057290 */ /* 0x000fc8000fffe1ff */
[----:B------:R-:W-:-:S04]  /*1980*/  UIMAD UR6, UR6, UR5, UR36 ;  /* 0x00000005060672a4 */ /* 0x000fc8000f8e0224 */
[----:B------:R-:W-:-:S04]  /*1990*/  USHF.L.U32 UR6, UR6, 0x8, URZ ;  /* 0x0000000806067899 */ /* 0x000fc800080006ff */
[----:B-1----:R-:W-:-:S09]  /*19a0*/  UISETP.GE.AND UP0, UPT, UR6, UR4, UPT ;  /* 0x000000040600728c */ /* 0x002fd2000bf06270 */
[----:B------:R-:W-:Y:S05]  /*19b0*/  BRA.U UP0, `(.L_x_29) ;  /* 0x0000001d00c47547 */ /* 0x000fea000b800000 */
[----:B------:R-:W-:-:S13]  /*19c0*/  LOP3.LUT P0, RZ, R7, 0xff, RZ, 0xc0, !PT ;  /* 0x000000ff07ff7812 */ /* 0x000fda000780c0ff */
[----:B------:R-:W-:Y:S05]  /*19d0*/  @P0 BRA `(.L_x_30) ;  /* 0x0000000000940947 */ /* 0x000fea0003800000 */
[----:B------:R-:W1:Y:S01]  /*19e0*/  S2UR UR5, SR_CgaCtaId ;  /* 0x00000000000579c3 */ /* 0x000e620000008800 */
[----:B------:R-:W-:Y:S01]  /*19f0*/  UMOV UR7, 0x40 ;  /* 0x0000004000077882 */ /* 0x000fe20000000000 */
[----:B------:R-:W-:Y:S01]  /*1a00*/  NOP ;  /* 0x0000000000007918 */ /* 0x000fe20000000000 */
[----:B------:R-:W-:Y:S01]  /*1a10*/  UMOV UR4, 0x400 ;  /* 0x0000040000047882 */ /* 0x000fe20000000000 */
[----:B-1----:R-:W-:Y:S02]  /*1a20*/  ULEA UR7, UR5, UR7, 0x18 ;  /* 0x0000000705077291 */ /* 0x002fe4000f8ec0ff */
[----:B------:R-:W-:-:S07]  /*1a30*/  ULEA UR5, UR5, UR4, 0x18 ;  /* 0x0000000405057291 */ /* 0x000fce000f8ec0ff */
[----:B------:R-:W1:Y:S02]  /*1a40*/  LDS.U8 R0, [UR7+0x1c] ;  /* 0x00001c07ff007984 */ /* 0x000e640008000000 */
[----:B-1----:R-:W-:-:S13]  /*1a50*/  ISETP.NE.AND P0, PT, R0, RZ, PT ;  /* 0x000000ff0000720c */ /* 0x002fda0003f05270 */
[----:B------:R-:W-:Y:S05]  /*1a60*/  @P0 BRA `(.L_x_31) ;  /* 0x0000000000580947 */ /* 0x000fea0003800000 */
[----:B------:R-:W-:-:S13]  /*1a70*/  ELECT P0, URZ, PT ;  /* 0x0000000000ff782f */ /* 0x000fda0003800000 */
[----:B------:R-:W-:Y:S05]  /*1a80*/  @!P0 BRA `(.L_x_32) ;  /* 0x0000000000608947 */ /* 0x000fea0003800000 */
[----:B------:R-:W-:Y:S01]  /*1a90*/  UMOV UR4, 0x10 ;  /* 0x0000001000047882 */ /* 0x000fe20000000000 */
[----:B------:R-:W-:Y:S01]  /*1aa0*/  HFMA2 R0, -RZ, RZ, 0, 5.9604644775390625e-08 ;  /* 0x00000001ff007431 */ /* 0x000fe200000001ff */
[----:B------:R-:W-:-:S03]  /*1ab0*/  MOV R2, 0xffff ;  /* 0x0000ffff00027802 */ /* 0x000fc60000000f00 */
[----:B------:R-:W-:Y:S04]  /*1ac0*/  DEPBAR.LE SB1, 0x36 ;  /* 0x00009d800000791a */ /* 0x000fe80000000000 */
[----:B------:R-:W1:Y:S02]  /*1ad0*/  UTCATOMSWS.FIND_AND_SET.ALIGN UP0, UR4, UR4 ;  /* 0x00000004000475e3 */ /* 0x000e640008000800 */
[----:B-1----:R-:W-:Y:S01]  /*1ae0*/  MOV R3, UR4 ;  /* 0x0000000400037c02 */ /* 0x002fe20008000f00 */
[----:B------:R-:W-:Y:S06]  /*1af0*/  BRA.U UP0, `(.L_x_33) ;  /* 0x0000000100187547 */ /* 0x000fec000b800000 */
.L_x_34:
[----:B------:R-:W-:Y:S05]  /*1b00*/  NANOSLEEP 0x64 ;  /* 0x000000640000795d */ /* 0x000fea0003800000 */
[----:B------:R-:W-:-:S05]  /*1b10*/  UMOV UR4, 0x10 ;  /* 0x0000001000047882 */ /* 0x000fca0000000000 */
[----:B------:R-:W-:Y:S04]  /*1b20*/  DEPBAR.LE SB1, 0x36 ;  /* 0x00009d800000791a */ /* 0x000fe80000000000 */
[----:B------:R-:W1:Y:S02]  /*1b30*/  UTCATOMSWS.FIND_AND_SET.ALIGN UP0, UR4, UR4 ;  /* 0x00000004000475e3 */ /* 0x000e640008000800 */
[----:B-1----:R-:W-:Y:S01]  /*1b40*/  MOV R3, UR4 ;  /* 0x0000000400037c02 */ /* 0x002fe20008000f00 */
[----:B------:R-:W-:Y:S05]  /*1b50*/  BRA.U !UP0, `(.L_x_34) ;  /* 0xfffffffd08e87547 */ /* 0x000fea000b83ffff */
.L_x_33:
[-C--:B------:R-:W-:Y:S02]  /*1b60*/  SHF.L.U32 R2, R2, R3.reuse, RZ ;  /* 0x0000000302027219 */ /* 0x080fe400000006ff */
[----:B------:R-:W-:Y:S01]  /*1b70*/  SHF.L.U32 R0, R0, R3, RZ ;  /* 0x0000000300007219 */ /* 0x000fe200000006ff */
[----:B------:R-:W-:Y:S02]  /*1b80*/  IMAD.SHL.U32 R3, R3, 0x20, RZ ;  /* 0x0000002003037824 */ /* 0x000fe400078e00ff */
[----:B------:R1:W-:Y:S04]  /*1b90*/  ATOMS.OR RZ, [UR7+0x14], R2 ;  /* 0x00001402ffff798c */ /* 0x0003e8000b000007 */
[----:B------:R1:W-:Y:S04]  /*1ba0*/  ATOMS.OR RZ, [UR7+0x18], R0 ;  /* 0x00001800ffff798c */ /* 0x0003e8000b000007 */
[----:B------:R1:W-:Y:S01]  /*1bb0*/  STS [UR5+0xb0e0], R3 ;  /* 0x00b0e003ff007988 */ /* 0x0003e20008000805 */
[----:B------:R-:W-:Y:S05]  /*1bc0*/  BRA `(.L_x_32) ;  /* 0x0000000000107947 */ /* 0x000fea0003800000 */
.L_x_31:
[----:B------:R-:W-:Y:S02]  /*1bd0*/  MOV R0, 0xffffffff ;  /* 0xffffffff00007802 */ /* 0x000fe40000000f00 */
[----:B------:R-:W-:-:S03]  /*1be0*/  MOV R2, 0x1c10 ;  /* 0x00001c1000027802 */ /* 0x000fc60000000f00 */
[----:B------:R1:W-:Y:S04]  /*1bf0*/  STS [UR5+0xb0e0], R0 ;  /* 0x00b0e000ff007988 */ /* 0x0003e80008000805 */
[----:B-1----:R-:W-:Y:S05]  /*1c00*/  CALL.REL.NOINC `($__internal_1_$__cuda_sm10x_tcgen05_guardrail_trap_phase_invalid_during_alloc) ;  /* 0x0000013000cc7944 */ /* 0x002fea0003c00000 */
.L_x_32:
[----:B------:R-:W-:Y:S05]  /*1c10*/  WARPSYNC.ALL ;  /* 0x0000000000007948 */ /* 0x000fea0003800000 */
[----:B------:R-:W-:Y:S01]  /*1c20*/  NOP ;  /* 0x0000000000007918 */ /* 0x000fe20000000000 */
.L_x_30:
[----:B------:R-:W2:Y:S01]  /*1c30*/  LDCU UR7, c[0x0][0x384] ;  /* 0x00007080ff0777ac */ /* 0x000ea20008000800 */
[----:B------:R-:W-:Y:S01]  /*1c40*/  HFMA2 R7, -RZ, RZ, 0, 5.9604644775390625e-08 ;  /* 0x00000001ff077431 */ /* 0x000fe200000001ff */
[----:B--2---:R-:W-:-:S09]  /*1c50*/  UISETP.NE.AND UP0, UPT, UR7, URZ, UPT ;  /* 0x000000ff0700728c */ /* 0x004fd2000bf05270 */
[----:B------:R-:W-:Y:S05]  /*1c60*/  BRA.U !UP0, `(.L_x_29) ;  /* 0x0000001d08187547 */ /* 0x000fea000b800000 */
[----:B------:R-:W-:Y:S01]  /*1c70*/  UIADD3 UR6, UPT, UPT, UR6, 0x100, URZ ;  /* 0x0000010006067890 */ /* 0x000fe2000fffe0ff */
[----:B------:R-:W-:Y:S01]  /*1c80*/  BSSY.RECONVERGENT B0, `(.L_x_35) ;  /* 0x000000d000007945 */ /* 0x000fe20003800200 */
[----:B------:R-:W-:Y:S02]  /*1c90*/  UIADD3 UR7, UPT, UPT, UR7, 0x3f, URZ ;  /* 0x0000003f07077890 */ /* 0x000fe4000fffe0ff */
[----:B------:R-:W-:Y:S02]  /*1ca0*/  USHF.R.S32.HI UR4, URZ, 0x1f, UR6 ;  /* 0x0000001fff047899 */ /* 0x000fe40008011406 */
[----:B------:R-:W-:Y:S02]  /*1cb0*/  USHF.R.S32.HI UR5, URZ, 0x1f, UR7 ;  /* 0x0000001fff057899 */ /* 0x000fe40008011407 */
[----:B------:R-:W-:Y:S02]  /*1cc0*/  ULEA.HI UR4, UR4, UR6, URZ, 0x6 ;  /* 0x0000000604047291 */ /* 0x000fe4000f8f30ff */
[----:B------:R-:W-:-:S02]  /*1cd0*/  ULEA.HI UR5, UR5, UR7, URZ, 0x6 ;  /* 0x0000000705057291 */ /* 0x000fc4000f8f30ff */
[----:B------:R-:W-:Y:S02]  /*1ce0*/  UIADD3 UR4, UPT, UPT, UR4, 0x3f, URZ ;  /* 0x0000003f04047890 */ /* 0x000fe4000fffe0ff */
[----:B------:R-:W-:Y:S02]  /*1cf0*/  USHF.R.S32.HI UR5, URZ, 0x6, UR5 ;  /* 0x00000006ff057899 */ /* 0x000fe40008011405 */
[----:B------:R-:W-:-:S04]  /*1d00*/  USHF.R.S32.HI UR4, URZ, 0x6, UR4 ;  /* 0x00000006ff047899 */ /* 0x000fc80008011404 */
[----:B------:R-:W-:-:S04]  /*1d10*/  UISETP.LT.AND UP0, UPT, UR5, UR4, UPT ;  /* 0x000000040500728c */ /* 0x000fc8000bf01270 */
[----:B------:R-:W-:Y:S01]  /*1d20*/  USEL UR19, UR5, UR4, UP0 ;  /* 0x0000000405137287 */ /* 0x000fe20008000000 */
[----:B------:R-:W-:Y:S11]  /*1d30*/  @!P4 BRA `(.L_x_36) ;  /* 0x000000000004c947 */ /* 0x000ff60003800000 */
[----:B------:R-:W-:Y:S05]  /*1d40*/  BPT.TRAP 0x1 ;  /* 0x000000040000795c */ /* 0x000fea0000300000 */
.L_x_36:
[----:B------:R-:W-:Y:S05]  /*1d50*/  BSYNC.RECONVERGENT B0 ;  /* 0x0000000000007941 */ /* 0x000fea0003800200 */
.L_x_35:
[----:B------:R-:W2:Y:S01]  /*1d60*/  S2UR UR12, SR_CgaCtaId ;  /* 0x00000000000c79c3 */ /* 0x000ea20000008800 */
[----:B------:R-:W-:Y:S01]  /*1d70*/  UMOV UR4, 0x400 ;  /* 0x0000040000047882 */ /* 0x000fe20000000000 */
[----:B------:R-:W-:Y:S01]  /*1d80*/  SHF.L.U32 R5, R6, 0x1f, RZ ;  /* 0x0000001f06057819 */ /* 0x000fe200000006ff */
[----:B--2---:R-:W-:-:S09]  /*1d90*/  ULEA UR12, UR12, UR4, 0x18 ;  /* 0x000000040c0c7291 */ /* 0x004fd2000f8ec0ff */
[----:B------:R-:W2:Y:S02]  /*1da0*/  SYNCS.PHASECHK.TRANS64.TRYWAIT P0, [UR12+0xb000], R5 ;  /* 0x00b00005ff0075a7 */ /* 0x000ea4000800110c */
[----:B--2---:R-:W-:Y:S05]  /*1db0*/  @!P0 BRA `(.L_x_37) ;  /* 0x0000011800e48947 */ /* 0x004fea0003800000 */
.L_x_379:
[----:B------:R-:W-:Y:S05]  /*1dc0*/  BRA.U !UP1, `(.L_x_38) ;  /* 0x0000000109047547 */ /* 0x000fea000b800000 */
[----:B------:R-:W-:Y:S05]  /*1dd0*/  BPT.TRAP 0x1 ;  /* 0x000000040000795c */ /* 0x000fea0000300000 */
.L_x_38:
[----:B------:R-:W-:Y:S01]  /*1de0*/  ULEA UR4, UR24, UR12, 0x3 ;  /* 0x0000000c18047291 */ /* 0x000fe2000f8e18ff */
[----:B-1----:R-:W-:Y:S01]  /*1df0*/  MOV R3, UR20 ;  /* 0x0000001400037c02 */ /* 0x002fe20008000f00 */
[----:B------:R-:W-:-:S03]  /*1e00*/  UISETP.NE.AND UP4, UPT, UR14, URZ, UPT ;  /* 0x000000ff0e00728c */ /* 0x000fc6000bf85270 */
[----:B------:R-:W-:-:S04]  /*1e10*/  SHF.L.U32 R3, R3, 0x1f, RZ ;  /* 0x0000001f03037819 */ /* 0x000fc800000006ff */
[----:B------:R-:W1:Y:S02]  /*1e20*/  SYNCS.PHASECHK.TRANS64.TRYWAIT P0, [UR4+0xb020], R3 ;  /* 0x00b02003ff0075a7 */ /* 0x000e640008001104 */
[----:B-1----:R-:W-:Y:S05]  /*1e30*/  @!P0 BRA `(.L_x_39) ;  /* 0x0000011800dc8947 */ /* 0x002fea0003800000 */
.L_x_381:
[----:B------:R-:W-:-:S04]  /*1e40*/  UIADD3 UR18, UPT, UPT, UR24, 0x1, URZ ;  /* 0x0000000118127890 */ /* 0x000fc8000fffe0ff */
[----:B------:R-:W-:-:S04]  /*1e50*/  UISETP.NE.AND UP0, UPT, UR18, 0x3, UPT ;  /* 0x000000031200788c */ /* 0x000fc8000bf05270 */
[----:B------:R-:W-:Y:S02]  /*1e60*/  USEL UR5, URZ, 0x1, UP0 ;  /* 0x00000001ff057887 */ /* 0x000fe40008000000 */
[----:B------:R-:W-:Y:S02]  /*1e70*/  USEL UR18, UR18, URZ, UP0 ;  /* 0x000000ff12127287 */ /* 0x000fe40008000000 */
[----:B------:R-:W-:Y:S01]  /*1e80*/  ULOP3.LUT UR20, UR20, UR5, URZ, 0x3c, !UPT ;  /* 0x0000000514147292 */ /* 0x000fe2000f8e3cff */
[----:B------:R-:W-:Y:S11]  /*1e90*/  BRA.U UP4, `(.L_x_40) ;  /* 0x0000000104047547 */ /* 0x000ff6000b800000 */
[----:B------:R-:W-:Y:S05]  /*1ea0*/  BPT.TRAP 0x1 ;  /* 0x000000040000795c */ /* 0x000fea0000300000 */
.L_x_40:
[----:B------:R-:W-:Y:S01]  /*1eb0*/  IMAD.U32 R4, RZ, RZ, UR21 ;  /* 0x00000015ff047e24 */ /* 0x000fe2000f8e00ff */
[----:B------:R-:W-:Y:S01]  /*1ec0*/  MOV R2, RZ ;  /* 0x000000ff00027202 */ /* 0x000fe20000000f00 */
[----:B-1----:R-:W-:-:S03]  /*1ed0*/  IMAD.MOV.U32 R0, RZ, RZ, RZ ;  /* 0x000000ffff007224 */ /* 0x002fc600078e00ff */
[----:B------:R-:W-:-:S04]  /*1ee0*/  SHF.L.U32 R4, R4, 0x1f, RZ ;  /* 0x0000001f04047819 */ /* 0x000fc800000006ff */
[----:B------:R-:W1:Y:S02]  /*1ef0*/  SYNCS.PHASECHK.TRANS64.TRYWAIT P0, [UR12+0xb058], R4 ;  /* 0x00b05804ff0075a7 */ /* 0x000e64000800110c */
[----:B-1----:R-:W-:Y:S05]  /*1f00*/  @!P0 BRA `(.L_x_41) ;  /* 0x0000011800c08947 */ /* 0x002fea0003800000 */
.L_x_383:
[----:B------:R-:W-:Y:S01]  /*1f10*/  R2UR UR6, R2 ;  /* 0x00000000020672ca */ /* 0x000fe200000e0000 */
[----:B------:R-:W-:Y:S01]  /*1f20*/  ULEA UR28, UR24, UR15, 0x8 ;  /* 0x0000000f181c7291 */ /* 0x000fe2000f8e40ff */
[----:B------:R-:W-:Y:S01]  /*1f30*/  R2UR UR5, R0 ;  /* 0x00000000000572ca */ /* 0x000fe200000e0000 */
[----:B------:R-:W-:Y:S02]  /*1f40*/  UIADD3 UR26, UPT, UPT, UR44, 0x2, URZ ;  /* 0x000000022c1a7890 */ /* 0x000fe4000fffe0ff */
[----:B------:R-:W-:Y:S01]  /*1f50*/  UIADD3 UR10, UPT, UPT, UR28, 0x2, URZ ;  /* 0x000000021c0a7890 */ /* 0x000fe2000fffe0ff */
[----:B------:R-:W-:Y:S01]  /*1f60*/  UMOV UR16, 0x0 ;  /* 0x0000000000107882 */ /* 0x000fe20000000000 */
[----:B------:R-:W-:Y:S01]  /*1f70*/  UMOV UR17, 0x8100490 ;  /* 0x0810049000117882 */ /* 0x000fe20000000000 */
[----:B------:R-:W-:Y:S01]  /*1f80*/  UMOV UR29, 0x80004020 ;  /* 0x80004020001d7882 */ /* 0x000fe20000000000 */
[----:B------:R-:W-:Y:S01]  /*1f90*/  UMOV UR8, 0x0 ;  /* 0x0000000000087882 */ /* 0x000fe20000000000 */
[----:B------:R-:W-:Y:S01]  /*1fa0*/  UMOV UR9, 0x8100490 ;  /* 0x0810049000097882 */ /* 0x000fe20000000000 */
[----:B------:R-:W-:Y:S01]  /*1fb0*/  UMOV UR27, 0x80004020 ;  /* 0x80004020001b7882 */ /* 0x000fe20000000000 */
[----:B------:R-:W-:Y:S01]  /*1fc0*/  UMOV UR11, 0x80004020 ;  /* 0x80004020000b7882 */ /* 0x000fe20000000000 */
[----:B------:R2:W-:Y:S02]  /*1fd0*/  UTCHMMA gdesc[UR44], gdesc[UR28], tmem[UR6], tmem[UR16], idesc[UR17], !UPT ;  /* 0x00ff101c2c0075ea */ /* 0x0005e4000f800006 */
[----:B------:R2:W-:Y:S01]  /*1fe0*/  UTCHMMA gdesc[UR26], gdesc[UR10], tmem[UR5], tmem[UR8], idesc[UR9], UPT ;  /* 0x00ff080a1a0075ea */ /* 0x0005e2000b800005 */
[----:B------:R-:W-:Y:S05]  /*1ff0*/  BRA.U UP4, `(.L_x_42) ;  /* 0x0000000104047547 */ /* 0x000fea000b800000 */
[----:B--2---:R-:W-:Y:S05]  /*2000*/  BPT.TRAP 0x1 ;  /* 0x000000040000795c */ /* 0x004fea0000300000 */
.L_x_42:
[----:B--2---:R-:W-:Y:S01]  /*2010*/  UIADD3 UR5, UPT, UPT, UR12, 0xb050, URZ ;  /* 0x0000b0500c057890 */ /* 0x004fe2000fffe0ff */
[----:B------:R-:W-:Y:S01]  /*2020*/  BSSY.RECONVERGENT B0, `(.L_x_43) ;  /* 0x0000005000007945 */ /* 0x000fe20003800200 */
[----:B------:R-:W-:-:S07]  /*2030*/  ULOP3.LUT UR17, UR21, 0x1, URZ, 0x3c, !UPT ;  /* 0x0000000115117892 */ /* 0x000fce000f8e3cff */
[----:B------:R2:W-:Y:S01]  /*2040*/  UTCBAR [UR5], URZ ;  /* 0x000000ff050073e9 */ /* 0x0005e200080000ff */
[----:B------:R-:W-:Y:S05]  /*2050*/  @!P4 BRA `(.L_x_44) ;  /* 0x000000000004c947 */ /* 0x000fea0003800000 */
[----:B--2---:R-:W-:Y:S05]  /*2060*/  BPT.TRAP 0x1 ;  /* 0x000000040000795c */ /* 0x004fea0000300000 */
.L_x_44:
[----:B--2---:R-:W-:Y:S05]  /*2070*/  BSYNC.RECONVERGENT B0 ;  /* 0x0000000000007941 */ /* 0x004fea0003800200 */
.L_x_43:
[----:B------:R-:W2:Y:S01]  /*2080*/  SYNCS.PHASECHK.TRANS64.TRYWAIT P0, [UR12+0xb008], R5 ;  /* 0x00b00805ff0075a7 */ /* 0x000ea2000800110c */
[----:B------:R-:W-:Y:S01]  /*2090*/  UISETP.NE.AND UP3, UPT, UR13, URZ, UPT ;  /* 0x000000ff0d00728c */ /* 0x000fe2000bf65270 */
[----:B--2---:R-:W-:Y:S10]  /*20a0*/  @!P0 BRA `(.L_x_45) ;  /* 0x0000011800708947 */ /* 0x004ff40003800000 */
.L_x_385:
[----:B------:R-:W-:Y:S05]  /*20b0*/  BRA.U UP3, `(.L_x_46) ;  /* 0x0000000103047547 */ /* 0x000fea000b800000 */
[----:B------:R-:W-:Y:S05]  /*20c0*/  BPT.TRAP 0x1 ;  /* 0x000000040000795c */ /* 0x000fea0000300000 */
.L_x_46:
[----:B-1----:R-:W-:Y:S02]  /*20d0*/  IMAD.U32 R4, RZ, RZ, UR22 ;  /* 0x00000016ff047e24 */ /* 0x002fe4000f8e00ff */
[----:B------:R-:W-:Y:S02]  /*20e0*/  HFMA2 R2, -RZ, RZ, 0, 7.62939453125e-06 ;  /* 0x00000080ff027431 */ /* 0x000fe400000001ff */
[----:B--2---:R-:W-:Y:S01]  /*20f0*/  IMAD.MOV.U32 R0, RZ, RZ, 0x80 ;  /* 0x00000080ff007424 */ /* 0x004fe200078e00ff */
[----:B------:R-:W-:-:S04]  /*2100*/  SHF.L.U32 R4, R4, 0x1f, RZ ;  /* 0x0000001f04047819 */ /* 0x000fc800000006ff */
[----:B------:R-:W1:Y:S02]  /*2110*/  SYNCS.PHASECHK.TRANS64.TRYWAIT P0, [UR12+0xb068], R4 ;  /* 0x00b06804ff0075a7 */ /* 0x000e64000800110c */
[----:B-1----:R-:W-:Y:S05]  /*2120*/  @!P0 BRA `(.L_x_47) ;  /* 0x0000011800688947 */ /* 0x002fea0003800000 */
.L_x_387:
[----:B------:R-:W-:Y:S01]  /*2130*/  R2UR UR6, R2 ;  /* 0x00000000020672ca */ /* 0x000fe200000e0000 */
[----:B------:R-:W-:Y:S01]  /*2140*/  UIADD3 UR32, UPT, UPT, UR44, 0x200, URZ ;  /* 0x000002002c207890 */ /* 0x000fe2000fffe0ff */
[----:B------:R-:W-:Y:S01]  /*2150*/  R2UR UR5, R0 ;  /* 0x00000000000572ca */ /* 0x000fe200000e0000 */
        /* <DEDUP_REMOVED lines=8> */
[----:B------:R-:W-:-:S02]  /*21e0*/  UMOV UR31, 0x80004020 ;  /* 0x80004020001f7882 */ /* 0x000fc40000000000 */
[----:B------:R2:W-:Y:S02]  /*21f0*/  UTCHMMA gdesc[UR32], gdesc[UR28], tmem[UR6], tmem[UR26], idesc[UR27], !UPT ;  /* 0x00ff1a1c200075ea */ /* 0x0005e4000f800006 */
[----:B------:R2:W-:Y:S01]  /*2200*/  UTCHMMA gdesc[UR30], gdesc[UR10], tmem[UR5], tmem[UR8], idesc[UR9], UPT ;  /* 0x00ff080a1e0075ea */ /* 0x0005e2000b800005 */
[----:B------:R-:W-:Y:S05]  /*2210*/  BRA.U UP3, `(.L_x_48) ;  /* 0x0000000103047547 */ /* 0x000fea000b800000 */
[----:B--2---:R-:W-:Y:S05]  /*2220*/  BPT.TRAP 0x1 ;  /* 0x000000040000795c */ /* 0x004fea0000300000 */
.L_x_48:
[----:B--2---:R-:W-:-:S09]  /*2230*/  UIADD3 UR5, UPT, UPT, UR12, 0xb060, URZ ;  /* 0x0000b0600c057890 */ /* 0x004fd2000fffe0ff */
[----:B------:R2:W-:Y:S01]  /*2240*/  UTCBAR [UR5], URZ ;  /* 0x000000ff050073e9 */ /* 0x0005e200080000ff */
[----:B------:R-:W-:Y:S05]  /*2250*/  BRA.U !UP1, `(.L_x_49) ;  /* 0x0000000109047547 */ /* 0x000fea000b800000 */
[----:B--2---:R-:W-:Y:S05]  /*2260*/  BPT.TRAP 0x1 ;  /* 0x000000040000795c */ /* 0x004fea0000300000 */
.L_x_49:
[----:B------:R-:W-:-:S09]  /*2270*/  UIADD3 UR4, UPT, UPT, UR4, 0xb038, URZ ;  /* 0x0000b03804047890 */ /* 0x000fd2000fffe0ff */
[----:B------:R3:W-:Y:S01]  /*2280*/  UTCBAR [UR4], URZ ;  /* 0x000000ff040073e9 */ /* 0x0007e200080000ff */
[----:B------:R-:W-:Y:S05]  /*2290*/  BRA.U !UP1, `(.L_x_50) ;  /* 0x0000000109047547 */ /* 0x000fea000b800000 */
[----:B--23--:R-:W-:Y:S05]  /*22a0*/  BPT.TRAP 0x1 ;  /* 0x000000040000795c */ /* 0x00cfea0000300000 */
.L_x_50:
[----:B---3--:R-:W-:Y:S01]  /*22b0*/  ULEA UR4, UR18, UR12, 0x3 ;  /* 0x0000000c12047291 */ /* 0x008fe2000f8e18ff */
[----:B-1----:R-:W-:-:S04]  /*22c0*/  MOV R3, UR20 ;  /* 0x0000001400037c02 */ /* 0x002fc80008000f00 */
[----:B------:R-:W-:-:S04]  /*22d0*/  SHF.L.U32 R3, R3, 0x1f, RZ ;  /* 0x0000001f03037819 */ /* 0x000fc800000006ff */
[----:B------:R-:W1:Y:S02]  /*22e0*/  SYNCS.PHASECHK.TRANS64.TRYWAIT P0, [UR4+0xb020], R3 ;  /* 0x00b02003ff0075a7 */ /* 0x000e640008001104 */
[----:B-1----:R-:W-:Y:S05]  /*22f0*/  @!P0 BRA `(.L_x_51) ;  /* 0x00000118000c8947 */ /* 0x002fea0003800000 */
.L_x_389:
[----:B------:R-:W-:-:S04]  /*2300*/  UIADD3 UR24, UPT, UPT, UR18, 0x1, URZ ;  /* 0x0000000112187890 */ /* 0x000fc8000fffe0ff */
[----:B------:R-:W-:-:S04]  /*2310*/  UISETP.NE.AND UP0, UPT, UR24, 0x3, UPT ;  /* 0x000000031800788c */ /* 0x000fc8000bf05270 */
[----:B------:R-:W-:Y:S02]  /*2320*/  USEL UR4, URZ, 0x1, UP0 ;  /* 0x00000001ff047887 */ /* 0x000fe40008000000 */
[----:B------:R-:W-:Y:S02]  /*2330*/  USEL UR24, UR24, URZ, UP0 ;  /* 0x000000ff18187287 */ /* 0x000fe40008000000 */
[----:B------:R-:W-:Y:S01]  /*2340*/  ULOP3.LUT UR20, UR20, UR4, URZ, 0x3c, !UPT ;  /* 0x0000000414147292 */ /* 0x000fe2000f8e3cff */
[----:B------:R-:W-:Y:S11]  /*2350*/  BRA.U UP5, `(.L_x_52) ;  /* 0x0000000105047547 */ /* 0x000ff6000b800000 */
[----:B--2---:R-:W-:Y:S05]  /*2360*/  BPT.TRAP 0x1 ;  /* 0x000000040000795c */ /* 0x004fea0000300000 */
.L_x_52:
[----:B-1----:R-:W-:-:S04]  /*2370*/  MOV R3, UR23 ;  /* 0x0000001700037c02 */ /* 0x002fc80008000f00 */
[----:B------:R-:W-:-:S04]  /*2380*/  SHF.L.U32 R3, R3, 0x1f, RZ ;  /* 0x0000001f03037819 */ /* 0x000fc800000006ff */
[----:B------:R-:W1:Y:S02]  /*2390*/  SYNCS.PHASECHK.TRANS64.TRYWAIT P0, [UR12+0xb0a0], R3 ;  /* 0x00b0a003ff0075a7 */ /* 0x000e64000800110c */
[----:B-1----:R-:W-:Y:S05]  /*23a0*/  @!P0 BRA `(.L_x_53) ;  /* 0x0000011400f88947 */ /* 0x002fea0003800000 */
.L_x_391:
[----:B------:R-:W-:Y:S05]  /*23b0*/  BRA.U UP4, `(.L_x_54) ;  /* 0x0000000104047547 */ /* 0x000fea000b800000 */
[----:B--2---:R-:W-:Y:S05]  /*23c0*/  BPT.TRAP 0x1 ;  /* 0x000000040000795c */ /* 0x004fea0000300000 */
.L_x_54:
[----:B------:R-:W-:Y:S02]  /*23d0*/  IMAD.U32 R5, RZ, RZ, UR17 ;  /* 0x00000011ff057e24 */ /* 0x000fe4000f8e00ff */
[----:B-1----:R-:W-:Y:S02]  /*23e0*/  HFMA2 R0, -RZ, RZ, 0, 2.384185791015625e-06 ;  /* 0x00000028ff007431 */ /* 0x002fe400000001ff */
[----:B------:R-:W-:Y:S01]  /*23f0*/  IMAD.MOV.U32 R3, RZ, RZ, 0x20 ;  /* 0x00000020ff037424 */ /* 0x000fe200078e00ff */
[----:B------:R-:W-:Y:S02]  /*2400*/  MOV R2, 0x100 ;  /* 0x0000010000027802 */ /* 0x000fe40000000f00 */
[----:B------:R-:W-:-:S04]  /*2410*/  SHF.L.U32 R5, R5, 0x1f, RZ ;  /* 0x0000001f05057819 */ /* 0x000fc800000006ff */
[----:B------:R-:W1:Y:S02]  /*2420*/  SYNCS.PHASECHK.TRANS64.TRYWAIT P0, [UR12+0xb058], R5 ;  /* 0x00b05805ff0075a7 */ /* 0x000e64000800110c */
[----:B-1----:R-:W-:Y:S05]  /*2430*/  @!P0 BRA `(.L_x_55) ;  /* 0x0000011400ec8947 */ /* 0x002fea0003800000 */
.L_x_393:
[----:B------:R-:W-:Y:S01]  /*2440*/  R2UR UR8, R0 ;  /* 0x00000000000872ca */ /* 0x000fe200000e0000 */
[----:B------:R-:W-:Y:S01]  /*2450*/  IMAD.MOV.U32 R0, RZ, RZ, 0x38 ;  /* 0x00000038ff007424 */ /* 0x000fe200078e00ff */
[----:B------:R-:W-:Y:S01]  /*2460*/  R2UR UR10, R3 ;  /* 0x00000000030a72ca */ /* 0x000fe200000e0000 */
[----:B-1----:R-:W-:Y:S01]  /*2470*/  IMAD.MOV.U32 R4, RZ, RZ, 0x100 ;  /* 0x00000100ff047424 */ /* 0x002fe200078e00ff */
[----:B------:R-:W-:Y:S01]  /*2480*/  R2UR UR11, R2 ;  /* 0x00000000020b72ca */ /* 0x000fe200000e0000 */
[----:B------:R-:W-:Y:S01]  /*2490*/  IMAD.MOV.U32 R3, RZ, RZ, 0x30 ;  /* 0x00000030ff037424 */ /* 0x000fe200078e00ff */
[----:B------:R-:W-:Y:S01]  /*24a0*/  R2UR UR4, R0 ;  /* 0x00000000000472ca */ /* 0x000fe200000e0000 */
[----:B------:R-:W-:Y:S01]  /*24b0*/  IMAD.MOV.U32 R2, RZ, RZ, 0x100 ;  /* 0x00000100ff027424 */ /* 0x000fe200078e00ff */
[----:B------:R-:W-:Y:S01]  /*24c0*/  R2UR UR9, R4 ;  /* 0x00000000040972ca */ /* 0x000fe200000e0000 */
[----:B------:R-:W-:Y:S01]  /*24d0*/  IMAD.MOV.U32 R0, RZ, RZ, 0x100 ;  /* 0x00000100ff007424 */ /* 0x000fe200078e00ff */
[----:B------:R-:W-:Y:S01]  /*24e0*/  ULEA UR42, UR18, UR25, 0x8 ;  /* 0x00000019122a7291 */ /* 0x000fe2000f8e40ff */
[----:B------:R-:W-:Y:S01]  /*24f0*/  R2UR UR6, R3 ;  /* 0x00000000030672ca */ /* 0x000fe200000e0000 */
[----:B------:R-:W-:Y:S01]  /*2500*/  UMOV UR32, 0x0 ;  /* 0x0000000000207882 */ /* 0x000fe20000000000 */
[----:B------:R-:W-:Y:S01]  /*2510*/  R2UR UR7, R2 ;  /* 0x00000000020772ca */ /* 0x000fe200000e0000 */
[----:B------:R-:W-:Y:S01]  /*2520*/  UIADD3 UR40, UPT, UPT, UR42, 0x40, URZ ;  /* 0x000000402a287890 */ /* 0x000fe2000fffe0ff */
[----:B--2---:R-:W-:Y:S01]  /*2530*/  R2UR UR5, R0 ;  /* 0x00000000000572ca */ /* 0x004fe200000e0000 */
[----:B------:R-:W-:-:S02]  /*2540*/  UIADD3 UR38, UPT, UPT, UR42, 0x80, URZ ;  /* 0x000000802a267890 */ /* 0x000fc4000fffe0ff */
        /* <DEDUP_REMOVED lines=8> */
[----:B------:R-:W-:Y:S01]  /*25d0*/  UMOV UR39, 0x80004020 ;  /* 0x8000402000277882 */ /* 0x000fe20000000000 */
[----:B------:R1:W-:Y:S01]  /*25e0*/  UTCHMMA tmem[UR10], gdesc[UR42], tmem[UR11], tmem[UR32], idesc[UR33], !UPT ;  /* 0x00ff202a0a0079ea */ /* 0x0003e2000f80000b */
[----:B------:R-:W-:Y:S01]  /*25f0*/  UMOV UR26, 0x0 ;  /* 0x00000000001a7882 */ /* 0x000fe20000000000 */
[----:B------:R-:W-:Y:S01]  /*2600*/  UMOV UR27, 0x8090490 ;  /* 0x08090490001b7882 */ /* 0x000fe20000000000 */
[----:B------:R-:W-:Y:S01]  /*2610*/  UMOV UR35, 0x80004020 ;  /* 0x8000402000237882 */ /* 0x000fe20000000000 */
[----:B------:R1:W-:Y:S01]  /*2620*/  UTCHMMA tmem[UR8], gdesc[UR40], tmem[UR9], tmem[UR30], idesc[UR31], UPT ;  /* 0x00ff1e28080079ea */ /* 0x0003e2000b800009 */
[----:B------:R1:W-:Y:S01]  /*2630*/  UTCHMMA tmem[UR6], gdesc[UR38], tmem[UR7], tmem[UR28], idesc[UR29], UPT ;  /* 0x00ff1c26060079ea */ /* 0x0003e2000b800007 */
[----:B------:R1:W-:Y:S01]  /*2640*/  UTCHMMA tmem[UR4], gdesc[UR34], tmem[UR5], tmem[UR26], idesc[UR27], UPT ;  /* 0x00ff1a22040079ea */ /* 0x0003e2000b800005 */
[----:B------:R-:W-:Y:S05]  /*2650*/  BRA.U UP5, `(.L_x_56) ;  /* 0x0000000105047547 */ /* 0x000fea000b800000 */
[----:B-1----:R-:W-:Y:S05]  /*2660*/  BPT.TRAP 0x1 ;  /* 0x000000040000795c */ /* 0x002fea0000300000 */
.L_x_56:
[----:B-1----:R-:W-:Y:S02]  /*2670*/  UIADD3 UR6, UPT, UPT, UR12, 0xb090, URZ ;  /* 0x0000b0900c067890 */ /* 0x002fe4000fffe0ff */
[----:B------:R-:W-:Y:S02]  /*2680*/  UISETP.GE.AND UP0, UPT, UR19, 0x2, UPT ;  /* 0x000000021300788c */ /* 0x000fe4000bf06270 */
[----:B------:R-:W-:Y:S01]  /*2690*/  ULOP3.LUT UR4, UR22, 0x1, URZ, 0x3c, !UPT ;  /* 0x0000000116047892 */ /* 0x000fe2000f8e3cff */
[----:B------:R-:W-:Y:S01]  /*26a0*/  UMOV UR5, URZ ;  /* 0x000000ff00057c82 */ /* 0x000fe20008000000 */
[----:B------:R-:W-:-:S03]  /*26b0*/  UMOV UR16, UR18 ;  /* 0x0000001200107c82 */ /* 0x000fc60008000000 */
[----:B------:R1:W-:Y:S02]  /*26c0*/  UTCBAR [UR6], URZ ;  /* 0x000000ff060073e9 */ /* 0x0003e400080000ff */
[----:B------:R-:W-:Y:S05]  /*26d0*/  BRA.U !UP0, `(.L_x_57) ;  /* 0x0000000d08387547 */ /* 0x000fea000b800000 */
[----:B------:R-:W-:Y:S01]  /*26e0*/  UMOV UR5, URZ ;  /* 0x000000ff00057c82 */ /* 0x000fe20008000000 */
[----:B------:R-:W-:Y:S01]  /*26f0*/  UMOV UR16, UR18 ;  /* 0x0000001200107c82 */ /* 0x000fe20008000000 */
[----:B------:R-:W-:Y:S01]  /*2700*/  UMOV UR30, UR18 ;  /* 0x00000012001e7c82 */ /* 0x000fe20008000000 */
.L_x_76:
[----:B-12---:R-:W-:Y:S01]  /*2710*/  UMOV UR6, UR19 ;  /* 0x0000001300067c82 */ /* 0x006fe20008000000 */
[----:B------:R-:W-:Y:S02]  /*2720*/  UIADD3 UR19, UPT, UPT, UR19, -0x1, URZ ;  /* 0xffffffff13137890 */ /* 0x000fe4000fffe0ff */
[----:B------:R-:W-:Y:S01]  /*2730*/  UISETP.GT.U32.AND UP2, UPT, UR6, 0x2, UPT ;  /* 0x000000020600788c */ /* 0x000fe2000bf44070 */
[----:B------:R-:W-:Y:S01]  /*2740*/  UMOV UR21, UR17 ;  /* 0x0000001100157c82 */ /* 0x000fe20008000000 */
[----:B------:R-:W-:Y:S01]  /*2750*/  UMOV UR22, UR4 ;  /* 0x0000000400167c82 */ /* 0x000fe20008000000 */
[----:B------:R-:W-:Y:S08]  /*2760*/  BRA.U !UP1, `(.L_x_58) ;  /* 0x0000000109047547 */ /* 0x000ff0000b800000 */
[----:B------:R-:W-:Y:S05]  /*2770*/  BPT.TRAP 0x1 ;  /* 0x000000040000795c */ /* 0x000fea0000300000 */
.L_x_58:
[----:B------:R-:W1:Y:S01]  /*2780*/  S2UR UR12, SR_CgaCtaId ;  /* 0x00000000000c79c3 */ /* 0x000e620000008800 */
[----:B------:R-:W-:Y:S01]  /*2790*/  UMOV UR4, 0x400 ;  /* 0x0000040000047882 */ /* 0x000fe20000000000 */
[----:B------:R-:W-:Y:S02]  /*27a0*/  IMAD.U32 R0, RZ, RZ, UR20 ;  /* 0x00000014ff007e24 */ /* 0x000fe4000f8e00ff */
[----:B------:R-:W-:Y:S03]  /*27b0*/  HFMA2 R2, -RZ, RZ, 0, 0 ;  /* 0x00000000ff027431 */ /* 0x000fe600000001ff */
[----:B------:R-:W-:Y:S01]  /*27c0*/  SHF.L.U32 R4, R0, 0x1f, RZ ;  /* 0x0000001f00047819 */ /* 0x000fe200000006ff */
[----:B------:R-:W-:Y:S01]  /*27d0*/  IMAD.MOV.U32 R0, RZ, RZ, RZ ;  /* 0x000000ffff007224 */ /* 0x000fe200078e00ff */
[----:B-1----:R-:W-:Y:S04]  /*27e0*/  ULEA UR12, UR12, UR4, 0x18 ;  /* 0x000000040c0c7291 */ /* 0x002fe8000f8ec0ff */
[----:B------:R-:W-:Y:S09]  /*27f0*/  ULEA UR4, UR24, UR12, 0x3 ;  /* 0x0000000c18047291 */ /* 0x000ff2000f8e18ff */
[----:B------:R-:W1:Y:S02]  /*2800*/  SYNCS.PHASECHK.TRANS64.TRYWAIT P0, [UR4+0xb020], R4 ;  /* 0x00b02004ff0075a7 */ /* 0x000e640008001104 */
[----:B-1----:R-:W-:Y:S05]  /*2810*/  @!P0 BRA `(.L_x_59) ;  /* 0x00000114000c8947 */ /* 0x002fea0003800000 */
.L_x_395:
[----:B------:R-:W-:Y:S01]  /*2820*/  ULEA UR28, UR24, UR15, 0x8 ;  /* 0x0000000f181c7291 */ /* 0x000fe2000f8e40ff */
[----:B------:R-:W-:Y:S01]  /*2830*/  R2UR UR6, R2 ;  /* 0x00000000020672ca */ /* 0x000fe200000e0000 */
[----:B------:R-:W-:Y:S01]  /*2840*/  UIADD3 UR10, UPT, UPT, UR44, 0x2, URZ ;  /* 0x000000022c0a7890 */ /* 0x000fe2000fffe0ff */
[----:B------:R-:W-:Y:S01]  /*2850*/  R2UR UR4, R0 ;  /* 0x00000000000472ca */ /* 0x000fe200000e0000 */
[----:B------:R-:W-:Y:S02]  /*2860*/  UIADD3 UR26, UPT, UPT, UR28, 0x2, URZ ;  /* 0x000000021c1a7890 */ /* 0x000fe4000fffe0ff */
[----:B------:R-:W-:Y:S02]  /*2870*/  UISETP.NE.AND UP4, UPT, UR14, URZ, UPT ;  /* 0x000000ff0e00728c */ /* 0x000fe4000bf85270 */
[----:B------:R-:W-:Y:S01]  /*2880*/  UIADD3 UR18, UPT, UPT, UR24, 0x1, URZ ;  /* 0x0000000118127890 */ /* 0x000fe2000fffe0ff */
[----:B------:R-:W-:Y:S01]  /*2890*/  UMOV UR32, 0x0 ;  /* 0x0000000000207882 */ /* 0x000fe20000000000 */
[----:B------:R-:W-:Y:S02]  /*28a0*/  UMOV UR33, 0x8100490 ;  /* 0x0810049000217882 */ /* 0x000fe40000000000 */
[----:B------:R-:W-:Y:S01]  /*28b0*/  UISETP.NE.AND UP0, UPT, UR18, 0x3, UPT ;  /* 0x000000031200788c */ /* 0x000fe2000bf05270 */
[----:B------:R-:W-:Y:S01]  /*28c0*/  UMOV UR29, 0x80004020 ;  /* 0x80004020001d7882 */ /* 0x000fe20000000000 */
[----:B------:R-:W-:Y:S02]  /*28d0*/  UMOV UR8, 0x0 ;  /* 0x0000000000087882 */ /* 0x000fe40000000000 */
[----:B------:R-:W-:Y:S01]  /*28e0*/  USEL UR7, URZ, 0x1, UP0 ;  /* 0x00000001ff077887 */ /* 0x000fe20008000000 */
[----:B------:R2:W-:Y:S01]  /*28f0*/  UTCHMMA gdesc[UR44], gdesc[UR28], tmem[UR6], tmem[UR32], idesc[UR33], !UPT ;  /* 0x00ff201c2c0075ea */ /* 0x0005e2000f800006 */
[----:B------:R-:W-:Y:S02]  /*2900*/  USEL UR18, UR18, URZ, UP0 ;  /* 0x000000ff12127287 */ /* 0x000fe40008000000 */
[----:B------:R-:W-:Y:S01]  /*2910*/  ULOP3.LUT UR20, UR20, UR7, URZ, 0x3c, !UPT ;  /* 0x0000000714147292 */ /* 0x000fe2000f8e3cff */
[----:B------:R-:W-:Y:S01]  /*2920*/  UMOV UR9, 0x8100490 ;  /* 0x0810049000097882 */ /* 0x000fe20000000000 */
[----:B------:R-:W-:Y:S01]  /*2930*/  UMOV UR11, 0x80004020 ;  /* 0x80004020000b7882 */ /* 0x000fe20000000000 */
[----:B------:R-:W-:Y:S02]  /*2940*/  UMOV UR27, 0x80004020 ;  /* 0x80004020001b7882 */ /* 0x000fe40000000000 */
[----:B------:R2:W-:Y:S01]  /*2950*/  UTCHMMA gdesc[UR10], gdesc[UR26], tmem[UR4], tmem[UR8], idesc[UR9], UPT ;  /* 0x00ff081a0a0075ea */ /* 0x0005e2000b800004 */
[----:B------:R-:W-:Y:S06]  /*2960*/  BRA.U UP4, `(.L_x_60) ;  /* 0x0000000104047547 */ /* 0x000fec000b800000 */
[----:B--2---:R-:W-:Y:S05]  /*2970*/  BPT.TRAP 0x1 ;  /* 0x000000040000795c */ /* 0x004fea0000300000 */
.L_x_60:
[----:B--2---:R-:W-:Y:S09]  /*2980*/  UIADD3 UR4, UPT, UPT, UR12, 0xb050, URZ ;  /* 0x0000b0500c047890 */ /* 0x004ff2000fffe0ff */
[----:B------:R2:W-:Y:S01]  /*2990*/  UTCBAR [UR4], URZ ;  /* 0x000000ff040073e9 */ /* 0x0005e200080000ff */
[----:B------:R-:W-:Y:S05]  /*29a0*/  BRA.U UP5, `(.L_x_61) ;  /* 0x0000000105047547 */ /* 0x000fea000b800000 */
[----:B--2---:R-:W-:Y:S05]  /*29b0*/  BPT.TRAP 0x1 ;  /* 0x000000040000795c */ /* 0x004fea0000300000 */
.L_x_61:
[----:B------:R-:W-:Y:S01]  /*29c0*/  MOV R0, UR23 ;  /* 0x0000001700007c02 */ /* 0x000fe20008000f00 */
[----:B------:R-:W-:Y:S03]  /*29d0*/  UISETP.NE.AND UP3, UPT, UR13, URZ, UPT ;  /* 0x000000ff0d00728c */ /* 0x000fe6000bf65270 */
[----:B-1----:R-:W-:Y:S04]  /*29e0*/  SHF.L.U32 R3, R0, 0x1f, RZ ;  /* 0x0000001f00037819 */ /* 0x002fe800000006ff */
[----:B------:R-:W1:Y:S02]  /*29f0*/  SYNCS.PHASECHK.TRANS64.TRYWAIT P0, [UR12+0xb0a8], R3 ;  /* 0x00b0a803ff0075a7 */ /* 0x000e64000800110c */
[----:B-1----:R-:W-:Y:S05]  /*2a00*/  @!P0 BRA `(.L_x_62) ;  /* 0x0000011000a88947 */ /* 0x002fea0003800000 */
.L_x_397:
[----:B------:R-:W-:Y:S05]  /*2a10*/  BRA.U UP3, `(.L_x_63) ;  /* 0x0000000103047547 */ /* 0x000fea000b800000 */
[----:B--2---:R-:W-:Y:S05]  /*2a20*/  BPT.TRAP 0x1 ;  /* 0x000000040000795c */ /* 0x004fea0000300000 */
.L_x_63:
[----:B-1----:R-:W-:Y:S01]  /*2a30*/  IMAD.U32 R0, RZ, RZ, UR22 ;  /* 0x00000016ff007e24 */ /* 0x002fe2000f8e00ff */
[----:B------:R-:W-:Y:S01]  /*2a40*/  MOV R2, 0x180 ;  /* 0x0000018000027802 */ /* 0x000fe20000000f00 */
[----:B------:R-:W-:Y:S03]  /*2a50*/  IMAD.MOV.U32 R3, RZ, RZ, 0xa0 ;  /* 0x000000a0ff037424 */ /* 0x000fe600078e00ff */
[----:B------:R-:W-:Y:S01]  /*2a60*/  SHF.L.U32 R5, R0, 0x1f, RZ ;  /* 0x0000001f00057819 */ /* 0x000fe200000006ff */
[----:B------:R-:W-:Y:S03]  /*2a70*/  HFMA2 R0, -RZ, RZ, 0, 1.0013580322265625e-05 ;  /* 0x000000a8ff007431 */ /* 0x000fe600000001ff */
[----:B------:R-:W1:Y:S02]  /*2a80*/  SYNCS.PHASECHK.TRANS64.TRYWAIT P0, [UR12+0xb068], R5 ;  /* 0x00b06805ff0075a7 */ /* 0x000e64000800110c */
[----:B-1----:R-:W-:Y:S05]  /*2a90*/  @!P0 BRA `(.L_x_64) ;  /* 0x00000110009c8947 */ /* 0x002fea0003800000 */
.L_x_399:
[----:B------:R-:W-:Y:S01]  /*2aa0*/  ULEA UR48, UR30, UR25, 0x8 ;  /* 0x000000191e307291 */ /* 0x000fe2000f8e40ff */
[----:B------:R-:W-:Y:S01]  /*2ab0*/  R2UR UR8, R0 ;  /* 0x00000000000872ca */ /* 0x000fe200000e0000 */
[----:B------:R-:W-:Y:S01]  /*2ac0*/  UISETP.NE.U32.AND UP0, UPT, UR5, URZ, UPT ;  /* 0x000000ff0500728c */ /* 0x000fe2000bf05070 */
[----:B------:R-:W-:Y:S01]  /*2ad0*/  IMAD.MOV.U32 R0, RZ, RZ, 0xb8 ;  /* 0x000000b8ff007424 */ /* 0x000fe200078e00ff */
[----:B------:R-:W-:Y:S01]  /*2ae0*/  UIADD3 UR46, UPT, UPT, UR48, 0x40, URZ ;  /* 0x00000040302e7890 */ /* 0x000fe2000fffe0ff */
[----:B------:R-:W-:Y:S01]  /*2af0*/  R2UR UR10, R3 ;  /* 0x00000000030a72ca */ /* 0x000fe200000e0000 */
[----:B------:R-:W-:Y:S01]  /*2b00*/  UIADD3 UR42, UPT, UPT, UR48, 0x80, URZ ;  /* 0x00000080302a7890 */ /* 0x000fe2000fffe0ff */
[----:B------:R-:W-:Y:S01]  /*2b10*/  R2UR UR11, R2 ;  /* 0x00000000020b72ca */ /* 0x000fe200000e0000 */
[----:B------:R-:W-:Y:S01]  /*2b20*/  UIADD3 UR40, UPT, UPT, UR48, 0xc0, URZ ;  /* 0x000000c030287890 */ /* 0x000fe2000fffe0ff */
[----:B-1----:R-:W-:Y:S01]  /*2b30*/  IMAD.MOV.U32 R4, RZ, RZ, 0x180 ;  /* 0x00000180ff047424 */ /* 0x002fe200078e00ff */
[----:B--2---:R-:W-:Y:S01]  /*2b40*/  R2UR UR4, R0 ;  /* 0x00000000000472ca */ /* 0x004fe200000e0000 */
[----:B------:R-:W-:Y:S01]  /*2b50*/  IMAD.MOV.U32 R3, RZ, RZ, 0xb0 ;  /* 0x000000b0ff037424 */ /* 0x000fe200078e00ff */
[----:B------:R-:W-:Y:S01]  /*2b60*/  UMOV UR38, 0x0 ;  /* 0x0000000000267882 */ /* 0x000fe20000000000 */
[----:B------:R-:W-:Y:S01]  /*2b70*/  IMAD.MOV.U32 R2, RZ, RZ, 0x180 ;  /* 0x00000180ff027424 */ /* 0x000fe200078e00ff */
[----:B------:R-:W-:Y:S01]  /*2b80*/  R2UR UR9, R4 ;  /* 0x00000000040972ca */ /* 0x000fe200000e0000 */
[----:B------:R-:W-:Y:S01]  /*2b90*/  IMAD.MOV.U32 R0, RZ, RZ, 0x180 ;  /* 0x00000180ff007424 */ /* 0x000fe200078e00ff */
[----:B------:R-:W-:Y:S01]  /*2ba0*/  R2UR UR6, R3 ;  /* 0x00000000030672ca */ /* 0x000fe200000e0000 */
[----:B------:R-:W-:Y:S01]  /*2bb0*/  UMOV UR39, 0x8090490 ;  /* 0x0809049000277882 */ /* 0x000fe20000000000 */
[----:B------:R-:W-:Y:S01]  /*2bc0*/  R2UR UR7, R2 ;  /* 0x00000000020772ca */ /* 0x000fe200000e0000 */
[----:B------:R-:W-:Y:S01]  /*2bd0*/  UMOV UR49, 0x80004020 ;  /* 0x8000402000317882 */ /* 0x000fe20000000000 */
[----:B------:R-:W-:Y:S01]  /*2be0*/  R2UR UR5, R0 ;  /* 0x00000000000572ca */ /* 0x000fe200000e0000 */
[----:B------:R1:W-:Y:S01]  /*2bf0*/  UTCHMMA tmem[UR10], gdesc[UR48], tmem[UR11], tmem[UR38], idesc[UR39], UP0 ;  /* 0x00ff26300a0079ea */ /* 0x0003e2000800000b */
[----:B------:R-:W-:Y:S01]  /*2c00*/  UMOV UR34, 0x0 ;  /* 0x0000000000227882 */ /* 0x000fe20000000000 */
[----:B------:R-:W-:Y:S01]  /*2c10*/  UMOV UR35, 0x8090490 ;  /* 0x0809049000237882 */ /* 0x000fe20000000000 */
[----:B------:R-:W-:Y:S01]  /*2c20*/  UMOV UR47, 0x80004020 ;  /* 0x80004020002f7882 */ /* 0x000fe20000000000 */
[----:B------:R-:W-:Y:S01]  /*2c30*/  UMOV UR32, 0x0 ;  /* 0x0000000000207882 */ /* 0x000fe20000000000 */
[----:B------:R-:W-:Y:S01]  /*2c40*/  UMOV UR33, 0x8090490 ;  /* 0x0809049000217882 */ /* 0x000fe20000000000 */
[----:B------:R1:W-:Y:S01]  /*2c50*/  UTCHMMA tmem[UR8], gdesc[UR46], tmem[UR9], tmem[UR34], idesc[UR35], UPT ;  /* 0x00ff222e080079ea */ /* 0x0003e2000b800009 */
[----:B------:R-:W-:Y:S01]  /*2c60*/  UMOV UR43, 0x80004020 ;  /* 0x80004020002b7882 */ /* 0x000fe20000000000 */
[----:B------:R-:W-:Y:S01]  /*2c70*/  UMOV UR30, 0x0 ;  /* 0x00000000001e7882 */ /* 0x000fe20000000000 */
[----:B------:R-:W-:Y:S01]  /*2c80*/  UMOV UR31, 0x8090490 ;  /* 0x08090490001f7882 */ /* 0x000fe20000000000 */
[----:B------:R-:W-:Y:S01]  /*2c90*/  UMOV UR41, 0x80004020 ;  /* 0x8000402000297882 */ /* 0x000fe20000000000 */
[----:B------:R1:W-:Y:S01]  /*2ca0*/  UTCHMMA tmem[UR6], gdesc[UR42], tmem[UR7], tmem[UR32], idesc[UR33], UPT ;  /* 0x00ff202a060079ea */ /* 0x0003e2000b800007 */
[----:B------:R1:W-:Y:S01]  /*2cb0*/  UTCHMMA tmem[UR4], gdesc[UR40], tmem[UR5], tmem[UR30], idesc[UR31], UPT ;  /* 0x00ff1e28040079ea */ /* 0x0003e2000b800005 */
[----:B------:R-:W-:Y:S05]  /*2cc0*/  BRA.U UP5, `(.L_x_65) ;  /* 0x0000000105047547 */ /* 0x000fea000b800000 */
[----:B-1----:R-:W-:Y:S05]  /*2cd0*/  BPT.TRAP 0x1 ;  /* 0x000000040000795c */ /* 0x002fea0000300000 */
.L_x_65:
[----:B-1----:R-:W-:Y:S02]  /*2ce0*/  UIADD3 UR4, UPT, UPT, UR12, 0xb098, URZ ;  /* 0x0000b0980c047890 */ /* 0x002fe4000fffe0ff */
[----:B------:R-:W-:Y:S07]  /*2cf0*/  ULOP3.LUT UR23, UR23, 0x1, URZ, 0x3c, !UPT ;  /* 0x0000000117177892 */ /* 0x000fee000f8e3cff */
[----:B------:R1:W-:Y:S01]  /*2d00*/  UTCBAR [UR4], URZ ;  /* 0x000000ff040073e9 */ /* 0x0003e200080000ff */
[----:B------:R-:W-:Y:S05]  /*2d10*/  BRA.U !UP1, `(.L_x_66) ;  /* 0x0000000109047547 */ /* 0x000fea000b800000 */
[----:B-1----:R-:W-:Y:S05]  /*2d20*/  BPT.TRAP 0x1 ;  /* 0x000000040000795c */ /* 0x002fea0000300000 */
.L_x_66:
[----:B------:R-:W-:Y:S01]  /*2d30*/  ULEA UR6, UR16, UR12, 0x3 ;  /* 0x0000000c10067291 */ /* 0x000fe2000f8e18ff */
[----:B------:R-:W-:Y:S01]  /*2d40*/  IMAD.MOV.U32 R2, RZ, RZ, 0x80 ;  /* 0x00000080ff027424 */ /* 0x000fe200078e00ff */
[----:B------:R-:W-:Y:S01]  /*2d50*/  UIADD3 UR8, UPT, UPT, UR44, 0x200, URZ ;  /* 0x000002002c087890 */ /* 0x000fe2000fffe0ff */
[----:B------:R-:W-:Y:S01]  /*2d60*/  IMAD.MOV.U32 R0, RZ, RZ, 0x80 ;  /* 0x00000080ff007424 */ /* 0x000fe200078e00ff */
[----:B------:R-:W-:Y:S02]  /*2d70*/  UIADD3 UR6, UPT, UPT, UR6, 0xb038, URZ ;  /* 0x0000b03806067890 */ /* 0x000fe4000fffe0ff */
[----:B------:R-:W-:Y:S01]  /*2d80*/  UIADD3 UR10, UPT, UPT, UR44, 0x202, URZ ;  /* 0x000002022c0a7890 */ /* 0x000fe2000fffe0ff */
[----:B------:R-:W-:Y:S01]  /*2d90*/  R2UR UR5, R2 ;  /* 0x00000000020572ca */ /* 0x000fe200000e0000 */
[----:B------:R-:W-:Y:S01]  /*2da0*/  UIADD3 UR7, UPT, UPT, UR16, 0x1, URZ ;  /* 0x0000000110077890 */ /* 0x000fe2000fffe0ff */
[----:B-1----:R-:W-:Y:S01]  /*2db0*/  R2UR UR4, R0 ;  /* 0x00000000000472ca */ /* 0x002fe200000e0000 */
[----:B------:R-:W-:Y:S01]  /*2dc0*/  UMOV UR30, UR28 ;  /* 0x0000001c001e7c82 */ /* 0x000fe20008000000 */
[----:B------:R-:W-:Y:S01]  /*2dd0*/  UMOV UR31, 0x80004020 ;  /* 0x80004020001f7882 */ /* 0x000fe20000000000 */
[----:B------:R-:W-:Y:S01]  /*2de0*/  UISETP.NE.AND UP0, UPT, UR7, 0x3, UPT ;  /* 0x000000030700788c */ /* 0x000fe2000bf05270 */
[----:B------:R1:W-:Y:S01]  /*2df0*/  UTCBAR [UR6], URZ ;  /* 0x000000ff060073e9 */ /* 0x0003e200080000ff */
[----:B------:R-:W-:Y:S01]  /*2e00*/  UMOV UR28, 0x0 ;  /* 0x00000000001c7882 */ /* 0x000fe20000000000 */
[----:B------:R-:W-:Y:S01]  /*2e10*/  UMOV UR29, 0x8100490 ;  /* 0x08100490001d7882 */ /* 0x000fe20000000000 */
[----:B------:R-:W-:Y:S01]  /*2e20*/  USEL UR7, UR7, URZ, UP0 ;  /* 0x000000ff07077287 */ /* 0x000fe20008000000 */
[----:B------:R-:W-:Y:S01]  /*2e30*/  UMOV UR32, UR26 ;  /* 0x0000001a00207c82 */ /* 0x000fe20008000000 */
[----:B------:R-:W-:Y:S01]  /*2e40*/  UMOV UR9, 0x80004020 ;  /* 0x8000402000097882 */ /* 0x000fe20000000000 */
[----:B------:R-:W-:Y:S01]  /*2e50*/  UMOV UR33, 0x80004020 ;  /* 0x8000402000217882 */ /* 0x000fe20000000000 */
[----:B------:R1:W-:Y:S01]  /*2e60*/  UTCHMMA gdesc[UR8], gdesc[UR30], tmem[UR5], tmem[UR28], idesc[UR29], !UPT ;  /* 0x00ff1c1e080075ea */ /* 0x0003e2000f800005 */
[----:B------:R-:W-:Y:S01]  /*2e70*/  UMOV UR26, 0x0 ;  /* 0x00000000001a7882 */ /* 0x000fe20000000000 */
[----:B------:R-:W-:Y:S01]  /*2e80*/  UMOV UR27, 0x8100490 ;  /* 0x08100490001b7882 */ /* 0x000fe20000000000 */
[----:B------:R-:W-:Y:S02]  /*2e90*/  UMOV UR11, 0x80004020 ;  /* 0x80004020000b7882 */ /* 0x000fe40000000000 */
[----:B------:R1:W-:Y:S01]  /*2ea0*/  UTCHMMA gdesc[UR10], gdesc[UR32], tmem[UR4], tmem[UR26], idesc[UR27], UPT ;  /* 0x00ff1a200a0075ea */ /* 0x0003e2000b800004 */
[----:B------:R-:W-:Y:S05]  /*2eb0*/  BRA.U UP3, `(.L_x_67) ;  /* 0x0000000103047547 */ /* 0x000fea000b800000 */
[----:B-1----:R-:W-:Y:S05]  /*2ec0*/  BPT.TRAP 0x1 ;  /* 0x000000040000795c */ /* 0x002fea0000300000 */
.L_x_67:
[----:B-1----:R-:W-:Y:S09]  /*2ed0*/  UIADD3 UR4, UPT, UPT, UR12, 0xb060, URZ ;  /* 0x0000b0600c047890 */ /* 0x002ff2000fffe0ff */
[----:B------:R1:W-:Y:S01]  /*2ee0*/  UTCBAR [UR4], URZ ;  /* 0x000000ff040073e9 */ /* 0x0003e200080000ff */
[----:B------:R-:W-:Y:S05]  /*2ef0*/  BRA.U !UP1, `(.L_x_68) ;  /* 0x0000000109047547 */ /* 0x000fea000b800000 */
[----:B-1----:R-:W-:Y:S05]  /*2f00*/  BPT.TRAP 0x1 ;  /* 0x000000040000795c */ /* 0x002fea0000300000 */
.L_x_68:
[----:B------:R-:W-:Y:S02]  /*2f10*/  ULEA UR5, UR7, UR12, 0x3 ;  /* 0x0000000c07057291 */ /* 0x000fe4000f8e18ff */
[----:B------:R-:W-:Y:S02]  /*2f20*/  UIADD3 UR7, UPT, UPT, UR7, 0x1, URZ ;  /* 0x0000000107077890 */ /* 0x000fe4000fffe0ff */
[----:B-1----:R-:W-:Y:S02]  /*2f30*/  UIADD3 UR4, UPT, UPT, UR5, 0xb038, URZ ;  /* 0x0000b03805047890 */ /* 0x002fe4000fffe0ff */
[----:B------:R-:W-:Y:S04]  /*2f40*/  UISETP.NE.AND UP0, UPT, UR7, 0x3, UPT ;  /* 0x000000030700788c */ /* 0x000fe8000bf05270 */
[----:B------:R-:W-:Y:S03]  /*2f50*/  USEL UR16, UR7, URZ, UP0 ;  /* 0x000000ff07107287 */ /* 0x000fe60008000000 */
[----:B------:R1:W-:Y:S01]  /*2f60*/  UTCBAR [UR4], URZ ;  /* 0x000000ff040073e9 */ /* 0x0003e200080000ff */
[----:B------:R-:W-:Y:S08]  /*2f70*/  BRA.U !UP1, `(.L_x_69) ;  /* 0x0000000109047547 */ /* 0x000ff0000b800000 */
[----:B-1----:R-:W-:Y:S05]  /*2f80*/  BPT.TRAP 0x1 ;  /* 0x000000040000795c */ /* 0x002fea0000300000 */
.L_x_69:
[----:B-1----:R-:W-:Y:S01]  /*2f90*/  ULEA UR4, UR18, UR12, 0x3 ;  /* 0x0000000c12047291 */ /* 0x002fe2000f8e18ff */
[----:B------:R-:W-:Y:S04]  /*2fa0*/  MOV R0, UR20 ;  /* 0x0000001400007c02 */ /* 0x000fe80008000f00 */
[----:B------:R-:W-:Y:S04]  /*2fb0*/  SHF.L.U32 R3, R0, 0x1f, RZ ;  /* 0x0000001f00037819 */ /* 0x000fe800000006ff */
[----:B------:R-:W1:Y:S02]  /*2fc0*/  SYNCS.PHASECHK.TRANS64.TRYWAIT P0, [UR4+0xb020], R3 ;  /* 0x00b02003ff0075a7 */ /* 0x000e640008001104 */
[----:B-1----:R-:W-:Y:S05]  /*2fd0*/  @!P0 BRA `(.L_x_70) ;  /* 0x0000010c00648947 */ /* 0x002fea0003800000 */
.L_x_401:
[----:B------:R-:W-:Y:S04]  /*2fe0*/  UIADD3 UR24, UPT, UPT, UR18, 0x1, URZ ;  /* 0x0000000112187890 */ /* 0x000fe8000fffe0ff */
[----:B------:R-:W-:Y:S04]  /*2ff0*/  UISETP.NE.AND UP0, UPT, UR24, 0x3, UPT ;  /* 0x000000031800788c */ /* 0x000fe8000bf05270 */
[----:B------:R-:W-:Y:S02]  /*3000*/  USEL UR4, URZ, 0x1, UP0 ;  /* 0x00000001ff047887 */ /* 0x000fe40008000000 */
[----:B------:R-:W-:Y:S02]  /*3010*/  USEL UR24, UR24, URZ, UP0 ;  /* 0x000000ff18187287 */ /* 0x000fe40008000000 */
[----:B------:R-:W-:Y:S01]  /*3020*/  ULOP3.LUT UR20, UR20, UR4, URZ, 0x3c, !UPT ;  /* 0x0000000414147292 */ /* 0x000fe2000f8e3cff */
[----:B------:R-:W-:Y:S11]  /*3030*/  BRA.U UP5, `(.L_x_71) ;  /* 0x0000000105047547 */ /* 0x000ff6000b800000 */
[----:B------:R-:W-:Y:S05]  /*3040*/  BPT.TRAP 0x1 ;  /* 0x000000040000795c */ /* 0x000fea0000300000 */
.L_x_71:
[----:B-1----:R-:W-:Y:S04]  /*3050*/  MOV R0, UR23 ;  /* 0x0000001700007c02 */ /* 0x002fe80008000f00 */
[----:B------:R-:W-:Y:S04]  /*3060*/  SHF.L.U32 R3, R0, 0x1f, RZ ;  /* 0x0000001f00037819 */ /* 0x000fe800000006ff */
[----:B------:R-:W1:Y:S02]  /*3070*/  SYNCS.PHASECHK.TRANS64.TRYWAIT P0, [UR12+0xb0a0], R3 ;  /* 0x00b0a003ff0075a7 */ /* 0x000e64000800110c */
[----:B-1----:R-:W-:Y:S05]  /*3080*/  @!P0 BRA `(.L_x_72) ;  /* 0x0000010c00508947 */ /* 0x002fea0003800000 */
.L_x_403:
[----:B------:R-:W-:Y:S05]  /*3090*/  BRA.U UP4, `(.L_x_73) ;  /* 0x0000000104047547 */ /* 0x000fea000b800000 */
[----:B------:R-:W-:Y:S05]  /*30a0*/  BPT.TRAP 0x1 ;  /* 0x000000040000795c */ /* 0x000fea0000300000 */
.L_x_73:
[----:B------:R-:W-:Y:S01]  /*30b0*/  ULOP3.LUT UR17, UR21, 0x1, URZ, 0x3c, !UPT ;  /* 0x0000000115117892 */ /* 0x000fe2000f8e3cff */
[----:B------:R-:W-:Y:S02]  /*30c0*/  HFMA2 R2, -RZ, RZ, 0, 1.52587890625e-05 ;  /* 0x00000100ff027431 */ /* 0x000fe400000001ff */
[----:B-1----:R-:W-:Y:S03]  /*30d0*/  IMAD.MOV.U32 R3, RZ, RZ, 0x20 ;  /* 0x00000020ff037424 */ /* 0x002fe600078e00ff */
[----:B------:R-:W-:Y:S05]  /*30e0*/  IMAD.U32 R0, RZ, RZ, UR17 ;  /* 0x00000011ff007e24 */ /* 0x000fea000f8e00ff */
[----:B------:R-:W-:Y:S02]  /*30f0*/  SHF.L.U32 R4, R0, 0x1f, RZ ;  /* 0x0000001f00047819 */ /* 0x000fe400000006ff */
[----:B------:R-:W-:Y:S02]  /*3100*/  MOV R0, 0x28 ;  /* 0x0000002800007802 */ /* 0x000fe40000000f00 */
[----:B------:R-:W1:Y:S02]  /*3110*/  SYNCS.PHASECHK.TRANS64.TRYWAIT P0, [UR12+0xb058], R4 ;  /* 0x00b05804ff0075a7 */ /* 0x000e64000800110c */
[----:B-1----:R-:W-:Y:S05]  /*3120*/  @!P0 BRA `(.L_x_74) ;  /* 0x0000010c00408947 */ /* 0x002fea0003800000 */
.L_x_405:
[----:B------:R-:W-:Y:S01]  /*3130*/  ULEA UR42, UR18, UR25, 0x8 ;  /* 0x00000019122a7291 */ /* 0x000fe2000f8e40ff */
[----:B------:R-:W-:Y:S01]  /*3140*/  R2UR UR8, R0 ;  /* 0x00000000000872ca */ /* 0x000fe200000e0000 */
[----:B------:R-:W-:Y:S01]  /*3150*/  IMAD.MOV.U32 R0, RZ, RZ, 0x38 ;  /* 0x00000038ff007424 */ /* 0x000fe200078e00ff */
[----:B------:R-:W-:Y:S01]  /*3160*/  R2UR UR10, R3 ;  /* 0x00000000030a72ca */ /* 0x000fe200000e0000 */
[----:B------:R-:W-:Y:S01]  /*3170*/  UIADD3 UR40, UPT, UPT, UR42, 0x40, URZ ;  /* 0x000000402a287890 */ /* 0x000fe2000fffe0ff */
[----:B------:R-:W-:Y:S01]  /*3180*/  R2UR UR11, R2 ;  /* 0x00000000020b72ca */ /* 0x000fe200000e0000 */
[----:B------:R-:W-:Y:S01]  /*3190*/  UIADD3 UR38, UPT, UPT, UR42, 0x80, URZ ;  /* 0x000000802a267890 */ /* 0x000fe2000fffe0ff */
[----:B-1----:R-:W-:Y:S01]  /*31a0*/  IMAD.MOV.U32 R4, RZ, RZ, 0x100 ;  /* 0x00000100ff047424 */ /* 0x002fe200078e00ff */
[----:B------:R-:W-:Y:S01]  /*31b0*/  UIADD3 UR34, UPT, UPT, UR42, 0xc0, URZ ;  /* 0x000000c02a227890 */ /* 0x000fe2000fffe0ff */
[----:B------:R-:W-:Y:S01]  /*31c0*/  R2UR UR4, R0 ;  /* 0x00000000000472ca */ /* 0x000fe200000e0000 */
        /* <DEDUP_REMOVED lines=10> */
[----:B------:R1:W-:Y:S01]  /*3270*/  UTCHMMA tmem[UR10], gdesc[UR42], tmem[UR11], tmem[UR32], idesc[UR33], UPT ;  /* 0x00ff202a0a0079ea */ /* 0x0003e2000b80000b */
        /* <DEDUP_REMOVED lines=14> */
.L_x_75:
[----:B-1----:R-:W-:Y:S02]  /*3360*/  UIADD3 UR6, UPT, UPT, UR12, 0xb090, URZ ;  /* 0x0000b0900c067890 */ /* 0x002fe4000fffe0ff */
[----:B------:R-:W-:Y:S01]  /*3370*/  ULOP3.LUT UR4, UR22, 0x1, URZ, 0x3c, !UPT ;  /* 0x0000000116047892 */ /* 0x000fe2000f8e3cff */
[----:B------:R-:W-:Y:S01]  /*3380*/  UMOV UR5, 0x1 ;  /* 0x0000000100057882 */ /* 0x000fe20000000000 */
[----:B------:R-:W-:Y:S05]  /*3390*/  UMOV UR30, UR18 ;  /* 0x00000012001e7c82 */ /* 0x000fea0008000000 */
[----:B------:R2:W-:Y:S01]  /*33a0*/  UTCBAR [UR6], URZ ;  /* 0x000000ff060073e9 */ /* 0x0005e200080000ff */
[----:B------:R-:W-:Y:S05]  /*33b0*/  BRA.U UP2, `(.L_x_76) ;  /* 0xfffffff102d47547 */ /* 0x000fea000b83ffff */
.L_x_57:
[----:B------:R-:W-:Y:S04]  /*33c0*/  BSSY.RECONVERGENT B0, `(.L_x_77) ;  /* 0x0000003000007945 */ /* 0x000fe80003800200 */
[----:B------:R-:W-:Y:S05]  /*33d0*/  @!P4 BRA `(.L_x_78) ;  /* 0x000000000004c947 */ /* 0x000fea0003800000 */
[----:B-12---:R-:W-:Y:S05]  /*33e0*/  BPT.TRAP 0x1 ;  /* 0x000000040000795c */ /* 0x006fea0000300000 */
.L_x_78:
[----:B-12---:R-:W-:Y:S05]  /*33f0*/  BSYNC.RECONVERGENT B0 ;  /* 0x0000000000007941 */ /* 0x006fea0003800200 */
.L_x_77:
[----:B------:R-:W-:Y:S01]  /*3400*/  UIADD3 UR6, UPT, UPT, UR12, 0xb010, URZ ;  /* 0x0000b0100c067890 */ /* 0x000fe2000fffe0ff */
[----:B------:R-:W-:Y:S08]  /*3410*/  BSSY.RECONVERGENT B0, `(.L_x_79) ;  /* 0x0000004000007945 */ /* 0x000ff00003800200 */
[----:B------:R1:W-:Y:S01]  /*3420*/  UTCBAR [UR6], URZ ;  /* 0x000000ff060073e9 */ /* 0x0003e200080000ff */
[----:B------:R-:W-:Y:S05]  /*3430*/  @!P4 BRA `(.L_x_80) ;  /* 0x000000000004c947 */ /* 0x000fea0003800000 */
[----:B-1----:R-:W-:Y:S05]  /*3440*/  BPT.TRAP 0x1 ;  /* 0x000000040000795c */ /* 0x002fea0000300000 */
.L_x_80:
[----:B-1----:R-:W-:Y:S05]  /*3450*/  BSYNC.RECONVERGENT B0 ;  /* 0x0000000000007941 */ /* 0x002fea0003800200 */
.L_x_79:
[----:B------:R-:W-:-:S09]  /*3460*/  UIADD3 UR6, UPT, UPT, UR12, 0xb018, URZ ;  /* 0x0000b0180c067890 */ /* 0x000fd2000fffe0ff */
[----:B------:R1:W-:Y:S01]  /*3470*/  UTCBAR [UR6], URZ ;  /* 0x000000ff060073e9 */ /* 0x0003e200080000ff */
[----:B------:R-:W-:Y:S05]  /*3480*/  BRA.U UP5, `(.L_x_81) ;  /* 0x0000000105047547 */ /* 0x000fea000b800000 */
[----:B-1----:R-:W-:Y:S05]  /*3490*/  BPT.TRAP 0x1 ;  /* 0x000000040000795c */ /* 0x002fea0000300000 */
.L_x_81:
[----:B------:R-:W-:-:S04]  /*34a0*/  MOV R3, UR23 ;  /* 0x0000001700037c02 */ /* 0x000fc80008000f00 */
[----:B------:R-:W-:-:S04]  /*34b0*/  SHF.L.U32 R3, R3, 0x1f, RZ ;  /* 0x0000001f03037819 */ /* 0x000fc800000006ff */
[----:B------:R-:W2:Y:S02]  /*34c0*/  SYNCS.PHASECHK.TRANS64.TRYWAIT P0, [UR12+0xb0a8], R3 ;  /* 0x00b0a803ff0075a7 */ /* 0x000ea4000800110c */
[----:B--2---:R-:W-:Y:S05]  /*34d0*/  @!P0 BRA `(.L_x_82) ;  /* 0x0000010800748947 */ /* 0x004fea0003800000 */
.L_x_407:
[----:B------:R-:W-:Y:S05]  /*34e0*/  BRA.U UP3, `(.L_x_83) ;  /* 0x0000000103047547 */ /* 0x000fea000b800000 */
[----:B-1----:R-:W-:Y:S05]  /*34f0*/  BPT.TRAP 0x1 ;  /* 0x000000040000795c */ /* 0x002fea0000300000 */
.L_x_83:
[----:B------:R-:W-:Y:S02]  /*3500*/  IMAD.U32 R5, RZ, RZ, UR4 ;  /* 0x00000004ff057e24 */ /* 0x000fe4000f8e00ff */
[----:B------:R-:W-:Y:S02]  /*3510*/  HFMA2 R2, -RZ, RZ, 0, 2.288818359375e-05 ;  /* 0x00000180ff027431 */ /* 0x000fe400000001ff */
[----:B--2---:R-:W-:Y:S01]  /*3520*/  IMAD.MOV.U32 R3, RZ, RZ, 0xa0 ;  /* 0x000000a0ff037424 */ /* 0x004fe200078e00ff */
[----:B------:R-:W-:Y:S02]  /*3530*/  MOV R0, 0xa8 ;  /* 0x000000a800007802 */ /* 0x000fe40000000f00 */
[----:B------:R-:W-:-:S04]  /*3540*/  SHF.L.U32 R5, R5, 0x1f, RZ ;  /* 0x0000001f05057819 */ /* 0x000fc800000006ff */
[----:B------:R-:W2:Y:S02]  /*3550*/  SYNCS.PHASECHK.TRANS64.TRYWAIT P0, [UR12+0xb068], R5 ;  /* 0x00b06805ff0075a7 */ /* 0x000ea4000800110c */
[----:B--2---:R-:W-:Y:S05]  /*3560*/  @!P0 BRA `(.L_x_84) ;  /* 0x0000010800688947 */ /* 0x004fea0003800000 */
.L_x_409:
[----:B------:R-:W-:Y:S01]  /*3570*/  R2UR UR8, R0 ;  /* 0x00000000000872ca */ /* 0x000fe200000e0000 */
[----:B------:R-:W-:Y:S01]  /*3580*/  IMAD.MOV.U32 R0, RZ, RZ, 0xb8 ;  /* 0x000000b8ff007424 */ /* 0x000fe200078e00ff */
[----:B------:R-:W-:Y:S01]  /*3590*/  R2UR UR10, R3 ;  /* 0x00000000030a72ca */ /* 0x000fe200000e0000 */
[----:B--2---:R-:W-:Y:S01]  /*35a0*/  IMAD.MOV.U32 R4, RZ, RZ, 0x180 ;  /* 0x00000180ff047424 */ /* 0x004fe200078e00ff */
[----:B------:R-:W-:Y:S01]  /*35b0*/  R2UR UR11, R2 ;  /* 0x00000000020b72ca */ /* 0x000fe200000e0000 */
[----:B------:R-:W-:Y:S01]  /*35c0*/  IMAD.MOV.U32 R3, RZ, RZ, 0xb0 ;  /* 0x000000b0ff037424 */ /* 0x000fe200078e00ff */
[----:B------:R-:W-:Y:S01]  /*35d0*/  R2UR UR4, R0 ;  /* 0x00000000000472ca */ /* 0x000fe200000e0000 */
[----:B------:R-:W-:Y:S01]  /*35e0*/  IMAD.MOV.U32 R2, RZ, RZ, 0x180 ;  /* 0x00000180ff027424 */ /* 0x000fe200078e00ff */
[----:B------:R-:W-:Y:S01]  /*35f0*/  R2UR UR9, R4 ;  /* 0x00000000040972ca */ /* 0x000fe200000e0000 */
[----:B------:R-:W-:Y:S01]  /*3600*/  IMAD.MOV.U32 R0, RZ, RZ, 0x180 ;  /* 0x00000180ff007424 */ /* 0x000fe200078e00ff */
[----:B------:R-:W-:Y:S01]  /*3610*/  ULEA UR18, UR18, UR25, 0x8 ;  /* 0x0000001912127291 */ /* 0x000fe2000f8e40ff */
[----:B-1----:R-:W-:Y:S01]  /*3620*/  R2UR UR6, R3 ;  /* 0x00000000030672ca */ /* 0x002fe200000e0000 */
[----:B------:R-:W-:Y:S01]  /*3630*/  UISETP.NE.U32.AND UP0, UPT, UR5, URZ, UPT ;  /* 0x000000ff0500728c */ /* 0x000fe2000bf05070 */
[----:B------:R-:W-:Y:S01]  /*3640*/  R2UR UR7, R2 ;  /* 0x00000000020772ca */ /* 0x000fe200000e0000 */
[----:B------:R-:W-:Y:S01]  /*3650*/  UIADD3 UR40, UPT, UPT, UR18, 0x40, URZ ;  /* 0x0000004012287890 */ /* 0x000fe2000fffe0ff */
[----:B------:R-:W-:Y:S01]  /*3660*/  R2UR UR5, R0 ;  /* 0x00000000000572ca */ /* 0x000fe200000e0000 */
        /* <DEDUP_REMOVED lines=11> */
[----:B------:R1:W-:Y:S01]  /*3720*/  UTCHMMA tmem[UR10], gdesc[UR18], tmem[UR11], tmem[UR32], idesc[UR33], UP0 ;  /* 0x00ff20120a0079ea */ /* 0x0003e2000800000b */
        /* <DEDUP_REMOVED lines=8> */
.L_x_85:
[----:B-1----:R-:W-:-:S09]  /*37b0*/  UIADD3 UR4, UPT, UPT, UR12, 0xb098, URZ ;  /* 0x0000b0980c047890 */ /* 0x002fd2000fffe0ff */
[----:B------:R1:W-:Y:S01]  /*37c0*/  UTCBAR [UR4], URZ ;  /* 0x000000ff040073e9 */ /* 0x0003e200080000ff */
[----:B------:R-:W-:Y:S05]  /*37d0*/  BRA.U !UP1, `(.L_x_86) ;  /* 0x0000000109047547 */ /* 0x000fea000b800000 */
[----:B-1----:R-:W-:Y:S05]  /*37e0*/  BPT.TRAP 0x1 ;  /* 0x000000040000795c */ /* 0x002fea0000300000 */
.L_x_86:
[----:B-1----:R-:W-:-:S04]  /*37f0*/  ULEA UR4, UR16, UR12, 0x3 ;  /* 0x0000000c10047291 */ /* 0x002fc8000f8e18ff */
[----:B------:R-:W-:-:S09]  /*3800*/  UIADD3 UR4, UPT, UPT, UR4, 0xb038, URZ ;  /* 0x0000b03804047890 */ /* 0x000fd2000fffe0ff */
[----:B------:R1:W-:Y:S01]  /*3810*/  UTCBAR [UR4], URZ ;  /* 0x000000ff040073e9 */ /* 0x0003e200080000ff */
[----:B------:R-:W-:Y:S05]  /*3820*/  BRA.U UP4, `(.L_x_87) ;  /* 0x0000000104047547 */ /* 0x000fea000b800000 */
[----:B-1----:R-:W-:Y:S05]  /*3830*/  BPT.TRAP 0x1 ;  /* 0x000000040000795c */ /* 0x002fea0000300000 */
.L_x_87:
[----:B-1----:R-:W-:-:S09]  /*3840*/  UIADD3 UR4, UPT, UPT, UR12, 0xb050, URZ ;  /* 0x0000b0500c047890 */ /* 0x002fd2000fffe0ff */
[----:B------:R1:W-:Y:S01]  /*3850*/  UTCBAR [UR4], URZ ;  /* 0x000000ff040073e9 */ /* 0x0003e200080000ff */
[----:B------:R-:W-:Y:S05]  /*3860*/  BRA.U UP3, `(.L_x_88) ;  /* 0x0000000103047547 */ /* 0x000fea000b800000 */
[----:B-1----:R-:W-:Y:S05]  /*3870*/  BPT.TRAP 0x1 ;  /* 0x000000040000795c */ /* 0x002fea0000300000 */
.L_x_88:
[----:B------:R-:W-:Y:S01]  /*3880*/  UIADD3 UR12, UPT, UPT, UR12, 0xb060, URZ ;  /* 0x0000b0600c0c7890 */ /* 0x000fe2000fffe0ff */
[----:B------:R-:W-:Y:S01]  /*3890*/  LOP3.LUT R6, R6, 0x1, RZ, 0x3c, !PT ;  /* 0x0000000106067812 */ /* 0x000fe200078e3cff */
[----:B------:R-:W-:-:S07]  /*38a0*/  ULOP3.LUT UR23, UR23, 0x1, URZ, 0x3c, !UPT ;  /* 0x0000000117177892 */ /* 0x000fce000f8e3cff */
[----:B------:R2:W-:Y:S01]  /*38b0*/  UTCBAR [UR12], URZ ;  /* 0x000000ff0c0073e9 */ /* 0x0005e200080000ff */
[----:B------:R-:W-:Y:S02]  /*38c0*/  NOP ;  /* 0x0000000000007918 */ /* 0x000fe40000000000 */
.L_x_29:
[----:B------:R-:W3:Y:S01]  /*38d0*/  LDCU UR5, c[0x0][0x370] ;  /* 0x00006e00ff0577ac */ /* 0x000ee20008000800 */
[----:B-1----:R-:W1:Y:S01]  /*38e0*/  LDCU UR4, c[0x0][0x900] ;  /* 0x00012000ff0477ac */ /* 0x002e620008000800 */
[----:B---3--:R-:W-:-:S04]  /*38f0*/  UIADD3 UR36, UPT, UPT, UR5, UR36, URZ ;  /* 0x0000002405247290 */ /* 0x008fc8000fffe0ff */
[----:B-1----:R-:W-:-:S09]  /*3900*/  UISETP.GE.AND UP0, UPT, UR36, UR4, UPT ;  /* 0x000000042400728c */ /* 0x002fd2000bf06270 */
[----:B------:R-:W-:Y:S05]  /*3910*/  BRA.U !UP0, `(.L_x_89) ;  /* 0xffffffdd08f47547 */ /* 0x000fea000b83ffff */
[----:B--2---:R-:W-:Y:S05]  /*3920*/  EXIT ;  /* 0x000000000000794d */ /* 0x004fea0003800000 */
.L_x_28:
[----:B------:R-:W-:-:S08]  /*3930*/  NOP ;  /* 0x0000000000007918 */ /* 0x000fd00000000000 */
[----:B------:R-:W1:-:S00]  /*3940*/  USETMAXREG.DEALLOC.CTAPOOL 0x60 ;  /* 0x00000060000079c8 */ /* 0x000e4000080e0500 */
[----:B-1----:R-:W1:Y:S01]  /*3950*/  LDC R0, c[0x0][0x900] ;  /* 0x00024000ff007b82 */ /* 0x002e620000000800 */
[----:B------:R-:W-:Y:S02]  /*3960*/  MOV R45, UR36 ;  /* 0x00000024002d7c02 */ /* 0x000fe40008000f00 */
[----:B-1----:R-:W-:-:S13]  /*3970*/  ISETP.LE.AND P0, PT, R0, UR36, PT ;  /* 0x0000002400007c0c */ /* 0x002fda000bf03270 */
[----:B------:R-:W-:Y:S05]  /*3980*/  @P0 EXIT ;  /* 0x000000000000094d */ /* 0x000fea0003800000 */
[----:B------:R-:W1:Y:S01]  /*3990*/  S2UR UR4, SR_CTAID.Z ;  /* 0x00000000000479c3 */ /* 0x000e620000002700 */
[----:B------:R-:W2:Y:S01]  /*39a0*/  S2R R0, SR_CTAID.Y ;  /* 0x0000000000007919 */ /* 0x000ea20000002600 */
[----:B------:R-:W1:Y:S01]  /*39b0*/  LDCU UR36, c[0x0][0x370] ;  /* 0x00006e00ff2477ac */ /* 0x000e620008000800 */
[----:B------:R-:W-:Y:S01]  /*39c0*/  LOP3.LUT P0, R44, R41, 0x7f, RZ, 0xc0, !PT ;  /* 0x0000007f292c7812 */ /* 0x000fe2000780c0ff */
[----:B------:R-:W-:Y:S01]  /*39d0*/  BSSY B8, `(.L_x_90) ;  /* 0x0000667000087945 */ /* 0x000fe20003800000 */
[----:B------:R-:W-:Y:S01]  /*39e0*/  IMAD.MOV.U32 R43, RZ, RZ, 0x1 ;  /* 0x00000001ff2b7424 */ /* 0x000fe200078e00ff */
[----:B------:R-:W3:Y:S01]  /*39f0*/  LDCU UR5, c[0x0][0x374] ;  /* 0x00006e80ff0577ac */ /* 0x000ee20008000800 */
[----:B------:R-:W-:Y:S01]  /*3a00*/  IMAD.MOV.U32 R42, RZ, RZ, RZ ;  /* 0x000000ffff2a7224 */ /* 0x000fe200078e00ff */
[----:B------:R-:W4:Y:S01]  /*3a10*/  LDCU.64 UR44, c[0x0][0x358] ;  /* 0x00006b00ff2c77ac */ /* 0x000f220008000a00 */
[----:B------:R-:W-:Y:S01]  /*3a20*/  UMOV UR43, URZ ;  /* 0x000000ff002b7c82 */ /* 0x000fe20008000000 */
[----:B------:R-:W-:Y:S01]  /*3a30*/  UMOV UR42, URZ ;  /* 0x000000ff002a7c82 */ /* 0x000fe20008000000 */
[----:B-1----:R-:W-:-:S04]  /*3a40*/  UIMAD UR4, UR36, UR4, URZ ;  /* 0x00000004240472a4 */ /* 0x002fc8000f8e02ff */
[----:B------:R-:W-:-:S04]  /*3a50*/  UIADD3 UR4, UPT, UPT, URZ, -UR4, URZ ;  /* 0x80000004ff047290 */ /* 0x000fc8000fffe0ff */
[----:B---3--:R-:W-:Y:S01]  /*3a60*/  UIMAD UR4, UR4, UR5, URZ ;  /* 0x00000005040472a4 */ /* 0x008fe2000f8e02ff */
[----:B--2---:R-:W-:-:S05]  /*3a70*/  IMAD R0, R0, UR36, R45 ;  /* 0x0000002400007c24 */ /* 0x004fca000f8e022d */
[----:B------:R-:W-:-:S04]  /*3a80*/  ISETP.NE.OR P0, PT, R0, UR4, P0 ;  /* 0x0000000400007c0c */ /* 0x000fc80008705670 */
[----:B----4-:R-:W-:-:S09]  /*3a90*/  P2R R46, PR, RZ, 0x1 ;  /* 0x00000001ff2e7803 */ /* 0x010fd20000000000 */
.L_x_222:
[----:B------:R-:W-:Y:S05]  /*3aa0*/  YIELD ;  /* 0x0000000000007946 */ /* 0x000fea0003800000 */
[----:B------:R-:W1:Y:S01]  /*3ab0*/  LDC R6, c[0x0][0x904] ;  /* 0x00024100ff067b82 */ /* 0x000e620000000800 */
[----:B--2---:R-:W2:Y:S01]  /*3ac0*/  LDCU.64 UR4, c[0x0][0x908] ;  /* 0x00012100ff0477ac */ /* 0x004ea20008000a00 */
[----:B------:R-:W-:Y:S01]  /*3ad0*/  BSSY B7, `(.L_x_91) ;  /* 0x0000652000077945 */ /* 0x000fe20003800000 */
[----:B---3--:R-:W3:Y:S05]  /*3ae0*/  LDCU.64 UR6, c[0x0][0x920] ;  /* 0x00012400ff0677ac */ /* 0x008eea0008000a00 */
[----:B----4-:R-:W4:Y:S08]  /*3af0*/  LDC.64 R4, c[0x0][0x918] ;  /* 0x00024600ff047b82 */ /* 0x010f300000000a00 */
[----:B-----5:R-:W5:Y:S01]  /*3b00*/  LDC.64 R2, c[0x0][0x910] ;  /* 0x00024400ff027b82 */ /* 0x020f620000000a00 */
[----:B--2---:R-:W-:Y:S01]  /*3b10*/  IMAD.HI.U32 R40, R45, UR4, RZ ;  /* 0x000000042d287c27 */ /* 0x004fe2000f8e00ff */
[----:B------:R-:W2:Y:S04]  /*3b20*/  LDCU UR4, c[0x0][0x380] ;  /* 0x00007000ff0477ac */ /* 0x000ea80008000800 */
[----:B------:R-:W-:-:S02]  /*3b30*/  SHF.R.U32.HI R40, RZ, UR5, R40 ;  /* 0x00000005ff287c19 */ /* 0x000fc40008011628 */
[----:B-1----:R-:W-:-:S04]  /*3b40*/  ISETP.NE.AND P0, PT, R6, 0x1, PT ;  /* 0x000000010600780c */ /* 0x002fc80003f05270 */
[----:B------:R-:W-:Y:S02]  /*3b50*/  SEL R40, R45, R40, !P0 ;  /* 0x000000282d287207 */ /* 0x000fe40004000000 */
[----:B----4-:R-:W-:-:S03]  /*3b60*/  ISETP.NE.AND P0, PT, R5, 0x1, PT ;  /* 0x000000010500780c */ /* 0x010fc60003f05270 */
[----:B---3--:R-:W-:-:S05]  /*3b70*/  IMAD.HI.U32 R7, R40, UR6, RZ ;  /* 0x0000000628077c27 */ /* 0x008fca000f8e00ff */
[----:B------:R-:W-:-:S04]  /*3b80*/  SHF.R.U32.HI R7, RZ, UR7, R7 ;  /* 0x00000007ff077c19 */ /* 0x000fc80008011607 */
[----:B------:R-:W-:Y:S01]  /*3b90*/  SEL R0, R40, R7, !P0 ;  /* 0x0000000728007207 */ /* 0x000fe20004000000 */
[----:B------:R-:W-:Y:S01]  /*3ba0*/  IMAD.MOV R7, RZ, RZ, -R40 ;  /* 0x000000ffff077224 */ /* 0x000fe200078e0a28 */
[----:B-----5:R-:W-:-:S03]  /*3bb0*/  ISETP.NE.AND P0, PT, R2, 0x1, PT ;  /* 0x000000010200780c */ /* 0x020fc60003f05270 */
[----:B------:R-:W-:-:S04]  /*3bc0*/  IMAD.HI.U32 R3, R0, R3, RZ ;  /* 0x0000000300037227 */ /* 0x000fc800078e00ff */
[----:B------:R-:W-:Y:S01]  /*3bd0*/  IMAD R7, R6, R7, R45 ;  /* 0x0000000706077224 */ /* 0x000fe200078e022d */
[----:B------:R-:W-:-:S03]  /*3be0*/  SHF.R.U32.HI R3, RZ, R4, R3 ;  /* 0x00000004ff037219 */ /* 0x000fc60000011603 */
[----:B------:R-:W-:Y:S01]  /*3bf0*/  IMAD.SHL.U32 R4, R7, 0x100, RZ ;  /* 0x0000010007047824 */ /* 0x000fe200078e00ff */
[----:B------:R-:W-:-:S04]  /*3c00*/  SEL R3, R0, R3, !P0 ;  /* 0x0000000300037207 */ /* 0x000fc80004000000 */
[----:B--2---:R-:W-:Y:S01]  /*3c10*/  ISETP.GE.AND P0, PT, R4, UR4, PT ;  /* 0x0000000404007c0c */ /* 0x004fe2000bf06270 */
[----:B------:R-:W-:Y:S02]  /*3c20*/  IMAD.MOV R4, RZ, RZ, -R0 ;  /* 0x000000ffff047224 */ /* 0x000fe400078e0a00 */
[----:B------:R-:W-:Y:S02]  /*3c30*/  IMAD.MOV R3, RZ, RZ, -R3 ;  /* 0x000000ffff037224 */ /* 0x000fe400078e0a03 */
[----:B------:R-:W-:Y:S02]  /*3c40*/  IMAD R40, R5, R4, R40 ;  /* 0x0000000405287224 */ /* 0x000fe400078e0228 */
[----:B------:R-:W-:-:S06]  /*3c50*/  IMAD R2, R2, R3, R0 ;  /* 0x0000000302027224 */ /* 0x000fcc00078e0200 */
[----:B------:R-:W-:Y:S05]  /*3c60*/  @P0 BRA `(.L_x_92) ;  /* 0x0000006000e00947 */ /* 0x000fea0003800000 */
[----:B------:R-:W1:Y:S02]  /*3c70*/  LDCU UR5, c[0x0][0x384] ;  /* 0x00007080ff0577ac */ /* 0x000e640008000800 */
[----:B-1----:R-:W-:-:S09]  /*3c80*/  UISETP.NE.AND UP0, UPT, UR5, URZ, UPT ;  /* 0x000000ff0500728c */ /* 0x002fd2000bf05270 */
[----:B------:R-:W-:Y:S05]  /*3c90*/  BRA.U UP0, `(.L_x_93) ;  /* 0x0000003500b47547 */ /* 0x000fea000b800000 */
[----:B------:R-:W-:-:S09]  /*3ca0*/  UISETP.NE.AND UP0, UPT, UR41, URZ, UPT ;  /* 0x000000ff2900728c */ /* 0x000fd2000bf05270 */
[----:B------:R-:W-:Y:S05]  /*3cb0*/  BRA.U UP0, `(.L_x_94) ;  /* 0x0000000100047547 */ /* 0x000fea000b800000 */
[----:B------:R-:W-:Y:S05]  /*3cc0*/  BPT.TRAP 0x1 ;  /* 0x000000040000795c */ /* 0x000fea0000300000 */
.L_x_94:
[----:B------:R-:W1:Y:S01]  /*3cd0*/  S2R R16, SR_CgaCtaId ;  /* 0x0000000000107919 */ /* 0x000e620000008800 */
[----:B------:R-:W-:Y:S01]  /*3ce0*/  MOV R5, 0x400 ;  /* 0x0000040000057802 */ /* 0x000fe20000000f00 */
[----:B------:R-:W-:Y:S01]  /*3cf0*/  BSSY B0, `(.L_x_95) ;  /* 0x0000005000007945 */ /* 0x000fe20003800000 */
[----:B------:R-:W-:Y:S02]  /*3d00*/  SHF.L.U32 R3, R43, 0x1f, RZ ;  /* 0x0000001f2b037819 */ /* 0x000fe400000006ff */
[----:B-1----:R-:W-:-:S04]  /*3d10*/  LEA R16, R16, R5, 0x18 ;  /* 0x0000000510107211 */ /* 0x002fc800078ec0ff */
[----:B------:R-:W1:Y:S02]  /*3d20*/  SYNCS.PHASECHK.TRANS64.TRYWAIT P0, [R16+URZ+0xb0c0], R3 ;  /* 0x00b0c003100075a7 */ /* 0x000e6400080011ff */
[----:B-1----:R-:W-:Y:S05]  /*3d30*/  @!P0 BRA `(.L_x_96) ;  /* 0x00000100008c8947 */ /* 0x002fea0003800000 */
.L_x_410:
[----:B------:R-:W-:Y:S05]  /*3d40*/  BSYNC B0 ;  /* 0x0000000000007941 */ /* 0x000fea0003800000 */
.L_x_95:
[----:B------:R-:W-:Y:S01]  /*3d50*/  ISETP.NE.AND P0, PT, R46, RZ, PT ;  /* 0x000000ff2e00720c */ /* 0x000fe20003f05270 */
[----:B------:R-:W-:-:S12]  /*3d60*/  BSSY.RECONVERGENT B6, `(.L_x_97) ;  /* 0x0000233000067945 */ /* 0x000fd80003800200 */
[----:B------:R-:W-:Y:S05]  /*3d70*/  @P0 BRA `(.L_x_98) ;  /* 0x0000002000c40947 */ /* 0x000fea0003800000 */
[----:B------:R-:W2:Y:S01]  /*3d80*/  LDC.64 R10, c[0x4][0xa0] ;  /* 0x01002800ff0a7b82 */ /* 0x000ea20000000a00 */
[----:B------:R-:W-:Y:S01]  /*3d90*/  MOV R17, 0x0 ;  /* 0x0000000000117802 */ /* 0x000fe20000000f00 */
[----:B------:R-:W3:Y:S01]  /*3da0*/  LDCU.64 UR4, c[0x4][0xd0] ;  /* 0x01001a00ff0477ac */ /* 0x000ee20008000a00 */
[----:B------:R-:W-:Y:S02]  /*3db0*/  MOV R6, UR38 ;  /* 0x0000002600067c02 */ /* 0x000fe40008000f00 */
[----:B------:R-:W-:-:S03]  /*3dc0*/  MOV R7, UR37 ;  /* 0x0000002500077c02 */ /* 0x000fc60008000f00 */
[----:B------:R4:W5:Y:S01]  /*3dd0*/  LDC.64 R8, c[0x4][R17] ;  /* 0x0100000011087b82 */ /* 0x0009620000000a00 */
[----:B---3--:R-:W-:Y:S02]  /*3de0*/  IMAD.U32 R4, RZ, RZ, UR4 ;  /* 0x00000004ff047e24 */ /* 0x008fe4000f8e00ff */
[----:B------:R-:W-:Y:S01]  /*3df0*/  IMAD.U32 R5, RZ, RZ, UR5 ;  /* 0x00000005ff057e24 */ /* 0x000fe2000f8e00ff */
[----:B--2---:R4:W-:Y:S04]  /*3e00*/  STL.64 [R1], R10 ;  /* 0x0000000a01007387 */ /* 0x0049e80000100a00 */
[----:B------:R-:W-:-:S07]  /*3e10*/  LEPC R20, `(.L_x_99) ;  /* 0x000000001014794e */ /* 0x000fce0000000000 */
[----:B-1--45:R-:W-:Y:S05]  /*3e20*/  CALL.ABS.NOINC R8 ;  /* 0x0000000008007343 */ /* 0x032fea0003c00000 */
.L_x_99:
[----:B------:R-:W-:Y:S01]  /*3e30*/  HFMA2 R8, -RZ, RZ, 0, 1.1920928955078125e-07 ;  /* 0x00000002ff087431 */ /* 0x000fe200000001ff */
[----:B------:R-:W-:Y:S01]  /*3e40*/  MOV R9, 0x4 ;  /* 0x0000000400097802 */ /* 0x000fe20000000f00 */
[----:B------:R-:W-:Y:S01]  /*3e50*/  IMAD.MOV.U32 R0, RZ, RZ, 0x3 ;  /* 0x00000003ff007424 */ /* 0x000fe200078e00ff */
[----:B------:R1:W2:Y:S01]  /*3e60*/  LDC.64 R10, c[0x4][R17] ;  /* 0x01000000110a7b82 */ /* 0x0002a20000000a00 */
[----:B------:R-:W3:Y:S01]  /*3e70*/  LDCU.64 UR4, c[0x4][0xe8] ;  /* 0x01001d00ff0477ac */ /* 0x000ee20008000a00 */
[----:B------:R-:W-:Y:S01]  /*3e80*/  MOV R6, UR38 ;  /* 0x0000002600067c02 */ /* 0x000fe20008000f00 */
[----:B------:R-:W-:Y:S01]  /*3e90*/  IMAD.U32 R7, RZ, RZ, UR37 ;  /* 0x00000025ff077e24 */ /* 0x000fe2000f8e00ff */
[----:B------:R1:W-:Y:S04]  /*3ea0*/  STL.64 [R1], R8 ;  /* 0x0000000801007387 */ /* 0x0003e80000100a00 */
[----:B------:R1:W-:Y:S01]  /*3eb0*/  STL [R1+0x8], R0 ;  /* 0x0000080001007387 */ /* 0x0003e20000100800 */
[----:B---3--:R-:W-:Y:S01]  /*3ec0*/  MOV R4, UR4 ;  /* 0x0000000400047c02 */ /* 0x008fe20008000f00 */
[----:B------:R-:W-:-:S02]  /*3ed0*/  IMAD.U32 R5, RZ, RZ, UR5 ;  /* 0x00000005ff057e24 */ /* 0x000fc4000f8e00ff */
[----:B------:R-:W-:-:S07]  /*3ee0*/  LEPC R20, `(.L_x_100) ;  /* 0x000000001014794e */ /* 0x000fce0000000000 */
[----:B-12---:R-:W-:Y:S05]  /*3ef0*/  CALL.ABS.NOINC R10 ;  /* 0x000000000a007343 */ /* 0x006fea0003c00000 */
.L_x_100:
[----:B------:R1:W2:Y:S01]  /*3f00*/  LDC.64 R8, c[0x4][R17] ;  /* 0x0100000011087b82 */ /* 0x0002a20000000a00 */
[----:B------:R-:W3:Y:S01]  /*3f10*/  LDCU.64 UR4, c[0x4][0xe0] ;  /* 0x01001c00ff0477ac */ /* 0x000ee20008000a00 */
[----:B------:R-:W-:Y:S01]  /*3f20*/  CS2R R6, SRZ ;  /* 0x0000000000067805 */ /* 0x000fe2000001ff00 */
[----:B---3--:R-:W-:Y:S01]  /*3f30*/  IMAD.U32 R4, RZ, RZ, UR4 ;  /* 0x00000004ff047e24 */ /* 0x008fe2000f8e00ff */
[----:B------:R-:W-:-:S04]  /*3f40*/  MOV R5, UR5 ;  /* 0x0000000500057c02 */ /* 0x000fc80008000f00 */
[----:B------:R-:W-:-:S07]  /*3f50*/  LEPC R20, `(.L_x_101) ;  /* 0x000000001014794e */ /* 0x000fce0000000000 */
[----:B-12---:R-:W-:Y:S05]  /*3f60*/  CALL.ABS.NOINC R8 ;  /* 0x0000000008007343 */ /* 0x006fea0003c00000 */
.L_x_101:
[----:B------:R1:W2:Y:S01]  /*3f70*/  LDC.64 R8, c[0x4][R17] ;  /* 0x0100000011087b82 */ /* 0x0002a20000000a00 */
[----:B------:R-:W3:Y:S01]  /*3f80*/  LDCU.64 UR4, c[0x4][0xf0] ;  /* 0x01001e00ff0477ac */ /* 0x000ee20008000a00 */
[----:B------:R-:W-:Y:S01]  /*3f90*/  CS2R R6, SRZ ;  /* 0x0000000000067805 */ /* 0x000fe2000001ff00 */
[----:B---3--:R-:W-:Y:S01]  /*3fa0*/  IMAD.U32 R4, RZ, RZ, UR4 ;  /* 0x00000004ff047e24 */ /* 0x008fe2000f8e00ff */
[----:B------:R-:W-:-:S04]  /*3fb0*/  MOV R5, UR5 ;  /* 0x0000000500057c02 */ /* 0x000fc80008000f00 */
[----:B------:R-:W-:-:S07]  /*3fc0*/  LEPC R20, `(.L_x_102) ;  /* 0x000000001014794e */ /* 0x000fce0000000000 */
[----:B-12---:R-:W-:Y:S05]  /*3fd0*/  CALL.ABS.NOINC R8 ;  /* 0x0000000008007343 */ /* 0x006fea0003c00000 */
.L_x_102:
[----:B------:R1:W2:Y:S01]  /*3fe0*/  LDC.64 R8, c[0x4][R17] ;  /* 0x0100000011087b82 */ /* 0x0002a20000000a00 */
[----:B------:R-:W3:Y:S01]  /*3ff0*/  LDCU.64 UR4, c[0x4][0xf8] ;  /* 0x01001f00ff0477ac */ /* 0x000ee20008000a00 */
[----:B------:R-:W-:Y:S01]  /*4000*/  CS2R R6, SRZ ;  /* 0x0000000000067805 */ /* 0x000fe2000001ff00 */
[----:B---3--:R-:W-:Y:S01]  /*4010*/  IMAD.U32 R4, RZ, RZ, UR4 ;  /* 0x00000004ff047e24 */ /* 0x008fe2000f8e00ff */
[----:B------:R-:W-:-:S04]  /*4020*/  MOV R5, UR5 ;  /* 0x0000000500057c02 */ /* 0x000fc80008000f00 */
[----:B------:R-:W-:-:S07]  /*4030*/  LEPC R20, `(.L_x_103) ;  /* 0x000000001014794e */ /* 0x000fce0000000000 */
[----:B-12---:R-:W-:Y:S05]  /*4040*/  CALL.ABS.NOINC R8 ;  /* 0x0000000008007343 */ /* 0x006fea0003c00000 */
.L_x_103:
[----:B------:R-:W-:Y:S01]  /*4050*/  HFMA2 R0, -RZ, RZ, 0, 9.5367431640625e-07 ;  /* 0x00000010ff007431 */ /* 0x000fe200000001ff */
[----:B------:R1:W2:Y:S01]  /*4060*/  LDC.64 R8, c[0x4][R17] ;  /* 0x0100000011087b82 */ /* 0x0002a20000000a00 */
[----:B------:R-:W3:Y:S01]  /*4070*/  LDCU.64 UR4, c[0x4][0xc8] ;  /* 0x01001900ff0477ac */ /* 0x000ee20008000a00 */
[----:B------:R-:W-:Y:S01]  /*4080*/  MOV R6, UR38 ;  /* 0x0000002600067c02 */ /* 0x000fe20008000f00 */
[----:B------:R-:W-:Y:S01]  /*4090*/  IMAD.U32 R7, RZ, RZ, UR37 ;  /* 0x00000025ff077e24 */ /* 0x000fe2000f8e00ff */
[----:B------:R1:W-:Y:S01]  /*40a0*/  STL [R1], R0 ;  /* 0x0000000001007387 */ /* 0x0003e20000100800 */
[----:B---3--:R-:W-:Y:S01]  /*40b0*/  MOV R4, UR4 ;  /* 0x0000000400047c02 */ /* 0x008fe20008000f00 */
[----:B------:R-:W-:-:S04]  /*40c0*/  IMAD.U32 R5, RZ, RZ, UR5 ;  /* 0x00000005ff057e24 */ /* 0x000fc8000f8e00ff */
[----:B------:R-:W-:-:S07]  /*40d0*/  LEPC R20, `(.L_x_104) ;  /* 0x000000001014794e */ /* 0x000fce0000000000 */
[----:B-12---:R-:W-:Y:S05]  /*40e0*/  CALL.ABS.NOINC R8 ;  /* 0x0000000008007343 */ /* 0x006fea0003c00000 */
.L_x_104:
[----:B------:R-:W1:Y:S01]  /*40f0*/  S2R R3, SR_SWINHI ;  /* 0x0000000000037919 */ /* 0x000e620000002f00 */
[----:B------:R2:W3:Y:S01]  /*4100*/  LDC.64 R8, c[0x4][R17] ;  /* 0x0100000011087b82 */ /* 0x0004e20000000a00 */
[----:B------:R-:W4:Y:S01]  /*4110*/  LDCU.64 UR4, c[0x4][0x100] ;  /* 0x01002000ff0477ac */ /* 0x000f220008000a00 */
[----:B------:R-:W-:Y:S01]  /*4120*/  MOV R6, UR38 ;  /* 0x0000002600067c02 */ /* 0x000fe20008000f00 */
[----:B------:R-:W-:Y:S01]  /*4130*/  IMAD.U32 R7, RZ, RZ, UR37 ;  /* 0x00000025ff077e24 */ /* 0x000fe2000f8e00ff */
[----:B------:R-:W-:Y:S02]  /*4140*/  MOV R4, R16 ;  /* 0x0000001000047202 */ /* 0x000fe40000000f00 */
[----:B-1----:R-:W-:Y:S02]  /*4150*/  MOV R5, R3 ;  /* 0x0000000300057202 */ /* 0x002fe40000000f00 */
[----:B------:R-:W-:Y:S02]  /*4160*/  IADD3 R10, P0, PT, R4, 0x7000, RZ ;  /* 0x00007000040a7810 */ /* 0x000fe40007f1e0ff */
[----:B----4-:R-:W-:-:S03]  /*4170*/  MOV R4, UR4 ;  /* 0x0000000400047c02 */ /* 0x010fc60008000f00 */
[----:B------:R-:W-:Y:S02]  /*4180*/  IMAD.X R11, RZ, RZ, R5, P0 ;  /* 0x000000ffff0b7224 */ /* 0x000fe400000e0605 */
[----:B------:R-:W-:-:S03]  /*4190*/  IMAD.U32 R5, RZ, RZ, UR5 ;  /* 0x00000005ff057e24 */ /* 0x000fc6000f8e00ff */
[----:B------:R2:W-:Y:S04]  /*41a0*/  STL.64 [R1], R10 ;  /* 0x0000000a01007387 */ /* 0x0005e80000100a00 */
[----:B------:R-:W-:-:S07]  /*41b0*/  LEPC R20, `(.L_x_105) ;  /* 0x000000001014794e */ /* 0x000fce0000000000 */
[----:B--23--:R-:W-:Y:S05]  /*41c0*/  CALL.ABS.NOINC R8 ;  /* 0x0000000008007343 */ /* 0x00cfea0003c00000 */
.L_x_105:
[----:B------:R-:W1:Y:S01]  /*41d0*/  LDC.64 R10, c[0x4][0xd8] ;  /* 0x01003600ff0a7b82 */ /* 0x000e620000000a00 */
[----:B------:R-:W2:Y:S01]  /*41e0*/  LDCU.64 UR4, c[0x4][0xd0] ;  /* 0x01001a00ff0477ac */ /* 0x000ea20008000a00 */
[----:B------:R-:W-:Y:S02]  /*41f0*/  MOV R6, UR38 ;  /* 0x0000002600067c02 */ /* 0x000fe40008000f00 */
[----:B------:R-:W-:-:S04]  /*4200*/  MOV R7, UR37 ;  /* 0x0000002500077c02 */ /* 0x000fc80008000f00 */
[----:B------:R3:W4:Y:S01]  /*4210*/  LDC.64 R8, c[0x4][R17] ;  /* 0x0100000011087b82 */ /* 0x0007220000000a00 */
[----:B--2---:R-:W-:Y:S02]  /*4220*/  IMAD.U32 R4, RZ, RZ, UR4 ;  /* 0x00000004ff047e24 */ /* 0x004fe4000f8e00ff */
[----:B------:R-:W-:Y:S01]  /*4230*/  IMAD.U32 R5, RZ, RZ, UR5 ;  /* 0x00000005ff057e24 */ /* 0x000fe2000f8e00ff */
[----:B-1----:R3:W-:Y:S04]  /*4240*/  STL.64 [R1], R10 ;  /* 0x0000000a01007387 */ /* 0x0027e80000100a00 */
[----:B------:R-:W-:-:S07]  /*4250*/  LEPC R20, `(.L_x_106) ;  /* 0x000000001014794e */ /* 0x000fce0000000000 */
[----:B---34-:R-:W-:Y:S05]  /*4260*/  CALL.ABS.NOINC R8 ;  /* 0x0000000008007343 */ /* 0x018fea0003c00000 */
.L_x_106:
[----:B------:R-:W-:Y:S01]  /*4270*/  HFMA2 R0, -RZ, RZ, 0, 2.384185791015625e-06 ;  /* 0x00000028ff007431 */ /* 0x000fe200000001ff */
        /* <DEDUP_REMOVED lines=9> */
.L_x_107:
        /* <DEDUP_REMOVED lines=10> */
.L_x_108:
[----:B------:R1:W2:Y:S01]  /*43b0*/  LDC.64 R8, c[0x4][R17] ;  /* 0x0100000011087b82 */ /* 0x0002a20000000a00 */
[----:B------:R-:W3:Y:S01]  /*43c0*/  LDCU.64 UR4, c[0x4][0xe0] ;  /* 0x01001c00ff0477ac */ /* 0x000ee20008000a00 */
[----:B------:R-:W-:Y:S01]  /*43d0*/  CS2R R6, SRZ ;  /* 0x0000000000067805 */ /* 0x000fe2000001ff00 */
[----:B---3--:R-:W-:Y:S01]  /*43e0*/  IMAD.U32 R4, RZ, RZ, UR4 ;  /* 0x00000004ff047e24 */ /* 0x008fe2000f8e00ff */
[----:B------:R-:W-:-:S04]  /*43f0*/  MOV R5, UR5 ;  /* 0x0000000500057c02 */ /* 0x000fc80008000f00 */
[----:B------:R-:W-:-:S07]  /*4400*/  LEPC R20, `(.L_x_109) ;  /* 0x000000001014794e */ /* 0x000fce0000000000 */
[----:B-12---:R-:W-:Y:S05]  /*4410*/  CALL.ABS.NOINC R8 ;  /* 0x0000000008007343 */ /* 0x006fea0003c00000 */
.L_x_109:
[----:B------:R-:W-:Y:S01]  /*4420*/  HFMA2 R0, -RZ, RZ, 0, 4.76837158203125e-07 ;  /* 0x00000008ff007431 */ /* 0x000fe200000001ff */
        /* <DEDUP_REMOVED lines=9> */
.L_x_110:
[----:B------:R-:W-:Y:S01]  /*44c0*/  HFMA2 R0, -RZ, RZ, 0, 2.6226043701171875e-06 ;  /* 0x0000002cff007431 */ /* 0x000fe200000001ff */
        /* <DEDUP_REMOVED lines=9> */
.L_x_111:
[----:B------:R1:W2:Y:S01]  /*4560*/  LDC.64 R8, c[0x4][R17] ;  /* 0x0100000011087b82 */ /* 0x0002a20000000a00 */
[----:B------:R-:W3:Y:S01]  /*4570*/  LDCU.64 UR4, c[0x4][0xe0] ;  /* 0x01001c00ff0477ac */ /* 0x000ee20008000a00 */
[----:B------:R-:W-:Y:S01]  /*4580*/  CS2R R6, SRZ ;  /* 0x0000000000067805 */ /* 0x000fe2000001ff00 */
[----:B---3--:R-:W-:Y:S01]  /*4590*/  IMAD.U32 R4, RZ, RZ, UR4 ;  /* 0x00000004ff047e24 */ /* 0x008fe2000f8e00ff */
[----:B------:R-:W-:-:S04]  /*45a0*/  MOV R5, UR5 ;  /* 0x0000000500057c02 */ /* 0x000fc80008000f00 */
[----:B------:R-:W-:-:S07]  /*45b0*/  LEPC R20, `(.L_x_112) ;  /* 0x000000001014794e */ /* 0x000fce0000000000 */
[----:B-12---:R-:W-:Y:S05]  /*45c0*/  CALL.ABS.NOINC R8 ;  /* 0x0000000008007343 */ /* 0x006fea0003c00000 */
.L_x_112:
        /* <DEDUP_REMOVED lines=10> */
.L_x_113:
[----:B------:R-:W-:Y:S01]  /*4670*/  HFMA2 R0, -RZ, RZ, 0, 2.443790435791015625e-06 ;  /* 0x00000029ff007431 */ /* 0x000fe200000001ff */
        /* <DEDUP_REMOVED lines=9> */
.L_x_114:
        /* <DEDUP_REMOVED lines=10> */
.L_x_115:
        /* <DEDUP_REMOVED lines=10> */
.L_x_116:
[----:B------:R1:W2:Y:S01]  /*4850*/  LDC.64 R8, c[0x4][R17] ;  /* 0x0100000011087b82 */ /* 0x0002a20000000a00 */
[----:B------:R-:W3:Y:S01]  /*4860*/  LDCU.64 UR4, c[0x4][0xe0] ;  /* 0x01001c00ff0477ac */ /* 0x000ee20008000a00 */
[----:B------:R-:W-:Y:S01]  /*4870*/  CS2R R6, SRZ ;  /* 0x0000000000067805 */ /* 0x000fe2000001ff00 */
[----:B---3--:R-:W-:Y:S01]  /*4880*/  IMAD.U32 R4, RZ, RZ, UR4 ;  /* 0x00000004ff047e24 */ /* 0x008fe2000f8e00ff */
[----:B------:R-:W-:-:S04]  /*4890*/  MOV R5, UR5 ;  /* 0x0000000500057c02 */ /* 0x000fc80008000f00 */
[----:B------:R-:W-:-:S07]  /*48a0*/  LEPC R20, `(.L_x_117) ;  /* 0x000000001014794e */ /* 0x000fce0000000000 */
[----:B-12---:R-:W-:Y:S05]  /*48b0*/  CALL.ABS.NOINC R8 ;  /* 0x0000000008007343 */ /* 0x006fea0003c00000 */
.L_x_117:
[----:B------:R-:W-:Y:S01]  /*48c0*/  HFMA2 R0, -RZ, RZ, 0, 1.9073486328125e-06 ;  /* 0x00000020ff007431 */ /* 0x000fe200000001ff */
        /* <DEDUP_REMOVED lines=9> */
.L_x_118:
        /* <DEDUP_REMOVED lines=10> */
.L_x_119:
[----:B------:R1:W2:Y:S01]  /*4a00*/  LDC.64 R8, c[0x4][R17] ;  /* 0x0100000011087b82 */ /* 0x0002a20000000a00 */
[----:B------:R-:W3:Y:S01]  /*4a10*/  LDCU.64 UR4, c[0x4][0xe0] ;  /* 0x01001c00ff0477ac */ /* 0x000ee20008000a00 */
[----:B------:R-:W-:Y:S01]  /*4a20*/  CS2R R6, SRZ ;  /* 0x0000000000067805 */ /* 0x000fe2000001ff00 */
[----:B---3--:R-:W-:Y:S01]  /*4a30*/  IMAD.U32 R4, RZ, RZ, UR4 ;  /* 0x00000004ff047e24 */ /* 0x008fe2000f8e00ff */
[----:B------:R-:W-:-:S04]  /*4a40*/  MOV R5, UR5 ;  /* 0x0000000500057c02 */ /* 0x000fc80008000f00 */
[----:B------:R-:W-:-:S07]  /*4a50*/  LEPC R20, `(.L_x_120) ;  /* 0x000000001014794e */ /* 0x000fce0000000000 */
[----:B-12---:R-:W-:Y:S05]  /*4a60*/  CALL.ABS.NOINC R8 ;  /* 0x0000000008007343 */ /* 0x006fea0003c00000 */
.L_x_120:
[----:B------:R-:W-:Y:S01]  /*4a70*/  HFMA2 R0, -RZ, RZ, 0, 5.9604644775390625e-08 ;  /* 0x00000001ff007431 */ /* 0x000fe200000001ff */
        /* <DEDUP_REMOVED lines=9> */
.L_x_121:
        /* <DEDUP_REMOVED lines=10> */
.L_x_122:
        /* <DEDUP_REMOVED lines=10> */
.L_x_123:
        /* <DEDUP_REMOVED lines=10> */
.L_x_124:
[----:B------:R1:W2:Y:S01]  /*4cf0*/  LDC.64 R8, c[0x4][R17] ;  /* 0x0100000011087b82 */ /* 0x0002a20000000a00 */
[----:B------:R-:W3:Y:S01]  /*4d00*/  LDCU.64 UR4, c[0x4][0xe0] ;  /* 0x01001c00ff0477ac */ /* 0x000ee20008000a00 */
[----:B------:R-:W-:Y:S01]  /*4d10*/  CS2R R6, SRZ ;  /* 0x0000000000067805 */ /* 0x000fe2000001ff00 */
[----:B---3--:R-:W-:Y:S01]  /*4d20*/  IMAD.U32 R4, RZ, RZ, UR4 ;  /* 0x00000004ff047e24 */ /* 0x008fe2000f8e00ff */
[----:B------:R-:W-:-:S04]  /*4d30*/  MOV R5, UR5 ;  /* 0x0000000500057c02 */ /* 0x000fc80008000f00 */
[----:B------:R-:W-:-:S07]  /*4d40*/  LEPC R20, `(.L_x_125) ;  /* 0x000000001014794e */ /* 0x000fce0000000000 */
[----:B-12---:R-:W-:Y:S05]  /*4d50*/  CALL.ABS.NOINC R8 ;  /* 0x0000000008007343 */ /* 0x006fea0003c00000 */
.L_x_125:
        /* <DEDUP_REMOVED lines=10> */
.L_x_126:
        /* <DEDUP_REMOVED lines=10> */
.L_x_127:
[----:B------:R1:W2:Y:S01]  /*4ea0*/  LDC.64 R8, c[0x4][R17] ;  /* 0x0100000011087b82 */ /* 0x0002a20000000a00 */
[----:B------:R-:W3:Y:S01]  /*4eb0*/  LDCU.64 UR4, c[0x4][0xe0] ;  /* 0x01001c00ff0477ac */ /* 0x000ee20008000a00 */
[----:B------:R-:W-:Y:S01]  /*4ec0*/  CS2R R6, SRZ ;  /* 0x0000000000067805 */ /* 0x000fe2000001ff00 */
[----:B---3--:R-:W-:Y:S01]  /*4ed0*/  IMAD.U32 R4, RZ, RZ, UR4 ;  /* 0x00000004ff047e24 */ /* 0x008fe2000f8e00ff */
[----:B------:R-:W-:-:S04]  /*4ee0*/  MOV R5, UR5 ;  /* 0x0000000500057c02 */ /* 0x000fc80008000f00 */
[----:B------:R-:W-:-:S07]  /*4ef0*/  LEPC R20, `(.L_x_128) ;  /* 0x000000001014794e */ /* 0x000fce0000000000 */
[----:B-12---:R-:W-:Y:S05]  /*4f00*/  CALL.ABS.NOINC R8 ;  /* 0x0000000008007343 */ /* 0x006fea0003c00000 */
.L_x_128:
[----:B------:R-:W-:Y:S01]  /*4f10*/  HFMA2 R0, -RZ, RZ, 0, 1.1920928955078125e-07 ;  /* 0x00000002ff007431 */ /* 0x000fe200000001ff */
        /* <DEDUP_REMOVED lines=9> */
.L_x_129:
        /* <DEDUP_REMOVED lines=10> */
.L_x_130:
        /* <DEDUP_REMOVED lines=10> */
.L_x_131:
        /* <DEDUP_REMOVED lines=10> */
.L_x_132:
        /* <DEDUP_REMOVED lines=10> */
.L_x_133:
        /* <DEDUP_REMOVED lines=10> */
.L_x_134:
[----:B------:R1:W2:Y:S01]  /*52d0*/  LDC.64 R8, c[0x4][R17] ;  /* 0x0100000011087b82 */ /* 0x0002a20000000a00 */
[----:B------:R-:W3:Y:S01]  /*52e0*/  LDCU.64 UR4, c[0x4][0xe0] ;  /* 0x01001c00ff0477ac */ /* 0x000ee20008000a00 */
[----:B------:R-:W-:Y:S01]  /*52f0*/  CS2R R6, SRZ ;  /* 0x0000000000067805 */ /* 0x000fe2000001ff00 */
[----:B---3--:R-:W-:Y:S01]  /*5300*/  IMAD.U32 R4, RZ, RZ, UR4 ;  /* 0x00000004ff047e24 */ /* 0x008fe2000f8e00ff */
[----:B------:R-:W-:-:S04]  /*5310*/  MOV R5, UR5 ;  /* 0x0000000500057c02 */ /* 0x000fc80008000f00 */
[----:B------:R-:W-:-:S07]  /*5320*/  LEPC R20, `(.L_x_135) ;  /* 0x000000001014794e */ /* 0x000fce0000000000 */
[----:B-12---:R-:W-:Y:S05]  /*5330*/  CALL.ABS.NOINC R8 ;  /* 0x0000000008007343 */ /* 0x006fea0003c00000 */
.L_x_135:
        /* <DEDUP_REMOVED lines=10> */
.L_x_136:
        /* <DEDUP_REMOVED lines=10> */
.L_x_137:
[----:B------:R1:W2:Y:S01]  /*5480*/  LDC.64 R8, c[0x4][R17] ;  /* 0x0100000011087b82 */ /* 0x0002a20000000a00 */
[----:B------:R-:W3:Y:S01]  /*5490*/  LDCU.64 UR4, c[0x4][0xe0] ;  /* 0x01001c00ff0477ac */ /* 0x000ee20008000a00 */
[----:B------:R-:W-:Y:S01]  /*54a0*/  CS2R R6, SRZ ;  /* 0x0000000000067805 */ /* 0x000fe2000001ff00 */
[----:B---3--:R-:W-:Y:S01]  /*54b0*/  IMAD.U32 R4, RZ, RZ, UR4 ;  /* 0x00000004ff047e24 */ /* 0x008fe2000f8e00ff */
[----:B------:R-:W-:-:S04]  /*54c0*/  MOV R5, UR5 ;  /* 0x0000000500057c02 */ /* 0x000fc80008000f00 */
[----:B------:R-:W-:-:S07]  /*54d0*/  LEPC R20, `(.L_x_138) ;  /* 0x000000001014794e */ /* 0x000fce0000000000 */
[----:B-12---:R-:W-:Y:S05]  /*54e0*/  CALL.ABS.NOINC R8 ;  /* 0x0000000008007343 */ /* 0x006fea0003c00000 */
.L_x_138:
[----:B------:R-:W-:Y:S01]  /*54f0*/  HFMA2 R0, -RZ, RZ, 0, 1.52587890625e-05 ;  /* 0x00000100ff007431 */ /* 0x000fe200000001ff */
        /* <DEDUP_REMOVED lines=9> */
.L_x_139:
        /* <DEDUP_REMOVED lines=10> */
.L_x_140:
        /* <DEDUP_REMOVED lines=10> */
.L_x_141:
        /* <DEDUP_REMOVED lines=10> */
.L_x_142:
[----:B------:R1:W2:Y:S01]  /*5770*/  LDC.64 R8, c[0x4][R17] ;  /* 0x0100000011087b82 */ /* 0x0002a20000000a00 */
[----:B------:R-:W3:Y:S01]  /*5780*/  LDCU.64 UR4, c[0x4][0xe0] ;  /* 0x01001c00ff0477ac */ /* 0x000ee20008000a00 */
[----:B------:R-:W-:Y:S01]  /*5790*/  CS2R R6, SRZ ;  /* 0x0000000000067805 */ /* 0x000fe2000001ff00 */
[----:B---3--:R-:W-:Y:S01]  /*57a0*/  IMAD.U32 R4, RZ, RZ, UR4 ;  /* 0x00000004ff047e24 */ /* 0x008fe2000f8e00ff */
[----:B------:R-:W-:-:S04]  /*57b0*/  MOV R5, UR5 ;  /* 0x0000000500057c02 */ /* 0x000fc80008000f00 */
[----:B------:R-:W-:-:S07]  /*57c0*/  LEPC R20, `(.L_x_143) ;  /* 0x000000001014794e */ /* 0x000fce0000000000 */
[----:B-12---:R-:W-:Y:S05]  /*57d0*/  CALL.ABS.NOINC R8 ;  /* 0x0000000008007343 */ /* 0x006fea0003c00000 */
.L_x_143:
        /* <DEDUP_REMOVED lines=10> */
.L_x_144:
        /* <DEDUP_REMOVED lines=10> */
.L_x_145:
[----:B------:R1:W2:Y:S01]  /*5920*/  LDC.64 R8, c[0x4][R17] ;  /* 0x0100000011087b82 */ /* 0x0002a20000000a00 */
[----:B------:R-:W3:Y:S01]  /*5930*/  LDCU.64 UR4, c[0x4][0xe0] ;  /* 0x01001c00ff0477ac */ /* 0x000ee20008000a00 */
[----:B------:R-:W-:Y:S01]  /*5940*/  CS2R R6, SRZ ;  /* 0x0000000000067805 */ /* 0x000fe2000001ff00 */
[----:B---3--:R-:W-:Y:S01]  /*5950*/  IMAD.U32 R4, RZ, RZ, UR4 ;  /* 0x00000004ff047e24 */ /* 0x008fe2000f8e00ff */
[----:B------:R-:W-:-:S04]  /*5960*/  MOV R5, UR5 ;  /* 0x0000000500057c02 */ /* 0x000fc80008000f00 */
[----:B------:R-:W-:-:S07]  /*5970*/  LEPC R20, `(.L_x_146) ;  /* 0x000000001014794e */ /* 0x000fce0000000000 */
[----:B-12---:R-:W-:Y:S05]  /*5980*/  CALL.ABS.NOINC R8 ;  /* 0x0000000008007343 */ /* 0x006fea0003c00000 */
.L_x_146:
[----:B------:R1:W-:Y:S01]  /*5990*/  STL [R1], RZ ;  /* 0x000000ff01007387 */ /* 0x0003e20000100800 */
[----:B------:R1:W2:Y:S01]  /*59a0*/  LDC.64 R8, c[0x4][R17] ;  /* 0x0100000011087b82 */ /* 0x0002a20000000a00 */
[----:B------:R-:W3:Y:S01]  /*59b0*/  LDCU.64 UR4, c[0x4][0xc8] ;  /* 0x01001900ff0477ac */ /* 0x000ee20008000a00 */
[----:B------:R-:W-:Y:S02]  /*59c0*/  MOV R6, UR38 ;  /* 0x0000002600067c02 */ /* 0x000fe40008000f00 */
[----:B------:R-:W-:Y:S01]  /*59d0*/  MOV R7, UR37 ;  /* 0x0000002500077c02 */ /* 0x000fe20008000f00 */
[----:B---3--:R-:W-:Y:S02]  /*59e0*/  IMAD.U32 R4, RZ, RZ, UR4 ;  /* 0x00000004ff047e24 */ /* 0x008fe4000f8e00ff */
[----:B------:R-:W-:Y:S02]  /*59f0*/  IMAD.U32 R5, RZ, RZ, UR5 ;  /* 0x00000005ff057e24 */ /* 0x000fe4000f8e00ff */
[----:B------:R-:W-:-:S07]  /*5a00*/  LEPC R20, `(.L_x_147) ;  /* 0x000000001014794e */ /* 0x000fce0000000000 */
[----:B-12---:R-:W-:Y:S05]  /*5a10*/  CALL.ABS.NOINC R8 ;  /* 0x0000000008007343 */ /* 0x006fea0003c00000 */
.L_x_147:
        /* <DEDUP_REMOVED lines=10> */
.L_x_148:
        /* <DEDUP_REMOVED lines=10> */
.L_x_149:
        /* <DEDUP_REMOVED lines=10> */
.L_x_150:
[----:B------:R1:W2:Y:S01]  /*5c00*/  LDC.64 R8, c[0x4][R17] ;  /* 0x0100000011087b82 */ /* 0x0002a20000000a00 */
[----:B------:R-:W3:Y:S01]  /*5c10*/  LDCU.64 UR4, c[0x4][0xe0] ;  /* 0x01001c00ff0477ac */ /* 0x000ee20008000a00 */
[----:B------:R-:W-:Y:S01]  /*5c20*/  CS2R R6, SRZ ;  /* 0x0000000000067805 */ /* 0x000fe2000001ff00 */
[----:B---3--:R-:W-:Y:S01]  /*5c30*/  IMAD.U32 R4, RZ, RZ, UR4 ;  /* 0x00000004ff047e24 */ /* 0x008fe2000f8e00ff */
[----:B------:R-:W-:-:S04]  /*5c40*/  MOV R5, UR5 ;  /* 0x0000000500057c02 */ /* 0x000fc80008000f00 */
[----:B------:R-:W-:-:S07]  /*5c50*/  LEPC R20, `(.L_x_151) ;  /* 0x000000001014794e */ /* 0x000fce0000000000 */
[----:B-12---:R-:W-:Y:S05]  /*5c60*/  CALL.ABS.NOINC R8 ;  /* 0x0000000008007343 */ /* 0x006fea0003c00000 */
.L_x_151:
        /* <DEDUP_REMOVED lines=9> */
.L_x_152:
        /* <DEDUP_REMOVED lines=10> */
.L_x_153:
[----:B------:R1:W2:Y:S01]  /*5da0*/  LDC.64 R8, c[0x4][R17] ;  /* 0x0100000011087b82 */ /* 0x0002a20000000a00 */
[----:B------:R-:W3:Y:S01]  /*5db0*/  LDCU.64 UR4, c[0x4][0xe0] ;  /* 0x01001c00ff0477ac */ /* 0x000ee20008000a00 */
[----:B------:R-:W-:Y:S01]  /*5dc0*/  CS2R R6, SRZ ;  /* 0x0000000000067805 */ /* 0x000fe2000001ff00 */
[----:B---3--:R-:W-:Y:S01]  /*5dd0*/  IMAD.U32 R4, RZ, RZ, UR4 ;  /* 0x00000004ff047e24 */ /* 0x008fe2000f8e00ff */
[----:B------:R-:W-:-:S04]  /*5de0*/  MOV R5, UR5 ;  /* 0x0000000500057c02 */ /* 0x000fc80008000f00 */
[----:B------:R-:W-:-:S07]  /*5df0*/  LEPC R20, `(.L_x_154) ;  /* 0x000000001014794e */ /* 0x000fce0000000000 */
[----:B-12---:R-:W-:Y:S05]  /*5e00*/  CALL.ABS.NOINC R8 ;  /* 0x0000000008007343 */ /* 0x006fea0003c00000 */
.L_x_154:
[----:B------:R-:W-:Y:S01]  /*5e10*/  HFMA2 R0, -RZ, RZ, 0, 0.00048828125 ;  /* 0x00001000ff007431 */ /* 0x000fe200000001ff */
        /* <DEDUP_REMOVED lines=9> */
.L_x_155:
        /* <DEDUP_REMOVED lines=10> */
.L_x_156:
        /* <DEDUP_REMOVED lines=10> */
.L_x_157:
        /* <DEDUP_REMOVED lines=10> */
.L_x_98:
[----:B------:R-:W-:Y:S05]  /*6090*/  BSYNC.RECONVERGENT B6 ;  /* 0x0000000000067941 */ /* 0x000fea0003800200 */
.L_x_97:
[----:B-1----:R-:W1:Y:S01]  /*60a0*/  S2R R3, SR_SWINHI ;  /* 0x0000000000037919 */ /* 0x002e620000002f00 */
[----:B------:R-:W-:Y:S01]  /*60b0*/  IMAD.SHL.U32 R24, R41, 0x2, RZ ;  /* 0x0000000229187824 */ /* 0x000fe200078e00ff */
[----:B------:R-:W2:Y:S04]  /*60c0*/  LDCU.64 UR4, c[0x0][0x880] ;  /* 0x00011000ff0477ac */ /* 0x000ea80008000a00 */
[----:B------:R-:W-:Y:S02]  /*60d0*/  LOP3.LUT R24, R24, 0xfe, RZ, 0xc0, !PT ;  /* 0x000000fe18187812 */ /* 0x000fe400078ec0ff */
[----:B--2---:R-:W-:-:S04]  /*60e0*/  ISETP.NE.U32.AND P5, PT, RZ, UR4, PT ;  /* 0x00000004ff007c0c */ /* 0x004fc8000bfa5070 */
[----:B------:R-:W-:Y:S02]  /*60f0*/  ISETP.NE.AND.EX P5, PT, RZ, UR5, PT, P5 ;  /* 0x00000005ff007c0c */ /* 0x000fe4000bfa5350 */
[----:B------:R-:W-:Y:S02]  /*6100*/  MOV R4, R16 ;  /* 0x0000001000047202 */ /* 0x000fe40000000f00 */
[----:B-1----:R-:W-:-:S03]  /*6110*/  MOV R5, R3 ;  /* 0x0000000300057202 */ /* 0x002fc60000000f00 */
[----:B------:R-:W-:-:S03]  /*6120*/  IMAD.WIDE.U32 R24, R24, 0x2, R4 ;  /* 0x0000000218187825 */ /* 0x000fc600078e0004 */
[C---:B------:R-:W-:Y:S02]  /*6130*/  IADD3 R9, P0, PT, R24.reuse, 0x7200, RZ ;  /* 0x0000720018097810 */ /* 0x040fe40007f1e0ff */
[C---:B------:R-:W-:Y:S02]  /*6140*/  IADD3 R7, P1, PT, R24.reuse, 0x7400, RZ ;  /* 0x0000740018077810 */ /* 0x040fe40007f3e0ff */
[C---:B------:R-:W-:Y:S01]  /*6150*/  IADD3 R5, P2, PT, R24.reuse, 0x7600, RZ ;  /* 0x0000760018057810 */ /* 0x040fe20007f5e0ff */
[--C-:B------:R-:W-:Y:S01]  /*6160*/  IMAD.X R35, RZ, RZ, R25.reuse, P0 ;  /* 0x000000ffff237224 */ /* 0x100fe200000e0619 */
[----:B------:R-:W-:Y:S01]  /*6170*/  IADD3 R3, P3, PT, R24, 0x7000, RZ ;  /* 0x0000700018037810 */ /* 0x000fe20007f7e0ff */
[--C-:B------:R-:W-:Y:S02]  /*6180*/  IMAD.X R33, RZ, RZ, R25.reuse, P1 ;  /* 0x000000ffff217224 */ /* 0x100fe400008e0619 */
[----:B------:R-:W-:Y:S01]  /*6190*/  IMAD.X R31, RZ, RZ, R25, P2 ;  /* 0x000000ffff1f7224 */ /* 0x000fe200010e0619 */
[----:B------:R-:W-:Y:S01]  /*61a0*/  SHF.R.U64 R6, R9, 0x3, R35 ;  /* 0x0000000309067819 */ /* 0x000fe20000001223 */
[----:B------:R-:W-:Y:S01]  /*61b0*/  IMAD.X R37, RZ, RZ, R25, P3 ;  /* 0x000000ffff257224 */ /* 0x000fe200018e0619 */
[----:B------:R-:W-:-:S02]  /*61c0*/  SHF.R.U64 R4, R7, 0x3, R33 ;  /* 0x0000000307047819 */ /* 0x000fc40000001221 */
[----:B------:R-:W-:Y:S02]  /*61d0*/  SHF.R.U64 R0, R5, 0x3, R31 ;  /* 0x0000000305007819 */ /* 0x000fe4000000121f */
[----:B------:R-:W-:Y:S02]  /*61e0*/  SHF.R.U64 R8, R3, 0x3, R37 ;  /* 0x0000000303087819 */ /* 0x000fe40000001225 */
[----:B------:R-:W-:Y:S02]  /*61f0*/  LOP3.LUT R34, R9, 0x30, R6, 0x78, !PT ;  /* 0x0000003009227812 */ /* 0x000fe400078e7806 */
[----:B------:R-:W-:Y:S02]  /*6200*/  LOP3.LUT R32, R7, 0x30, R4, 0x78, !PT ;  /* 0x0000003007207812 */ /* 0x000fe400078e7804 */
[----:B------:R-:W-:Y:S02]  /*6210*/  IADD3 R9, P0, PT, R24, 0x7800, RZ ;  /* 0x0000780018097810 */ /* 0x000fe40007f1e0ff */
[----:B------:R-:W-:-:S02]  /*6220*/  LOP3.LUT R30, R5, 0x30, R0, 0x78, !PT ;  /* 0x00000030051e7812 */ /* 0x000fc400078e7800 */
[C---:B------:R-:W-:Y:S01]  /*6230*/  IADD3 R7, P1, PT, R24.reuse, 0x7a00, RZ ;  /* 0x00007a0018077810 */ /* 0x040fe20007f3e0ff */
[--C-:B------:R-:W-:Y:S01]  /*6240*/  IMAD.X R29, RZ, RZ, R25.reuse, P0 ;  /* 0x000000ffff1d7224 */ /* 0x100fe200000e0619 */
[----:B------:R-:W-:Y:S02]  /*6250*/  LOP3.LUT R36, R3, 0x30, R8, 0x78, !PT ;  /* 0x0000003003247812 */ /* 0x000fe400078e7808 */
[C---:B------:R-:W-:Y:S01]  /*6260*/  IADD3 R5, P2, PT, R24.reuse, 0x7c00, RZ ;  /* 0x00007c0018057810 */ /* 0x040fe20007f5e0ff */
[----:B------:R-:W-:Y:S01]  /*6270*/  IMAD.X R27, RZ, RZ, R25, P1 ;  /* 0x000000ffff1b7224 */ /* 0x000fe200008e0619 */
[----:B------:R-:W-:Y:S01]  /*6280*/  IADD3 R3, P3, PT, R24, 0x7e00, RZ ;  /* 0x00007e0018037810 */ /* 0x000fe20007f7e0ff */
[----:B------:R1:W-:Y:S01]  /*6290*/  ST.E desc[UR44][R36.64], RZ ;  /* 0x000000ff24007985 */ /* 0x0003e2000c10192c */
[----:B------:R-:W-:Y:S01]  /*62a0*/  SHF.R.U64 R8, R9, 0x3, R29 ;  /* 0x0000000309087819 */ /* 0x000fe2000000121d */
[----:B------:R-:W-:Y:S01]  /*62b0*/  IMAD.X R23, RZ, RZ, R25, P2 ;  /* 0x000000ffff177224 */ /* 0x000fe200010e0619 */
[----:B------:R-:W-:Y:S01]  /*62c0*/  SHF.R.U64 R6, R7, 0x3, R27 ;  /* 0x0000000307067819 */ /* 0x000fe2000000121b */
[----:B------:R-:W-:Y:S01]  /*62d0*/  IMAD.X R21, RZ, RZ, R25, P3 ;  /* 0x000000ffff157224 */ /* 0x000fe200018e0619 */
[----:B------:R-:W-:Y:S01]  /*62e0*/  LOP3.LUT R28, R9, 0x30, R8, 0x78, !PT ;  /* 0x00000030091c7812 */ /* 0x000fe200078e7808 */
[----:B------:R1:W-:Y:S01]  /*62f0*/  ST.E desc[UR44][R34.64], RZ ;  /* 0x000000ff22007985 */ /* 0x0003e2000c10192c */
[----:B------:R-:W-:-:S02]  /*6300*/  SHF.R.U64 R4, R5, 0x3, R23 ;  /* 0x0000000305047819 */ /* 0x000fc40000001217 */
[----:B------:R-:W-:Y:S01]  /*6310*/  SHF.R.U64 R0, R3, 0x3, R21 ;  /* 0x0000000303007819 */ /* 0x000fe20000001215 */
[----:B------:R1:W-:Y:S01]  /*6320*/  ST.E desc[UR44][R32.64], RZ ;  /* 0x000000ff20007985 */ /* 0x0003e2000c10192c */
[----:B------:R-:W-:Y:S02]  /*6330*/  LOP3.LUT R26, R7, 0x30, R6, 0x78, !PT ;  /* 0x00000030071a7812 */ /* 0x000fe400078e7806 */
[C---:B------:R-:W-:Y:S01]  /*6340*/  IADD3 R9, P0, PT, R24.reuse, 0x8000, RZ ;  /* 0x0000800018097810 */ /* 0x040fe20007f1e0ff */
[----:B------:R1:W-:Y:S01]  /*6350*/  ST.E desc[UR44][R30.64], RZ ;  /* 0x000000ff1e007985 */ /* 0x0003e2000c10192c */
[----:B------:R-:W-:Y:S02]  /*6360*/  LOP3.LUT R22, R5, 0x30, R4, 0x78, !PT ;  /* 0x0000003005167812 */ /* 0x000fe400078e7804 */
[C---:B------:R-:W-:Y:S01]  /*6370*/  IADD3 R7, P1, PT, R24.reuse, 0x8200, RZ ;  /* 0x0000820018077810 */ /* 0x040fe20007f3e0ff */
[--C-:B------:R-:W-:Y:S01]  /*6380*/  IMAD.X R19, RZ, RZ, R25.reuse, P0 ;  /* 0x000000ffff137224 */ /* 0x100fe200000e0619 */
[----:B------:R-:W-:Y:S01]  /*6390*/  LOP3.LUT R20, R3, 0x30, R0, 0x78, !PT ;  /* 0x0000003003147812 */ /* 0x000fe200078e7800 */
[----:B------:R1:W-:Y:S01]  /*63a0*/  ST.E desc[UR44][R28.64], RZ ;  /* 0x000000ff1c007985 */ /* 0x0003e2000c10192c */
        /* <DEDUP_REMOVED lines=35> */
[----:B------:R-:W-:Y:S02]  /*65e0*/  LOP3.LUT R48, R4, 0x30, R5, 0x78, !PT ;  /* 0x0000003004307812 */ /* 0x000fe400078e7805 */
[----:B------:R-:W-:Y:S01]  /*65f0*/  LOP3.LUT R38, R0, 0x30, R3, 0x78, !PT ;  /* 0x0000003000267812 */ /* 0x000fe200078e7803 */
[----:B------:R1:W-:Y:S04]  /*6600*/  ST.E desc[UR44][R50.64], RZ ;  /* 0x000000ff32007985 */ /* 0x0003e8000c10192c */
[----:B------:R1:W-:Y:S04]  /*6610*/  ST.E desc[UR44][R48.64], RZ ;  /* 0x000000ff30007985 */ /* 0x0003e8000c10192c */
[----:B------:R1:W-:Y:S01]  /*6620*/  ST.E desc[UR44][R38.64], RZ ;  /* 0x000000ff26007985 */ /* 0x0003e2000c10192c */
[----:B------:R-:W-:Y:S05]  /*6630*/  @!P5 BRA `(.L_x_158) ;  /* 0x0000000000c4d947 */ /* 0x000fea0003800000 */
[----:B------:R-:W2:Y:S01]  /*6640*/  LDC R3, c[0x0][0x904] ;  /* 0x00024100ff037b82 */ /* 0x000ea20000000800 */
[----:B------:R-:W3:Y:S01]  /*6650*/  LDCU.64 UR4, c[0x0][0x908] ;  /* 0x00012100ff0477ac */ /* 0x000ee20008000a00 */
[----:B------:R-:W-:Y:S01]  /*6660*/  BSSY.RECONVERGENT B0, `(.L_x_158) ;  /* 0x000002e000007945 */ /* 0x000fe20003800200 */
[----:B---3--:R-:W-:Y:S01]  /*6670*/  IMAD.HI.U32 R0, R45, UR4, RZ ;  /* 0x000000042d007c27 */ /* 0x008fe2000f8e00ff */
[----:B------:R-:W3:Y:S01]  /*6680*/  LDCU UR4, c[0x0][0x380] ;  /* 0x00007000ff0477ac */ /* 0x000ee20008000800 */
[----:B--2---:R-:W-:-:S03]  /*6690*/  ISETP.NE.AND P0, PT, R3, 0x1, PT ;  /* 0x000000010300780c */ /* 0x004fc60003f05270 */
[----:B------:R-:W-:-:S04]  /*66a0*/  SHF.R.U32.HI R0, RZ, UR5, R0 ;  /* 0x00000005ff007c19 */ /* 0x000fc80008011600 */
[----:B------:R-:W-:-:S05]  /*66b0*/  SEL R0, R45, R0, !P0 ;  /* 0x000000002d007207 */ /* 0x000fca0004000000 */
[----:B------:R-:W-:-:S04]  /*66c0*/  IMAD.MOV R0, RZ, RZ, -R0 ;  /* 0x000000ffff007224 */ /* 0x000fc800078e0a00 */
[----:B------:R-:W-:-:S04]  /*66d0*/  IMAD R3, R3, R0, R45 ;  /* 0x0000000003037224 */ /* 0x000fc800078e022d */
[----:B------:R-:W-:-:S05]  /*66e0*/  IMAD R3, R3, 0x100, R44 ;  /* 0x0000010003037824 */ /* 0x000fca00078e022c */
[----:B---3--:R-:W-:-:S13]  /*66f0*/  ISETP.GE.AND P0, PT, R3, UR4, PT ;  /* 0x0000000403007c0c */ /* 0x008fda000bf06270 */
[----:B------:R-:W-:Y:S05]  /*6700*/  @P0 BRA `(.L_x_159) ;  /* 0x00000000008c0947 */ /* 0x000fea0003800000 */
[----:B------:R-:W2:Y:S01]  /*6710*/  LDC R5, c[0x0][0x38c] ;  /* 0x0000e300ff057b82 */ /* 0x000ea20000000800 */
[----:B------:R-:W3:Y:S01]  /*6720*/  LDCU UR6, c[0x0][0x890] ;  /* 0x00011200ff0677ac */ /* 0x000ee20008000800 */
[----:B------:R-:W4:Y:S01]  /*6730*/  LDCU.64 UR4, c[0x0][0x888] ;  /* 0x00011100ff0477ac */ /* 0x000f220008000a00 */
[----:B---3--:R-:W-:Y:S01]  /*6740*/  IMAD R3, R40, UR6, R3 ;  /* 0x0000000628037c24 */ /* 0x008fe2000f8e0203 */
[----:B--2---:R-:W-:-:S04]  /*6750*/  IABS R6, R5 ;  /* 0x0000000500067213 */ /* 0x004fc80000000000 */
[----:B------:R-:W2:Y:S08]  /*6760*/  I2F.RP R7, R6 ;  /* 0x0000000600077306 */ /* 0x000eb00000209400 */
[----:B--2---:R-:W2:Y:S02]  /*6770*/  MUFU.RCP R8, R7 ;  /* 0x0000000700087308 */ /* 0x004ea40000001000 */
[----:B--2---:R-:W-:-:S06]  /*6780*/  IADD3 R8, PT, PT, R8, 0xffffffe, RZ ;  /* 0x0ffffffe08087810 */ /* 0x004fcc0007ffe0ff */
[----:B------:R2:W3:Y:S02]  /*6790*/  F2I.FTZ.U32.TRUNC.NTZ R9, R8 ;  /* 0x0000000800097305 */ /* 0x0004e4000021f000 */
[----:B--2---:R-:W-:Y:S02]  /*67a0*/  HFMA2 R8, -RZ, RZ, 0, 0 ;  /* 0x00000000ff087431 */ /* 0x004fe400000001ff */
[----:B---3--:R-:W-:-:S04]  /*67b0*/  IMAD.MOV R0, RZ, RZ, -R9 ;  /* 0x000000ffff007224 */ /* 0x008fc800078e0a09 */
[----:B------:R-:W-:Y:S01]  /*67c0*/  IMAD R4, R0, R6, RZ ;  /* 0x0000000600047224 */ /* 0x000fe200078e02ff */
[----:B------:R-:W-:-:S03]  /*67d0*/  IABS R0, R2 ;  /* 0x0000000200007213 */ /* 0x000fc60000000000 */
[----:B------:R-:W-:-:S06]  /*67e0*/  IMAD.HI.U32 R9, R9, R4, R8 ;  /* 0x0000000409097227 */ /* 0x000fcc00078e0008 */
[----:B------:R-:W-:-:S04]  /*67f0*/  IMAD.HI.U32 R4, R9, R0, RZ ;  /* 0x0000000009047227 */ /* 0x000fc800078e00ff */
[----:B------:R-:W-:-:S04]  /*6800*/  IMAD.MOV R7, RZ, RZ, -R4 ;  /* 0x000000ffff077224 */ /* 0x000fc800078e0a04 */
[----:B------:R-:W-:Y:S01]  /*6810*/  IMAD R7, R6, R7, R0 ;  /* 0x0000000706077224 */ /* 0x000fe200078e0200 */
[----:B------:R-:W-:-:S04]  /*6820*/  LOP3.LUT R0, R2, R5, RZ, 0x3c, !PT ;  /* 0x0000000502007212 */ /* 0x000fc800078e3cff */
[----:B------:R-:W-:Y:S02]  /*6830*/  ISETP.GT.U32.AND P1, PT, R6, R7, PT ;  /* 0x000000070600720c */ /* 0x000fe40003f24070 */
[----:B------:R-:W-:-:S11]  /*6840*/  ISETP.GE.AND P0, PT, R0, RZ, PT ;  /* 0x000000ff0000720c */ /* 0x000fd60003f06270 */
[-C--:B------:R-:W-:Y:S01]  /*6850*/  @!P1 IADD3 R7, PT, PT, R7, -R6.reuse, RZ ;  /* 0x8000000607079210 */ /* 0x080fe20007ffe0ff */
[----:B------:R-:W-:Y:S01]  /*6860*/  @!P1 VIADD R4, R4, 0x1 ;  /* 0x0000000104049836 */ /* 0x000fe20000000000 */
[----:B------:R-:W-:Y:S02]  /*6870*/  ISETP.NE.AND P1, PT, R5, RZ, PT ;  /* 0x000000ff0500720c */ /* 0x000fe40003f25270 */
[----:B------:R-:W-:Y:S02]  /*6880*/  ISETP.GE.U32.AND P2, PT, R7, R6, PT ;  /* 0x000000060700720c */ /* 0x000fe40003f46070 */
[----:B------:R-:W2:Y:S11]  /*6890*/  LDC.64 R6, c[0x0][0x880] ;  /* 0x00022000ff067b82 */ /* 0x000eb60000000a00 */
[----:B------:R-:W-:-:S05]  /*68a0*/  @P2 IADD3 R4, PT, PT, R4, 0x1, RZ ;  /* 0x0000000104042810 */ /* 0x000fca0007ffe0ff */
[----:B------:R-:W-:Y:S01]  /*68b0*/  @!P0 IMAD.MOV R4, RZ, RZ, -R4 ;  /* 0x000000ffff048224 */ /* 0x000fe200078e0a04 */
[----:B------:R-:W-:-:S04]  /*68c0*/  @!P1 LOP3.LUT R4, RZ, R5, RZ, 0x33, !PT ;  /* 0x00000005ff049212 */ /* 0x000fc800078e33ff */
[C---:B------:R-:W-:Y:S01]  /*68d0*/  IADD3 R0, PT, PT, -R4.reuse, RZ, RZ ;  /* 0x000000ff04007210 */ /* 0x040fe20007ffe1ff */
[----:B----4-:R-:W-:-:S04]  /*68e0*/  IMAD R3, R4, UR5, R3 ;  /* 0x0000000504037c24 */ /* 0x010fc8000f8e0203 */
[----:B------:R-:W-:-:S04]  /*68f0*/  IMAD R0, R5, R0, R2 ;  /* 0x0000000005007224 */ /* 0x000fc800078e0202 */
[----:B------:R-:W-:Y:S01]  /*6900*/  IMAD R3, R0, UR4, R3 ;  /* 0x0000000400037c24 */ /* 0x000fe2000f8e0203 */
[----:B------:R-:W-:-:S03]  /*6910*/  MOV R0, 0xff800000 ;  /* 0xff80000000007802 */ /* 0x000fc60000000f00 */
[----:B--2---:R-:W-:-:S05]  /*6920*/  IMAD.WIDE R6, R3, 0x4, R6 ;  /* 0x0000000403067825 */ /* 0x004fca00078e0206 */
[----:B------:R2:W-:Y:S02]  /*6930*/  STG.E desc[UR44][R6.64], R0 ;  /* 0x0000000006007986 */ /* 0x0005e4000c10192c */
.L_x_159:
[----:B------:R-:W-:Y:S05]  /*6940*/  BSYNC.RECONVERGENT B0 ;  /* 0x0000000000007941 */ /* 0x000fea0003800200 */
.L_x_158:
[----:B------:R-:W-:-:S09]  /*6950*/  UISETP.NE.AND UP0, UPT, UR41, URZ, UPT ;  /* 0x000000ff2900728c */ /* 0x000fd2000bf05270 */
[----:B------:R-:W-:Y:S05]  /*6960*/  BRA.U UP0, `(.L_x_160) ;  /* 0x0000000100047547 */ /* 0x000fea000b800000 */
[----:B------:R-:W-:Y:S05]  /*6970*/  BPT.TRAP 0x1 ;  /* 0x000000040000795c */ /* 0x000fea0000300000 */
.L_x_160:
[C---:B------:R-:W-:Y:S01]  /*6980*/  IADD3 R17, P2, PT, R24.reuse, 0x9400, RZ ;  /* 0x0000940018117810 */ /* 0x040fe20007f5e0ff */
[----:B------:R3:W-:Y:S01]  /*6990*/  SYNCS.ARRIVE.TRANS64.A1T0 RZ, [R16+URZ+0xb0b0], RZ ;  /* 0x00b0b0ff10ff79a7 */ /* 0x0007e200081000ff */
[C---:B-1----:R-:W-:Y:S01]  /*69a0*/  IADD3 R19, P1, PT, R24.reuse, 0x9200, RZ ;  /* 0x0000920018137810 */ /* 0x042fe20007f3e0ff */
[----:B------:R-:W-:Y:S01]  /*69b0*/  UISETP.NE.AND UP0, UPT, UR41, URZ, UPT ;  /* 0x000000ff2900728c */ /* 0x000fe2000bf05270 */
[C---:B------:R-:W-:Y:S01]  /*69c0*/  IADD3 R21, P0, PT, R24.reuse, 0x9000, RZ ;  /* 0x0000900018157810 */ /* 0x040fe20007f1e0ff */
[--C-:B------:R-:W-:Y:S01]  /*69d0*/  IMAD.X R57, RZ, RZ, R25.reuse, P2 ;  /* 0x000000ffff397224 */ /* 0x100fe200010e0619 */
        /* <DEDUP_REMOVED lines=13> */
[----:B------:R-:W-:Y:S01]  /*6ab0*/  IMAD.X R39, RZ, RZ, R25, P0 ;  /* 0x000000ffff277224 */ /* 0x000fe200000e0619 */
[----:B------:R-:W-:Y:S01]  /*6ac0*/  SHF.R.U64 R18, R17, 0x3, R57 ;  /* 0x0000000311127819 */ /* 0x000fe20000001239 */
[--C-:B------:R-:W-:Y:S01]  /*6ad0*/  IMAD.X R37, RZ, RZ, R25.reuse, P3 ;  /* 0x000000ffff257224 */ /* 0x100fe200018e0619 */
[C---:B--2---:R-:W-:Y:S01]  /*6ae0*/  IADD3 R7, P2, PT, R24.reuse, 0xa400, RZ ;  /* 0x0000a40018077810 */ /* 0x044fe20007f5e0ff */
[----:B------:R-:W-:Y:S01]  /*6af0*/  IMAD.X R35, RZ, RZ, R25, P4 ;  /* 0x000000ffff237224 */ /* 0x000fe200020e0619 */
[----:B------:R-:W-:-:S02]  /*6b00*/  IADD3 R6, P1, PT, R24, 0xa600, RZ ;  /* 0x0000a60018067810 */ /* 0x000fc40007f3e0ff */
[----:B------:R-:W-:Y:S01]  /*6b10*/  SHF.R.U64 R15, R14, 0x3, R55 ;  /* 0x000000030e0f7819 */ /* 0x000fe20000001237 */
[----:B------:R-:W-:Y:S01]  /*6b20*/  IMAD.X R33, RZ, RZ, R25, P2 ;  /* 0x000000ffff217224 */ /* 0x000fe200010e0619 */
[----:B------:R-:W-:Y:S01]  /*6b30*/  SHF.R.U64 R22, R21, 0x3, R61 ;  /* 0x0000000315167819 */ /* 0x000fe2000000123d */
[----:B------:R-:W-:Y:S01]  /*6b40*/  IMAD.X R31, RZ, RZ, R25, P1 ;  /* 0x000000ffff1f7224 */ /* 0x000fe200008e0619 */
[----:B------:R-:W-:Y:S02]  /*6b50*/  SHF.R.U64 R20, R19, 0x3, R59 ;  /* 0x0000000313147819 */ /* 0x000fe4000000123b */
[----:B------:R-:W-:Y:S02]  /*6b60*/  LOP3.LUT R56, R17, 0x30, R18, 0x78, !PT ;  /* 0x0000003011387812 */ /* 0x000fe400078e7812 */
[----:B------:R-:W-:Y:S02]  /*6b70*/  IADD3 R5, P0, PT, R24, 0xa800, RZ ;  /* 0x0000a80018057810 */ /* 0x000fe40007f1e0ff */
[----:B------:R-:W-:-:S02]  /*6b80*/  SHF.R.U64 R18, R13, 0x3, R53 ;  /* 0x000000030d127819 */ /* 0x000fc40000001235 */
[C---:B------:R-:W-:Y:S01]  /*6b90*/  IADD3 R4, P3, PT, R24.reuse, 0xaa00, RZ ;  /* 0x0000aa0018047810 */ /* 0x040fe20007f7e0ff */
[----:B------:R-:W-:Y:S01]  /*6ba0*/  IMAD.X R29, RZ, RZ, R25, P0 ;  /* 0x000000ffff1d7224 */ /* 0x000fe200000e0619 */
[----:B------:R-:W-:Y:S02]  /*6bb0*/  IADD3 R0, P4, PT, R24, 0xae00, RZ ;  /* 0x0000ae0018007810 */ /* 0x000fe40007f9e0ff */
[----:B------:R-:W-:Y:S01]  /*6bc0*/  LOP3.LUT R54, R14, 0x30, R15, 0x78, !PT ;  /* 0x000000300e367812 */ /* 0x000fe200078e780f */
[----:B------:R-:W-:Y:S01]  /*6bd0*/  IMAD.X R27, RZ, RZ, R25, P3 ;  /* 0x000000ffff1b7224 */ /* 0x000fe200018e0619 */
[----:B------:R-:W-:Y:S01]  /*6be0*/  SHF.R.U64 R17, R12, 0x3, R51 ;  /* 0x000000030c117819 */ /* 0x000fe20000001233 */
[----:B------:R-:W-:Y:S01]  /*6bf0*/  IMAD.X R23, RZ, RZ, R25, P4 ;  /* 0x000000ffff177224 */ /* 0x000fe200020e0619 */
[----:B------:R-:W-:Y:S02]  /*6c00*/  IADD3 R3, P2, PT, R24, 0xac00, RZ ;  /* 0x0000ac0018037810 */ /* 0x000fe40007f5e0ff */
[----:B------:R-:W-:-:S02]  /*6c10*/  LOP3.LUT R60, R21, 0x30, R22, 0x78, !PT ;  /* 0x00000030153c7812 */ /* 0x000fc400078e7816 */
[----:B------:R-:W-:Y:S01]  /*6c20*/  SHF.R.U64 R14, R11, 0x3, R49 ;  /* 0x000000030b0e7819 */ /* 0x000fe20000001231 */
[----:B------:R-:W-:Y:S01]  /*6c30*/  IMAD.X R25, RZ, RZ, R25, P2 ;  /* 0x000000ffff197224 */ /* 0x000fe200010e0619 */
[----:B------:R-:W-:Y:S01]  /*6c40*/  LOP3.LUT R58, R19, 0x30, R20, 0x78, !PT ;  /* 0x00000030133a7812 */ /* 0x000fe200078e7814 */
[----:B------:R3:W-:Y:S01]  /*6c50*/  ST.E desc[UR44][R60.64], RZ ;  /* 0x000000ff3c007985 */ /* 0x0007e2000c10192c */
[----:B------:R-:W-:Y:S02]  /*6c60*/  SHF.R.U64 R15, R10, 0x3, R39 ;  /* 0x000000030a0f7819 */ /* 0x000fe40000001227 */
[----:B------:R-:W-:Y:S01]  /*6c70*/  LOP3.LUT R52, R13, 0x30, R18, 0x78, !PT ;  /* 0x000000300d347812 */ /* 0x000fe200078e7812 */
[----:B------:R3:W-:Y:S01]  /*6c80*/  ST.E desc[UR44][R58.64], RZ ;  /* 0x000000ff3a007985 */ /* 0x0007e2000c10192c */
[----:B------:R-:W-:Y:S02]  /*6c90*/  LOP3.LUT R50, R12, 0x30, R17, 0x78, !PT ;  /* 0x000000300c327812 */ /* 0x000fe400078e7811 */
[----:B------:R-:W-:Y:S01]  /*6ca0*/  SHF.R.U64 R13, R8, 0x3, R35 ;  /* 0x00000003080d7819 */ /* 0x000fe20000001223 */
[----:B------:R3:W-:Y:S01]  /*6cb0*/  ST.E desc[UR44][R56.64], RZ ;  /* 0x000000ff38007985 */ /* 0x0007e2000c10192c */
[----:B------:R-:W-:-:S02]  /*6cc0*/  LOP3.LUT R48, R11, 0x30, R14, 0x78, !PT ;  /* 0x000000300b307812 */ /* 0x000fc400078e780e */
[----:B------:R-:W-:Y:S01]  /*6cd0*/  SHF.R.U64 R12, R9, 0x3, R37 ;  /* 0x00000003090c7819 */ /* 0x000fe20000001225 */
[----:B------:R3:W-:Y:S01]  /*6ce0*/  ST.E desc[UR44][R54.64], RZ ;  /* 0x000000ff36007985 */ /* 0x0007e2000c10192c */
[----:B------:R-:W-:Y:S02]  /*6cf0*/  LOP3.LUT R38, R10, 0x30, R15, 0x78, !PT ;  /* 0x000000300a267812 */ /* 0x000fe400078e780f */
[----:B------:R-:W-:Y:S01]  /*6d00*/  SHF.R.U64 R11, R6, 0x3, R31 ;  /* 0x00000003060b7819 */ /* 0x000fe2000000121f */
[----:B------:R3:W-:Y:S01]  /*6d10*/  ST.E desc[UR44][R52.64], RZ ;  /* 0x000000ff34007985 */ /* 0x0007e2000c10192c */
[----:B------:R-:W-:Y:S02]  /*6d20*/  SHF.R.U64 R10, R7, 0x3, R33 ;  /* 0x00000003070a7819 */ /* 0x000fe40000001221 */
[----:B------:R-:W-:Y:S01]  /*6d30*/  LOP3.LUT R34, R8, 0x30, R13, 0x78, !PT ;  /* 0x0000003008227812 */ /* 0x000fe200078e780d */
[----:B------:R3:W-:Y:S01]  /*6d40*/  ST.E desc[UR44][R50.64], RZ ;  /* 0x000000ff32007985 */ /* 0x0007e2000c10192c */
[----:B------:R-:W-:-:S02]  /*6d50*/  LOP3.LUT R36, R9, 0x30, R12, 0x78, !PT ;  /* 0x0000003009247812 */ /* 0x000fc400078e780c */
[----:B------:R-:W-:Y:S01]  /*6d60*/  SHF.R.U64 R8, R5, 0x3, R29 ;  /* 0x0000000305087819 */ /* 0x000fe2000000121d */
[----:B------:R3:W-:Y:S01]  /*6d70*/  ST.E desc[UR44][R48.64], RZ ;  /* 0x000000ff30007985 */ /* 0x0007e2000c10192c */
[----:B------:R-:W-:Y:S02]  /*6d80*/  LOP3.LUT R30, R6, 0x30, R11, 0x78, !PT ;  /* 0x00000030061e7812 */ /* 0x000fe400078e780b */
[----:B------:R-:W-:Y:S01]  /*6d90*/  SHF.R.U64 R9, R4, 0x3, R27 ;  /* 0x0000000304097819 */ /* 0x000fe2000000121b */
[----:B------:R3:W-:Y:S01]  /*6da0*/  ST.E desc[UR44][R38.64], RZ ;  /* 0x000000ff26007985 */ /* 0x0007e2000c10192c */
[----:B------:R-:W-:Y:S02]  /*6db0*/  LOP3.LUT R32, R7, 0x30, R10, 0x78, !PT ;  /* 0x0000003007207812 */ /* 0x000fe400078e780a */
[----:B------:R-:W-:Y:S01]  /*6dc0*/  SHF.R.U64 R6, R3, 0x3, R25 ;  /* 0x0000000303067819 */ /* 0x000fe20000001219 */
[----:B------:R3:W-:Y:S01]  /*6dd0*/  ST.E desc[UR44][R36.64], RZ ;  /* 0x000000ff24007985 */ /* 0x0007e2000c10192c */
[----:B------:R-:W-:-:S02]  /*6de0*/  SHF.R.U64 R7, R0, 0x3, R23 ;  /* 0x0000000300077819 */ /* 0x000fc40000001217 */
[----:B------:R-:W-:Y:S01]  /*6df0*/  LOP3.LUT R28, R5, 0x30, R8, 0x78, !PT ;  /* 0x00000030051c7812 */ /* 0x000fe200078e7808 */
[----:B------:R3:W-:Y:S01]  /*6e00*/  ST.E desc[UR44][R34.64], RZ ;  /* 0x000000ff22007985 */ /* 0x0007e2000c10192c */
[----:B------:R-:W-:Y:S02]  /*6e10*/  LOP3.LUT R26, R4, 0x30, R9, 0x78, !PT ;  /* 0x00000030041a7812 */ /* 0x000fe400078e7809 */
[----:B------:R-:W-:Y:S01]  /*6e20*/  LOP3.LUT R24, R3, 0x30, R6, 0x78, !PT ;  /* 0x0000003003187812 */ /* 0x000fe200078e7806 */
[----:B------:R3:W-:Y:S01]  /*6e30*/  ST.E desc[UR44][R32.64], RZ ;  /* 0x000000ff20007985 */ /* 0x0007e2000c10192c */
[----:B------:R-:W-:-:S03]  /*6e40*/  LOP3.LUT R22, R0, 0x30, R7, 0x78, !PT ;  /* 0x0000003000167812 */ /* 0x000fc600078e7807 */
[----:B------:R3:W-:Y:S04]  /*6e50*/  ST.E desc[UR44][R30.64], RZ ;  /* 0x000000ff1e007985 */ /* 0x0007e8000c10192c */
[----:B------:R3:W-:Y:S04]  /*6e60*/  ST.E desc[UR44][R28.64], RZ ;  /* 0x000000ff1c007985 */ /* 0x0007e8000c10192c */
[----:B------:R3:W-:Y:S04]  /*6e70*/  ST.E desc[UR44][R26.64], RZ ;  /* 0x000000ff1a007985 */ /* 0x0007e8000c10192c */
[----:B------:R3:W-:Y:S04]  /*6e80*/  ST.E desc[UR44][R24.64], RZ ;  /* 0x000000ff18007985 */ /* 0x0007e8000c10192c */
[----:B------:R3:W-:Y:S01]  /*6e90*/  ST.E desc[UR44][R22.64], RZ ;  /* 0x000000ff16007985 */ /* 0x0007e2000c10192c */
[----:B------:R-:W-:Y:S01]  /*6ea0*/  @!PT LDS RZ, [RZ] ;  /* 0x00000000fffff984 */ /* 0x000fe20000000800 */
[----:B------:R-:W-:Y:S01]  /*6eb0*/  @!PT LDS RZ, [RZ] ;  /* 0x00000000fffff984 */ /* 0x000fe20000000800 */
[----:B------:R-:W-:Y:S01]  /*6ec0*/  @!PT LDS RZ, [RZ] ;  /* 0x00000000fffff984 */ /* 0x000fe20000000800 */
[----:B------:R-:W-:Y:S01]  /*6ed0*/  @!PT LDS RZ, [RZ] ;  /* 0x00000000fffff984 */ /* 0x000fe20000000800 */
[----:B------:R1:W-:Y:S06]  /*6ee0*/  MEMBAR.ALL.CTA ;  /* 0x0000000000007992 */ /* 0x0003ec0000008000 */
[----:B-1----:R-:W1:Y:S01]  /*6ef0*/  FENCE.VIEW.ASYNC.S ;  /* 0x00000000000073c6 */ /* 0x002e620000000000 */
[----:B------:R-:W-:Y:S05]  /*6f00*/  BRA.U UP0, `(.L_x_161) ;  /* 0x0000000100047547 */ /* 0x000fea000b800000 */
[----:B------:R-:W-:Y:S05]  /*6f10*/  BPT.TRAP 0x1 ;  /* 0x000000040000795c */ /* 0x000fea0000300000 */
.L_x_161:
[----:B------:R-:W-:Y:S01]  /*6f20*/  SHF.L.U32 R3, R43, 0x1f, RZ ;  /* 0x0000001f2b037819 */ /* 0x000fe200000006ff */
[----:B------:R-:W-:Y:S03]  /*6f30*/  BSSY B0, `(.L_x_162) ;  /* 0x0000003000007945 */ /* 0x000fe60003800000 */
[----:B-1----:R-:W1:Y:S02]  /*6f40*/  SYNCS.PHASECHK.TRANS64.TRYWAIT P0, [R16+URZ+0xb0c8], R3 ;  /* 0x00b0c803100075a7 */ /* 0x002e6400080011ff */
[----:B-1----:R-:W-:Y:S05]  /*6f50*/  @!P0 BRA `(.L_x_163) ;  /* 0x000000d000188947 */ /* 0x002fea0003800000 */
.L_x_411:
[----:B------:R-:W-:Y:S05]  /*6f60*/  BSYNC B0 ;  /* 0x0000000000007941 */ /* 0x000fea0003800000 */
.L_x_162:
[----:B------:R-:W-:Y:S05]  /*6f70*/  @!P5 BRA `(.L_x_164) ;  /* 0x0000000000ccd947 */ /* 0x000fea0003800000 */
[----:B-1----:R-:W1:Y:S01]  /*6f80*/  LDC R3, c[0x0][0x904] ;  /* 0x00024100ff037b82 */ /* 0x002e620000000800 */
[----:B------:R-:W2:Y:S01]  /*6f90*/  LDCU.64 UR4, c[0x0][0x908] ;  /* 0x00012100ff0477ac */ /* 0x000ea20008000a00 */
[----:B------:R-:W-:Y:S01]  /*6fa0*/  BSSY.RECONVERGENT B0, `(.L_x_164) ;  /* 0x0000030000007945 */ /* 0x000fe20003800200 */
[----:B--2---:R-:W-:Y:S01]  /*6fb0*/  IMAD.HI.U32 R0, R45, UR4, RZ ;  /* 0x000000042d007c27 */ /* 0x004fe2000f8e00ff */
[----:B------:R-:W2:Y:S01]  /*6fc0*/  LDCU UR4, c[0x0][0x380] ;  /* 0x00007000ff0477ac */ /* 0x000ea20008000800 */
[----:B-1----:R-:W-:-:S03]  /*6fd0*/  ISETP.NE.AND P0, PT, R3, 0x1, PT ;  /* 0x000000010300780c */ /* 0x002fc60003f05270 */
[----:B------:R-:W-:-:S04]  /*6fe0*/  SHF.R.U32.HI R0, RZ, UR5, R0 ;  /* 0x00000005ff007c19 */ /* 0x000fc80008011600 */
[----:B------:R-:W-:-:S05]  /*6ff0*/  SEL R0, R45, R0, !P0 ;  /* 0x000000002d007207 */ /* 0x000fca0004000000 */
[----:B------:R-:W-:-:S04]  /*7000*/  IMAD.MOV R0, RZ, RZ, -R0 ;  /* 0x000000ffff007224 */ /* 0x000fc800078e0a00 */
[----:B------:R-:W-:-:S05]  /*7010*/  IMAD R7, R3, R0, R45 ;  /* 0x0000000003077224 */ /* 0x000fca00078e022d */
[----:B------:R-:W-:-:S05]  /*7020*/  LEA R7, R7, R44, 0x8 ;  /* 0x0000002c07077211 */ /* 0x000fca00078e40ff */
[----:B------:R-:W-:-:S05]  /*7030*/  VIADD R7, R7, 0x80 ;  /* 0x0000008007077836 */ /* 0x000fca0000000000 */
[----:B--2---:R-:W-:-:S13]  /*7040*/  ISETP.GE.AND P0, PT, R7, UR4, PT ;  /* 0x0000000407007c0c */ /* 0x004fda000bf06270 */
[----:B------:R-:W-:Y:S05]  /*7050*/  @P0 BRA `(.L_x_165) ;  /* 0x0000000000900947 */ /* 0x000fea0003800000 */
[----:B------:R-:W1:Y:S01]  /*7060*/  LDC R5, c[0x0][0x38c] ;  /* 0x0000e300ff057b82 */ /* 0x000e620000000800 */
[----:B------:R-:W2:Y:S01]  /*7070*/  LDCU UR6, c[0x0][0x890] ;  /* 0x00011200ff0677ac */ /* 0x000ea20008000800 */
[----:B------:R-:W4:Y:S01]  /*7080*/  LDCU.64 UR4, c[0x0][0x888] ;  /* 0x00011100ff0477ac */ /* 0x000f220008000a00 */
[----:B--2---:R-:W-:Y:S01]  /*7090*/  IMAD R7, R40, UR6, R7 ;  /* 0x0000000628077c24 */ /* 0x004fe2000f8e0207 */
[----:B-1----:R-:W-:-:S04]  /*70a0*/  IABS R4, R5 ;  /* 0x0000000500047213 */ /* 0x002fc80000000000 */
[----:B------:R-:W1:Y:S08]  /*70b0*/  I2F.RP R10, R4 ;  /* 0x00000004000a7306 */ /* 0x000e700000209400 */
[----:B-1----:R-:W1:Y:S02]  /*70c0*/  MUFU.RCP R8, R10 ;  /* 0x0000000a00087308 */ /* 0x002e640000001000 */
[----:B-1----:R-:W-:-:S06]  /*70d0*/  IADD3 R8, PT, PT, R8, 0xffffffe, RZ ;  /* 0x0ffffffe08087810 */ /* 0x002fcc0007ffe0ff */
[----:B------:R-:W1:Y:S02]  /*70e0*/  F2I.FTZ.U32.TRUNC.NTZ R9, R8 ;  /* 0x0000000800097305 */ /* 0x000e64000021f000 */
[----:B-1----:R-:W-:Y:S01]  /*70f0*/  IADD3 R0, PT, PT, RZ, -R9, RZ ;  /* 0x80000009ff007210 */ /* 0x002fe20007ffe0ff */
[----:B------:R-:W-:-:S04]  /*7100*/  IMAD.MOV.U32 R8, RZ, RZ, RZ ;  /* 0x000000ffff087224 */ /* 0x000fc800078e00ff */
[----:B------:R-:W-:Y:S01]  /*7110*/  IMAD R3, R0, R4, RZ ;  /* 0x0000000400037224 */ /* 0x000fe200078e02ff */
[----:B------:R-:W-:-:S03]  /*7120*/  IABS R0, R2 ;  /* 0x0000000200007213 */ /* 0x000fc60000000000 */
[----:B------:R-:W-:Y:S01]  /*7130*/  IMAD.HI.U32 R3, R9, R3, R8 ;  /* 0x0000000309037227 */ /* 0x000fe200078e0008 */
[----:B------:R-:W-:Y:S01]  /*7140*/  MOV R6, R0 ;  /* 0x0000000000067202 */ /* 0x000fe20000000f00 */
[----:B------:R-:W1:Y:S04]  /*7150*/  LDC.64 R8, c[0x0][0x880] ;  /* 0x00022000ff087b82 */ /* 0x000e680000000a00 */
[----:B------:R-:W-:-:S04]  /*7160*/  IMAD.HI.U32 R0, R3, R6, RZ ;  /* 0x0000000603007227 */ /* 0x000fc800078e00ff */
[----:B------:R-:W-:-:S04]  /*7170*/  IMAD.MOV R3, RZ, RZ, -R0 ;  /* 0x000000ffff037224 */ /* 0x000fc800078e0a00 */
[----:B------:R-:W-:-:S05]  /*7180*/  IMAD R3, R4, R3, R6 ;  /* 0x0000000304037224 */ /* 0x000fca00078e0206 */
[----:B------:R-:W-:-:S13]  /*7190*/  ISETP.GT.U32.AND P0, PT, R4, R3, PT ;  /* 0x000000030400720c */ /* 0x000fda0003f04070 */
[-C--:B------:R-:W-:Y:S01]  /*71a0*/  @!P0 IADD3 R3, PT, PT, R3, -R4.reuse, RZ ;  /* 0x8000000403038210 */ /* 0x080fe20007ffe0ff */
[----:B------:R-:W-:Y:S01]  /*71b0*/  @!P0 VIADD R0, R0, 0x1 ;  /* 0x0000000100008836 */ /* 0x000fe20000000000 */
[----:B------:R-:W-:Y:S02]  /*71c0*/  ISETP.NE.AND P0, PT, R5, RZ, PT ;  /* 0x000000ff0500720c */ /* 0x000fe40003f05270 */
[----:B------:R-:W-:Y:S02]  /*71d0*/  ISETP.GE.U32.AND P2, PT, R3, R4, PT ;  /* 0x000000040300720c */ /* 0x000fe40003f46070 */
[----:B------:R-:W-:-:S04]  /*71e0*/  LOP3.LUT R3, R2, R5, RZ, 0x3c, !PT ;  /* 0x0000000502037212 */ /* 0x000fc800078e3cff */
[----:B------:R-:W-:-:S07]  /*71f0*/  ISETP.GE.AND P1, PT, R3, RZ, PT ;  /* 0x000000ff0300720c */ /* 0x000fce0003f26270 */
[----:B------:R-:W-:-:S06]  /*7200*/  @P2 IADD3 R0, PT, PT, R0, 0x1, RZ ;  /* 0x0000000100002810 */ /* 0x000fcc0007ffe0ff */
[----:B------:R-:W-:Y:S01]  /*7210*/  @!P1 IMAD.MOV R0, RZ, RZ, -R0 ;  /* 0x000000ffff009224 */ /* 0x000fe200078e0a00 */
[----:B------:R-:W-:-:S04]  /*7220*/  @!P0 LOP3.LUT R0, RZ, R5, RZ, 0x33, !PT ;  /* 0x00000005ff008212 */ /* 0x000fc800078e33ff */
[C---:B------:R-:W-:Y:S01]  /*7230*/  IADD3 R3, PT, PT, -R0.reuse, RZ, RZ ;  /* 0x000000ff00037210 */ /* 0x040fe20007ffe1ff */
[----:B----4-:R-:W-:Y:S02]  /*7240*/  IMAD R7, R0, UR5, R7 ;  /* 0x0000000500077c24 */ /* 0x010fe4000f8e0207 */
[----:B------:R-:W-:Y:S02]  /*7250*/  IMAD.MOV.U32 R0, RZ, RZ, -0x800000 ;  /* 0xff800000ff007424 */ /* 0x000fe400078e00ff */
[----:B------:R-:W-:-:S04]  /*7260*/  IMAD R2, R5, R3, R2 ;  /* 0x0000000305027224 */ /* 0x000fc800078e0202 */
[----:B------:R-:W-:-:S04]  /*7270*/  IMAD R7, R2, UR4, R7 ;  /* 0x0000000402077c24 */ /* 0x000fc8000f8e0207 */
[----:B-1----:R-:W-:-:S05]  /*7280*/  IMAD.WIDE R8, R7, 0x4, R8 ;  /* 0x0000000407087825 */ /* 0x002fca00078e0208 */
[----:B------:R1:W-:Y:S02]  /*7290*/  STG.E desc[UR44][R8.64], R0 ;  /* 0x0000000008007986 */ /* 0x0003e4000c10192c */
.L_x_165:
[----:B------:R-:W-:Y:S05]  /*72a0*/  BSYNC.RECONVERGENT B0 ;  /* 0x0000000000007941 */ /* 0x000fea0003800200 */
.L_x_164:
[----:B------:R-:W-:Y:S01]  /*72b0*/  @!PT LDS RZ, [RZ] ;  /* 0x00000000fffff984 */ /* 0x000fe20000000800 */
[----:B------:R-:W-:Y:S01]  /*72c0*/  @!PT LDS RZ, [RZ] ;  /* 0x00000000fffff984 */ /* 0x000fe20000000800 */
[----:B------:R-:W-:Y:S01]  /*72d0*/  @!PT LDS RZ, [RZ] ;  /* 0x00000000fffff984 */ /* 0x000fe20000000800 */
[----:B------:R-:W-:Y:S01]  /*72e0*/  @!PT LDS RZ, [RZ] ;  /* 0x00000000fffff984 */ /* 0x000fe20000000800 */
[----:B------:R2:W-:Y:S06]  /*72f0*/  MEMBAR.ALL.CTA ;  /* 0x0000000000007992 */ /* 0x0005ec0000008000 */
[----:B--2---:R-:W2:Y:S01]  /*7300*/  FENCE.VIEW.ASYNC.S ;  /* 0x00000000000073c6 */ /* 0x004ea20000000000 */
[----:B------:R-:W-:-:S09]  /*7310*/  UISETP.NE.AND UP0, UPT, UR41, URZ, UPT ;  /* 0x000000ff2900728c */ /* 0x000fd2000bf05270 */
[----:B------:R-:W-:Y:S05]  /*7320*/  BRA.U UP0, `(.L_x_166) ;  /* 0x0000000100047547 */ /* 0x000fea000b800000 */
[----:B------:R-:W-:Y:S05]  /*7330*/  BPT.TRAP 0x1 ;  /* 0x000000040000795c */ /* 0x000fea0000300000 */
.L_x_166:
[----:B--2---:R2:W-:Y:S01]  /*7340*/  SYNCS.ARRIVE.TRANS64.A1T0 RZ, [R16+URZ+0xb0b8], RZ ;  /* 0x00b0b8ff10ff79a7 */ /* 0x0045e200081000ff */
[----:B------:R-:W-:Y:S01]  /*7350*/  LOP3.LUT R43, R43, 0x1, RZ, 0x3c, !PT ;  /* 0x000000012b2b7812 */ /* 0x000fe200078e3cff */
[----:B------:R-:W-:Y:S06]  /*7360*/  BRA `(.L_x_92) ;  /* 0x0000002c00207947 */ /* 0x000fec0003800000 */
.L_x_93:
[----:B------:R-:W-:Y:S01]  /*7370*/  LEA R7, R7, 0x100, 0x8 ;  /* 0x0000010007077811 */ /* 0x000fe200078e40ff */
[----:B------:R-:W-:Y:S02]  /*7380*/  UIADD3 UR5, UPT, UPT, UR5, 0x3f, URZ ;  /* 0x0000003f05057890 */ /* 0x000fe4000fffe0ff */
[----:B------:R-:W-:Y:S01]  /*7390*/  UISETP.NE.AND UP0, UPT, UR40, URZ, UPT ;  /* 0x000000ff2800728c */ /* 0x000fe2000bf05270 */
[----:B------:R-:W-:Y:S01]  /*73a0*/  SHF.R.S32.HI R0, RZ, 0x1f, R7 ;  /* 0x0000001fff007819 */ /* 0x000fe20000011407 */
[----:B------:R-:W-:-:S03]  /*73b0*/  USHF.R.S32.HI UR4, URZ, 0x1f, UR5 ;  /* 0x0000001fff047899 */ /* 0x000fc60008011405 */
[----:B------:R-:W-:Y:S01]  /*73c0*/  LEA.HI R0, R0, R7, RZ, 0x6 ;  /* 0x0000000700007211 */ /* 0x000fe200078f30ff */
[----:B------:R-:W-:-:S04]  /*73d0*/  ULEA.HI UR4, UR4, UR5, URZ, 0x6 ;  /* 0x0000000504047291 */ /* 0x000fc8000f8f30ff */
[----:B------:R-:W-:Y:S01]  /*73e0*/  VIADD R22, R0, 0x3f ;  /* 0x0000003f00167836 */ /* 0x000fe20000000000 */
[----:B------:R-:W-:-:S04]  /*73f0*/  USHF.R.S32.HI UR4, URZ, 0x6, UR4 ;  /* 0x00000006ff047899 */ /* 0x000fc80008011404 */
[----:B------:R-:W-:-:S04]  /*7400*/  SHF.R.S32.HI R22, RZ, 0x6, R22 ;  /* 0x00000006ff167819 */ /* 0x000fc80000011416 */
[----:B------:R-:W-:Y:S01]  /*7410*/  VIMNMX R22, PT, PT, R22, UR4, PT ;  /* 0x0000000416167c48 */ /* 0x000fe2000bfe0100 */
[----:B------:R-:W-:Y:S06]  /*7420*/  BRA.U !UP0, `(.L_x_167) ;  /* 0x0000000108047547 */ /* 0x000fec000b800000 */
[----:B------:R-:W-:Y:S05]  /*7430*/  BPT.TRAP 0x1 ;  /* 0x000000040000795c */ /* 0x000fea0000300000 */
.L_x_167:
[----:B------:R-:W1:Y:S01]  /*7440*/  S2R R48, SR_CgaCtaId ;  /* 0x0000000000307919 */ /* 0x000e620000008800 */
[----:B------:R-:W-:Y:S01]  /*7450*/  MOV R47, 0x400 ;  /* 0x00000400002f7802 */ /* 0x000fe20000000f00 */
[----:B------:R-:W-:Y:S01]  /*7460*/  BSSY B0, `(.L_x_168) ;  /* 0x0000005000007945 */ /* 0x000fe20003800000 */
[----:B------:R-:W-:Y:S02]  /*7470*/  SHF.L.U32 R0, R42, 0x1f, RZ ;  /* 0x0000001f2a007819 */ /* 0x000fe400000006ff */
[----:B-1----:R-:W-:-:S04]  /*7480*/  LEA R47, R48, R47, 0x18 ;  /* 0x0000002f302f7211 */ /* 0x002fc800078ec0ff */
[----:B------:R-:W1:Y:S02]  /*7490*/  SYNCS.PHASECHK.TRANS64.TRYWAIT P0, [R47+URZ+0xb070], R0 ;  /* 0x00b070002f0075a7 */ /* 0x000e6400080011ff */
[----:B-1----:R-:W-:Y:S05]  /*74a0*/  @!P0 BRA `(.L_x_169) ;  /* 0x000000c800d88947 */ /* 0x002fea0003800000 */
.L_x_412:
[----:B------:R-:W-:Y:S05]  /*74b0*/  BSYNC B0 ;  /* 0x0000000000007941 */ /* 0x000fea0003800000 */
.L_x_168:
[----:B------:R-:W-:-:S09]  /*74c0*/  UISETP.NE.AND UP0, UPT, UR40, URZ, UPT ;  /* 0x000000ff2800728c */ /* 0x000fd2000bf05270 */
[----:B------:R-:W-:Y:S05]  /*74d0*/  BRA.U !UP0, `(.L_x_170) ;  /* 0x0000000108047547 */ /* 0x000fea000b800000 */
[----:B------:R-:W-:Y:S05]  /*74e0*/  BPT.TRAP 0x1 ;  /* 0x000000040000795c */ /* 0x000fea0000300000 */
.L_x_170:
[----:B------:R-:W-:Y:S01]  /*74f0*/  IADD3 R23, PT, PT, R47, 0xb078, RZ ;  /* 0x0000b0782f177810 */ /* 0x000fe20007ffe0ff */
[----:B------:R-:W-:-:S03]  /*7500*/  UISETP.NE.AND UP0, UPT, UR39, URZ, UPT ;  /* 0x000000ff2700728c */ /* 0x000fc6000bf05270 */
[----:B-1----:R-:W-:-:S04]  /*7510*/  PRMT R0, R48, 0x654, R23 ;  /* 0x0000065430007816 */ /* 0x002fc80000000017 */
[----:B------:R1:W-:Y:S02]  /*7520*/  SYNCS.ARRIVE.TRANS64.RED.A1T0 RZ, [R0+URZ], RZ ;  /* 0x000000ff00ff79a7 */ /* 0x0003e400081004ff */
[----:B------:R-:W-:Y:S05]  /*7530*/  BRA.U !UP0, `(.L_x_171) ;  /* 0x0000000108047547 */ /* 0x000fea000b800000 */
[----:B------:R-:W-:Y:S05]  /*7540*/  BPT.TRAP 0x1 ;  /* 0x000000040000795c */ /* 0x000fea0000300000 */
.L_x_171:
[----:B------:R-:W-:Y:S01]  /*7550*/  IMAD.U32 R3, RZ, RZ, UR42 ;  /* 0x0000002aff037e24 */ /* 0x000fe2000f8e00ff */
[----:B------:R-:W-:-:S04]  /*7560*/  ISETP.GE.AND P0, PT, R22, 0x2, PT ;  /* 0x000000021600780c */ /* 0x000fc80003f06270 */
[----:B------:R-:W-:-:S04]  /*7570*/  SHF.L.U32 R4, R3, 0x1f, RZ ;  /* 0x0000001f03047819 */ /* 0x000fc800000006ff */
[----:B------:R-:W2:Y:S02]  /*7580*/  SYNCS.PHASECHK.TRANS64.TRYWAIT P1, [R47+URZ+0xb080], R4 ;  /* 0x00b080042f0075a7 */ /* 0x000ea400080211ff */
[----:B--2---:R-:W-:Y:S05]  /*7590*/  @!P1 BRA `(.L_x_172) ;  /* 0x000000c800b09947 */ /* 0x004fea0003800000 */
.L_x_413:
[----:B------:R-:W-:Y:S01]  /*75a0*/  LOP3.LUT R3, R42, 0x1, RZ, 0x3c, !PT ;  /* 0x000000012a037812 */ /* 0x000fe200078e3cff */
[----:B------:R-:W-:Y:S06]  /*75b0*/  @!P0 BRA `(.L_x_173) ;  /* 0x0000000c00308947 */ /* 0x000fec0003800000 */
.L_x_192:
[----:B------:R-:W-:Y:S05]  /*75c0*/  YIELD ;  /* 0x0000000000007946 */ /* 0x000fea0003800000 */
[----:B------:R-:W-:Y:S01]  /*75d0*/  UISETP.NE.AND UP0, UPT, UR40, URZ, UPT ;  /* 0x000000ff2800728c */ /* 0x000fe2000bf05270 */
[C---:B------:R-:W-:Y:S01]  /*75e0*/  ISETP.GT.U32.AND P0, PT, R22.reuse, 0x2, PT ;  /* 0x000000021600780c */ /* 0x040fe20003f04070 */
[----:B------:R-:W-:Y:S02]  /*75f0*/  IMAD.MOV.U32 R42, RZ, RZ, R3 ;  /* 0x000000ffff2a7224 */ /* 0x000fe400078e0003 */
[----:B------:R-:W-:Y:S01]  /*7600*/  VIADD R22, R22, 0xffffffff ;  /* 0xffffffff16167836 */ /* 0x000fe20000000000 */
[----:B------:R-:W-:-:S04]  /*7610*/  P2R R49, PR, RZ, 0x1 ;  /* 0x00000001ff317803 */ /* 0x000fc80000000000 */
[----:B--2---:R-:W-:Y:S05]  /*7620*/  BRA.U !UP0, `(.L_x_174) ;  /* 0x0000000108047547 */ /* 0x004fea000b800000 */
[----:B------:R-:W-:Y:S05]  /*7630*/  BPT.TRAP 0x1 ;  /* 0x000000040000795c */ /* 0x000fea0000300000 */
.L_x_174:
[----:B-1----:R-:W-:Y:S01]  /*7640*/  SHF.L.U32 R0, R42, 0x1f, RZ ;  /* 0x0000001f2a007819 */ /* 0x002fe200000006ff */
[----:B------:R-:W-:-:S03]  /*7650*/  IMAD.U32 R50, R41, 0x10000, RZ ;  /* 0x0001000029327824 */ /* 0x000fc600078e00ff */
[----:B------:R-:W1:Y:S02]  /*7660*/  SYNCS.PHASECHK.TRANS64.TRYWAIT P0, [R47+URZ+0xb070], R0 ;  /* 0x00b070002f0075a7 */ /* 0x000e6400080011ff */
[----:B------:R-:W-:Y:S01]  /*7670*/  LOP3.LUT R50, R50, 0x600000, RZ, 0xc0, !PT ;  /* 0x0060000032327812 */ /* 0x000fe200078ec0ff */
[----:B-1----:R-:W-:Y:S06]  /*7680*/  @!P0 BRA `(.L_x_175) ;  /* 0x000000c800888947 */ /* 0x002fec0003800000 */
.L_x_414:
[----:B------:R-:W-:Y:S05]  /*7690*/  WARPSYNC.ALL ;  /* 0x0000000000007948 */ /* 0x000fea0003800000 */
[----:B------:R-:W-:Y:S01]  /*76a0*/  R2UR UR4, R50 ;  /* 0x00000000320472ca */ /* 0x000fe200000e0000 */
[----:B------:R-:W-:Y:S01]  /*76b0*/  UISETP.NE.AND UP0, UPT, UR41, URZ, UPT ;  /* 0x000000ff2900728c */ /* 0x000fe2000bf05270 */
[----:B------:R-:W-:Y:S01]  /*76c0*/  PLOP3.LUT P0, PT, PT, PT, PT, 0x80, 0x8 ;  /* 0x000000000008781c */ /* 0x000fe20003f0f070 */
[----:B------:R-:W-:-:S10]  /*76d0*/  IMAD.MOV.U32 R52, RZ, RZ, 0x3f800000 ;  /* 0x3f800000ff347424 */ /* 0x000fd400078e00ff */
[----:B--2---:R-:W2:Y:S02]  /*76e0*/  LDTM.x2 R4, tmem[UR4] ;  /* 0x00000004000479ee */ /* 0x004ea400080c0000 */
[----:B--2---:R-:W-:-:S13]  /*76f0*/  FSETP.NEU.AND P2, PT, R4, R5, PT ;  /* 0x000000050400720b */ /* 0x004fda0003f4d000 */
[----:B-1----:R-:W1:Y:S01]  /*7700*/  @P2 LDC R0, c[0x0][0x704] ;  /* 0x0001c100ff002b82 */ /* 0x002e620000000800 */
[----:B------:R-:W-:-:S04]  /*7710*/  @P2 FADD R5, R4, -R5 ;  /* 0x8000000504052221 */ /* 0x000fc80000000000 */
[----:B-1----:R-:W-:-:S05]  /*7720*/  @P2 FMUL R5, R5, R0 ;  /* 0x0000000005052220 */ /* 0x002fca0000400000 */
[----:B------:R-:W-:-:S04]  /*7730*/  @P2 FSETP.GEU.AND P1, PT, R5, -126, PT ;  /* 0xc2fc00000500280b */ /* 0x000fc80003f2e000 */
[----:B------:R-:W-:-:S13]  /*7740*/  @P2 PLOP3.LUT P0, PT, P1, PT, PT, 0x80, 0x8 ;  /* 0x000000000008281c */ /* 0x000fda0000f0f070 */
[----:B------:R-:W-:-:S04]  /*7750*/  @!P0 FMUL R5, R5, 0.5 ;  /* 0x3f00000005058820 */ /* 0x000fc80000400000 */
[----:B------:R-:W1:Y:S02]  /*7760*/  @P2 MUFU.EX2 R0, R5 ;  /* 0x0000000500002308 */ /* 0x000e640000000800 */
[----:B-1----:R-:W-:-:S05]  /*7770*/  @!P0 FMUL R0, R0, R0 ;  /* 0x0000000000008220 */ /* 0x002fca0000400000 */
[----:B------:R-:W-:Y:S01]  /*7780*/  @P2 MOV R52, R0 ;  /* 0x0000000000342202 */ /* 0x000fe20000000f00 */
[----:B------:R-:W-:Y:S06]  /*7790*/  BRA.U UP0, `(.L_x_176) ;  /* 0x0000000100047547 */ /* 0x000fec000b800000 */
[----:B------:R-:W-:Y:S05]  /*77a0*/  BPT.TRAP 0x1 ;  /* 0x000000040000795c */ /* 0x000fea0000300000 */
.L_x_176:
[----:B------:R-:W-:Y:S01]  /*77b0*/  IMAD.U32 R0, RZ, RZ, UR43 ;  /* 0x0000002bff007e24 */ /* 0x000fe2000f8e00ff */
[----:B------:R-:W-:-:S04]  /*77c0*/  FSETP.NEU.AND P1, PT, R52, 1, PT ;  /* 0x3f8000003400780b */ /* 0x000fc80003f2d000 */
[----:B------:R-:W-:-:S04]  /*77d0*/  SHF.L.U32 R0, R0, 0x1f, RZ ;  /* 0x0000001f00007819 */ /* 0x000fc800000006ff */
[----:B------:R-:W1:Y:S02]  /*77e0*/  SYNCS.PHASECHK.TRANS64.TRYWAIT P0, [R47+URZ+0xb090], R0 ;  /* 0x00b090002f0075a7 */ /* 0x000e6400080011ff */
[----:B-1----:R-:W-:Y:S05]  /*77f0*/  @!P0 BRA `(.L_x_177) ;  /* 0x000000c800408947 */ /* 0x002fea0003800000 */
.L_x_415:
[----:B------:R-:W-:-:S13]  /*7800*/  VOTE.ANY P1, P1 ;  /* 0x0000000000ff7806 */ /* 0x000fda0000820100 */
[----:B------:R-:W-:Y:S05]  /*7810*/  @!P1 BRA `(.L_x_178) ;  /* 0x0000000000cc9947 */ /* 0x000fea0003800000 */
[----:B-1----:R-:W-:Y:S01]  /*7820*/  SHF.R.U32.HI R0, RZ, 0x5, R41 ;  /* 0x00000005ff007819 */ /* 0x002fe20000011629 */
[----:B------:R-:W-:Y:S01]  /*7830*/  BSSY.RECONVERGENT B6, `(.L_x_179) ;  /* 0x0000018000067945 */ /* 0x000fe20003800200 */
[----:B------:R-:W-:Y:S02]  /*7840*/  LOP3.LUT R51, R50, 0x100, RZ, 0xfc, !PT ;  /* 0x0000010032337812 */ /* 0x000fe400078efcff */
[----:B------:R-:W-:Y:S02]  /*7850*/  SHF.R.U32.HI R3, RZ, 0x15, R50 ;  /* 0x00000015ff037819 */ /* 0x000fe40000011632 */
[----:B------:R-:W-:Y:S02]  /*7860*/  LOP3.LUT R0, R0, 0x3, RZ, 0xc0, !PT ;  /* 0x0000000300007812 */ /* 0x000fe400078ec0ff */
[----:B------:R-:W-:Y:S02]  /*7870*/  R2UR UR4, R51 ;  /* 0x00000000330472ca */ /* 0x000fe400000e0000 */
[----:B------:R-:W-:-:S11]  /*7880*/  ISETP.NE.AND P0, PT, R0, R3, PT ;  /* 0x000000030000720c */ /* 0x000fd60003f05270 */
[----:B------:R-:W1:Y:S02]  /*7890*/  LDTM.x16 R24, tmem[UR4] ;  /* 0x00000004001879ee */ /* 0x000e640008240000 */
[----:B-1----:R-:W-:Y:S05]  /*78a0*/  @!P0 BRA `(.L_x_180) ;  /* 0x0000000000408947 */ /* 0x002fea0003800000 */
[----:B------:R-:W-:Y:S01]  /*78b0*/  MOV R14, 0x8 ;  /* 0x00000008000e7802 */ /* 0x000fe20000000f00 */
[----:B------:R-:W1:Y:S01]  /*78c0*/  LDCU.64 UR8, c[0x4][0xb0] ;  /* 0x01001600ff0877ac */ /* 0x000e620008000a00 */
[----:B------:R-:W-:Y:S02]  /*78d0*/  HFMA2 R12, -RZ, RZ, 0, 5.9604644775390625e-08 ;  /* 0x00000001ff0c7431 */ /* 0x000fe400000001ff */
[----:B------:R-:W-:Y:S01]  /*78e0*/  IMAD.MOV.U32 R8, RZ, RZ, 0x192 ;  /* 0x00000192ff087424 */ /* 0x000fe200078e00ff */
[----:B------:R-:W2:Y:S01]  /*78f0*/  LDCU.64 UR6, c[0x4][0xb8] ;  /* 0x01001700ff0677ac */ /* 0x000ea20008000a00 */
[----:B------:R-:W3:Y:S01]  /*7900*/  LDC.64 R14, c[0x4][R14] ;  /* 0x010000000e0e7b82 */ /* 0x000ee20000000a00 */
[----:B------:R-:W-:Y:S01]  /*7910*/  IMAD.MOV.U32 R13, RZ, RZ, RZ ;  /* 0x000000ffff0d7224 */ /* 0x000fe200078e00ff */
[----:B------:R-:W4:Y:S01]  /*7920*/  LDCU.64 UR4, c[0x4][0x30] ;  /* 0x01000600ff0477ac */ /* 0x000f220008000a00 */
[----:B-1----:R-:W-:Y:S01]  /*7930*/  IMAD.U32 R4, RZ, RZ, UR8 ;  /* 0x00000008ff047e24 */ /* 0x002fe2000f8e00ff */
[----:B------:R-:W-:Y:S01]  /*7940*/  MOV R5, UR9 ;  /* 0x0000000900057c02 */ /* 0x000fe20008000f00 */
[----:B--2---:R-:W-:Y:S01]  /*7950*/  IMAD.U32 R6, RZ, RZ, UR6 ;  /* 0x00000006ff067e24 */ /* 0x004fe2000f8e00ff */
[----:B------:R-:W-:Y:S01]  /*7960*/  MOV R7, UR7 ;  /* 0x0000000700077c02 */ /* 0x000fe20008000f00 */
[----:B----4-:R-:W-:Y:S01]  /*7970*/  IMAD.U32 R10, RZ, RZ, UR4 ;  /* 0x00000004ff0a7e24 */ /* 0x010fe2000f8e00ff */
[----:B------:R-:W-:-:S02]  /*7980*/  MOV R11, UR5 ;  /* 0x00000005000b7c02 */ /* 0x000fc40008000f00 */
[----:B------:R-:W-:-:S07]  /*7990*/  LEPC R20, `(.L_x_180) ;  /* 0x000000001014794e */ /* 0x000fce0000000000 */
[----:B---3--:R-:W-:Y:S05]  /*79a0*/  CALL.ABS.NOINC R14 ;  /* 0x000000000e007343 */ /* 0x008fea0003c00000 */
.L_x_180:
[----:B------:R-:W-:Y:S05]  /*79b0*/  BSYNC.RECONVERGENT B6 ;  /* 0x0000000000067941 */ /* 0x000fea0003800200 */
.L_x_179:
[----:B------:R-:W-:Y:S01]  /*79c0*/  LOP3.LUT R0, R50, 0x110, RZ, 0xfc, !PT ;  /* 0x0000011032007812 */ /* 0x000fe200078efcff */
[----:B------:R-:W-:Y:S05]  /*79d0*/  WARPSYNC.ALL ;  /* 0x0000000000007948 */ /* 0x000fea0003800000 */
[----:B------:R-:W-:Y:S02]  /*79e0*/  R2UR UR4, R0 ;  /* 0x00000000000472ca */ /* 0x000fe400000e0000 */
[----:B------:R-:W-:Y:S02]  /*79f0*/  FSETP.NEU.AND P0, PT, R52, 1, PT ;  /* 0x3f8000003400780b */ /* 0x000fe40003f0d000 */
[----:B------:R-:W-:-:S09]  /*7a00*/  R2UR UR5, R51 ;  /* 0x00000000330572ca */ /* 0x000fd200000e0000 */
[----:B------:R-:W1:Y:S01]  /*7a10*/  LDTM.x16 R4, tmem[UR4] ;  /* 0x00000004000479ee */ /* 0x000e620008240000 */
[----:B------:R-:W-:Y:S01]  /*7a20*/  R2UR UR4, R0 ;  /* 0x00000000000472ca */ /* 0x000fe200000e0000 */
[C---:B------:R-:W-:Y:S02]  /*7a30*/  @P0 FMUL2 R24, R52.reuse.F32, R24.F32x2.HI_LO ;  /* 0x000000183418024a */ /* 0x040fe40000040000 */
[C---:B------:R-:W-:Y:S02]  /*7a40*/  @P0 FMUL2 R26, R52.reuse.F32, R26.F32x2.HI_LO ;  /* 0x0000001a341a024a */ /* 0x040fe40000040000 */
[C---:B------:R-:W-:Y:S02]  /*7a50*/  @P0 FMUL2 R28, R52.reuse.F32, R28.F32x2.HI_LO ;  /* 0x0000001c341c024a */ /* 0x040fe40000040000 */
[C---:B------:R-:W-:Y:S02]  /*7a60*/  @P0 FMUL2 R30, R52.reuse.F32, R30.F32x2.HI_LO ;  /* 0x0000001e341e024a */ /* 0x040fe40000040000 */
[----:B------:R-:W-:-:S02]  /*7a70*/  @P0 FMUL2 R32, R52.F32, R32.F32x2.HI_LO ;  /* 0x000000203420024a */ /* 0x000fc40000040000 */
[C---:B------:R-:W-:Y:S02]  /*7a80*/  @P0 FMUL2 R34, R52.reuse.F32, R34.F32x2.HI_LO ;  /* 0x000000223422024a */ /* 0x040fe40000040000 */
[C---:B------:R-:W-:Y:S02]  /*7a90*/  @P0 FMUL2 R36, R52.reuse.F32, R36.F32x2.HI_LO ;  /* 0x000000243424024a */ /* 0x040fe40000040000 */
[----:B------:R-:W-:-:S04]  /*7aa0*/  @P0 FMUL2 R38, R52.F32, R38.F32x2.HI_LO ;  /* 0x000000263426024a */ /* 0x000fc80000040000 */
[----:B------:R2:W-:Y:S01]  /*7ab0*/  STTM.x16 tmem[UR5], R24 ;  /* 0x00000018000079ed */ /* 0x0005e20008240005 */
[C---:B-1----:R-:W-:Y:S02]  /*7ac0*/  @P0 FMUL2 R4, R52.reuse.F32, R4.F32x2.HI_LO ;  /* 0x000000043404024a */ /* 0x042fe40000040000 */
[C---:B------:R-:W-:Y:S02]  /*7ad0*/  @P0 FMUL2 R6, R52.reuse.F32, R6.F32x2.HI_LO ;  /* 0x000000063406024a */ /* 0x040fe40000040000 */
[C---:B------:R-:W-:Y:S02]  /*7ae0*/  @P0 FMUL2 R8, R52.reuse.F32, R8.F32x2.HI_LO ;  /* 0x000000083408024a */ /* 0x040fe40000040000 */
[C---:B------:R-:W-:Y:S02]  /*7af0*/  @P0 FMUL2 R10, R52.reuse.F32, R10.F32x2.HI_LO ;  /* 0x0000000a340a024a */ /* 0x040fe40000040000 */
[C---:B------:R-:W-:Y:S02]  /*7b00*/  @P0 FMUL2 R12, R52.reuse.F32, R12.F32x2.HI_LO ;  /* 0x0000000c340c024a */ /* 0x040fe40000040000 */
[----:B------:R-:W-:-:S02]  /*7b10*/  @P0 FMUL2 R14, R52.F32, R14.F32x2.HI_LO ;  /* 0x0000000e340e024a */ /* 0x000fc40000040000 */
[C---:B------:R-:W-:Y:S02]  /*7b20*/  @P0 FMUL2 R16, R52.reuse.F32, R16.F32x2.HI_LO ;  /* 0x000000103410024a */ /* 0x040fe40000040000 */
[----:B------:R-:W-:-:S04]  /*7b30*/  @P0 FMUL2 R18, R52.F32, R18.F32x2.HI_LO ;  /* 0x000000123412024a */ /* 0x000fc80000040000 */
[----:B------:R2:W-:Y:S02]  /*7b40*/  STTM.x16 tmem[UR4], R4 ;  /* 0x00000004000079ed */ /* 0x0005e40008240004 */
.L_x_178:
[----:B------:R-:W-:-:S09]  /*7b50*/  UISETP.NE.AND UP0, UPT, UR39, URZ, UPT ;  /* 0x000000ff2700728c */ /* 0x000fd2000bf05270 */
[----:B------:R-:W-:Y:S05]  /*7b60*/  BRA.U !UP0, `(.L_x_181) ;  /* 0x0000000108047547 */ /* 0x000fea000b800000 */
[----:B------:R-:W-:Y:S05]  /*7b70*/  BPT.TRAP 0x1 ;  /* 0x000000040000795c */ /* 0x000fea0000300000 */
.L_x_181:
[----:B------:R-:W-:Y:S01]  /*7b80*/  IADD3 R3, PT, PT, R47, 0xb088, RZ ;  /* 0x0000b0882f037810 */ /* 0x000fe20007ffe0ff */
[----:B------:R-:W-:Y:S02]  /*7b90*/  UISETP.NE.AND UP0, UPT, UR41, URZ, UPT ;  /* 0x000000ff2900728c */ /* 0x000fe4000bf05270 */
[----:B------:R-:W-:Y:S01]  /*7ba0*/  ULOP3.LUT UR42, UR42, 0x1, URZ, 0x3c, !UPT ;  /* 0x000000012a2a7892 */ /* 0x000fe2000f8e3cff */
[----:B-1----:R-:W-:-:S04]  /*7bb0*/  PRMT R0, R48, 0x654, R3 ;  /* 0x0000065430007816 */ /* 0x002fc80000000003 */
[----:B------:R1:W-:Y:S01]  /*7bc0*/  SYNCS.ARRIVE.TRANS64.RED.A1T0 RZ, [R0+URZ], RZ ;  /* 0x000000ff00ff79a7 */ /* 0x0003e200081004ff */
[----:B------:R-:W3:Y:S01]  /*7bd0*/  FENCE.VIEW.ASYNC.T ;  /* 0x00000000000073c6 */ /* 0x000ee20000000200 */
[----:B------:R-:W-:Y:S05]  /*7be0*/  BRA.U UP0, `(.L_x_182) ;  /* 0x0000000100087547 */ /* 0x000fea000b800000 */
[----:B------:R-:W-:Y:S05]  /*7bf0*/  BPT.TRAP 0x1 ;  /* 0x000000040000795c */ /* 0x000fea0000300000 */
[----:B------:R-:W-:Y:S05]  /*7c00*/  BPT.TRAP 0x1 ;  /* 0x000000040000795c */ /* 0x000fea0000300000 */
.L_x_182:
[----:B------:R-:W-:Y:S01]  /*7c10*/  IADD3 R3, PT, PT, R47, 0xb0a0, RZ ;  /* 0x0000b0a02f037810 */ /* 0x000fe20007ffe0ff */
[----:B------:R-:W-:-:S03]  /*7c20*/  UISETP.NE.AND UP0, UPT, UR39, URZ, UPT ;  /* 0x000000ff2700728c */ /* 0x000fc6000bf05270 */
[----:B-1----:R-:W-:-:S04]  /*7c30*/  PRMT R0, R48, 0x654, R3 ;  /* 0x0000065430007816 */ /* 0x002fc80000000003 */
[----:B---3--:R1:W-:Y:S02]  /*7c40*/  SYNCS.ARRIVE.TRANS64.RED.A1T0 RZ, [R0+URZ], RZ ;  /* 0x000000ff00ff79a7 */ /* 0x0083e400081004ff */
[----:B------:R-:W-:Y:S05]  /*7c50*/  BRA.U !UP0, `(.L_x_183) ;  /* 0x0000000108047547 */ /* 0x000fea000b800000 */
[----:B------:R-:W-:Y:S05]  /*7c60*/  BPT.TRAP 0x1 ;  /* 0x000000040000795c */ /* 0x000fea0000300000 */
.L_x_183:
[----:B-1----:R-:W-:Y:S01]  /*7c70*/  IMAD.U32 R0, RZ, RZ, UR42 ;  /* 0x0000002aff007e24 */ /* 0x002fe2000f8e00ff */
[----:B------:R-:W-:-:S04]  /*7c80*/  LOP3.LUT R3, R50, 0x80, RZ, 0xfc, !PT ;  /* 0x0000008032037812 */ /* 0x000fc800078efcff */
[----:B------:R-:W-:-:S04]  /*7c90*/  SHF.L.U32 R0, R0, 0x1f, RZ ;  /* 0x0000001f00007819 */ /* 0x000fc800000006ff */
[----:B------:R-:W1:Y:S02]  /*7ca0*/  SYNCS.PHASECHK.TRANS64.TRYWAIT P0, [R47+URZ+0xb080], R0 ;  /* 0x00b080002f0075a7 */ /* 0x000e6400080011ff */
[----:B-1----:R-:W-:Y:S05]  /*7cb0*/  @!P0 BRA `(.L_x_184) ;  /* 0x000000c400248947 */ /* 0x002fea0003800000 */
.L_x_416:
        /* <DEDUP_REMOVED lines=17> */
.L_x_185:
[----:B------:R-:W-:Y:S01]  /*7dd0*/  IMAD.U32 R0, RZ, RZ, UR43 ;  /* 0x0000002bff007e24 */ /* 0x000fe2000f8e00ff */
[----:B------:R-:W-:-:S04]  /*7de0*/  FSETP.NEU.AND P1, PT, R52, 1, PT ;  /* 0x3f8000003400780b */ /* 0x000fc80003f2d000 */
[----:B------:R-:W-:-:S04]  /*7df0*/  SHF.L.U32 R0, R0, 0x1f, RZ ;  /* 0x0000001f00007819 */ /* 0x000fc800000006ff */
[----:B------:R-:W1:Y:S02]  /*7e00*/  SYNCS.PHASECHK.TRANS64.TRYWAIT P0, [R47+URZ+0xb098], R0 ;  /* 0x00b098002f0075a7 */ /* 0x000e6400080011ff */
[----:B-1----:R-:W-:Y:S05]  /*7e10*/  @!P0 BRA `(.L_x_186) ;  /* 0x000000c000e08947 */ /* 0x002fea0003800000 */
.L_x_417:
        /* <DEDUP_REMOVED lines=27> */
.L_x_189:
[----:B------:R-:W-:Y:S05]  /*7fd0*/  BSYNC.RECONVERGENT B6 ;  /* 0x0000000000067941 */ /* 0x000fea0003800200 */
.L_x_188:
        /* <DEDUP_REMOVED lines=25> */
.L_x_187:
[----:B------:R-:W-:-:S09]  /*8170*/  UISETP.NE.AND UP0, UPT, UR40, URZ, UPT ;  /* 0x000000ff2800728c */ /* 0x000fd2000bf05270 */
[----:B------:R-:W-:Y:S05]  /*8180*/  BRA.U !UP0, `(.L_x_190) ;  /* 0x0000000108047547 */ /* 0x000fea000b800000 */
[----:B------:R-:W-:Y:S05]  /*8190*/  BPT.TRAP 0x1 ;  /* 0x000000040000795c */ /* 0x000fea0000300000 */
.L_x_190:
[----:B-1----:R-:W-:Y:S01]  /*81a0*/  PRMT R0, R48, 0x654, R23 ;  /* 0x0000065430007816 */ /* 0x002fe20000000017 */
[----:B------:R-:W-:-:S03]  /*81b0*/  UISETP.NE.AND UP0, UPT, UR41, URZ, UPT ;  /* 0x000000ff2900728c */ /* 0x000fc6000bf05270 */
[----:B------:R1:W-:Y:S01]  /*81c0*/  SYNCS.ARRIVE.TRANS64.RED.A1T0 RZ, [R0+URZ], RZ ;  /* 0x000000ff00ff79a7 */ /* 0x0003e200081004ff */
[----:B------:R-:W3:Y:S05]  /*81d0*/  FENCE.VIEW.ASYNC.T ;  /* 0x00000000000073c6 */ /* 0x000eea0000000200 */
[----:B------:R-:W-:Y:S05]  /*81e0*/  BRA.U UP0, `(.L_x_191) ;  /* 0x0000000100087547 */ /* 0x000fea000b800000 */
[----:B------:R-:W-:Y:S05]  /*81f0*/  BPT.TRAP 0x1 ;  /* 0x000000040000795c */ /* 0x000fea0000300000 */
[----:B------:R-:W-:Y:S05]  /*8200*/  BPT.TRAP 0x1 ;  /* 0x000000040000795c */ /* 0x000fea0000300000 */
.L_x_191:
[----:B------:R-:W-:Y:S01]  /*8210*/  ISETP.NE.AND P0, PT, R49, RZ, PT ;  /* 0x000000ff3100720c */ /* 0x000fe20003f05270 */
[----:B------:R-:W-:Y:S01]  /*8220*/  VIADD R3, R47, 0xb0a8 ;  /* 0x0000b0a82f037836 */ /* 0x000fe20000000000 */
[----:B------:R-:W-:-:S04]  /*8230*/  ULOP3.LUT UR43, UR43, 0x1, URZ, 0x3c, !UPT ;  /* 0x000000012b2b7892 */ /* 0x000fc8000f8e3cff */
[----:B------:R-:W-:-:S04]  /*8240*/  PRMT R3, R48, 0x654, R3 ;  /* 0x0000065430037816 */ /* 0x000fc80000000003 */
[----:B---3--:R3:W-:Y:S02]  /*8250*/  SYNCS.ARRIVE.TRANS64.RED.A1T0 RZ, [R3+URZ], RZ ;  /* 0x000000ff03ff79a7 */ /* 0x0087e400081004ff */
[----:B---3--:R-:W-:Y:S01]  /*8260*/  LOP3.LUT R3, R42, 0x1, RZ, 0x3c, !PT ;  /* 0x000000012a037812 */ /* 0x008fe200078e3cff */
[----:B------:R-:W-:Y:S06]  /*8270*/  @P0 BRA `(.L_x_192) ;  /* 0xfffffff000d00947 */ /* 0x000fec000383ffff */
.L_x_173:
[----:B------:R-:W-:-:S09]  /*8280*/  UISETP.NE.AND UP0, UPT, UR39, URZ, UPT ;  /* 0x000000ff2700728c */ /* 0x000fd2000bf05270 */
[----:B------:R-:W-:Y:S05]  /*8290*/  BRA.U !UP0, `(.L_x_193) ;  /* 0x0000000108047547 */ /* 0x000fea000b800000 */
[----:B------:R-:W-:Y:S05]  /*82a0*/  BPT.TRAP 0x1 ;  /* 0x000000040000795c */ /* 0x000fea0000300000 */
.L_x_193:
[----:B--2---:R-:W-:Y:S01]  /*82b0*/  IADD3 R31, PT, PT, R47, 0xb088, RZ ;  /* 0x0000b0882f1f7810 */ /* 0x004fe20007ffe0ff */
[----:B------:R-:W-:-:S03]  /*82c0*/  UISETP.NE.AND UP0, UPT, UR40, URZ, UPT ;  /* 0x000000ff2800728c */ /* 0x000fc6000bf05270 */
[----:B------:R-:W-:-:S04]  /*82d0*/  PRMT R4, R48, 0x654, R31 ;  /* 0x0000065430047816 */ /* 0x000fc8000000001f */
[----:B------:R2:W-:Y:S02]  /*82e0*/  SYNCS.ARRIVE.TRANS64.RED.A1T0 RZ, [R4+URZ], RZ ;  /* 0x000000ff04ff79a7 */ /* 0x0005e400081004ff */
[----:B------:R-:W-:Y:S05]  /*82f0*/  BRA.U !UP0, `(.L_x_194) ;  /* 0x0000000108047547 */ /* 0x000fea000b800000 */
[----:B------:R-:W-:Y:S05]  /*8300*/  BPT.TRAP 0x1 ;  /* 0x000000040000795c */ /* 0x000fea0000300000 */
.L_x_194:
[----:B--2---:R-:W-:Y:S01]  /*8310*/  SHF.L.U32 R4, R3, 0x1f, RZ ;  /* 0x0000001f03047819 */ /* 0x004fe200000006ff */
[----:B------:R-:W-:-:S03]  /*8320*/  IMAD.U32 R27, R41, 0x10000, RZ ;  /* 0x00010000291b7824 */ /* 0x000fc600078e00ff */
[----:B------:R-:W2:Y:S02]  /*8330*/  SYNCS.PHASECHK.TRANS64.TRYWAIT P0, [R47+URZ+0xb070], R4 ;  /* 0x00b070042f0075a7 */ /* 0x000ea400080011ff */
[----:B------:R-:W-:Y:S01]  /*8340*/  LOP3.LUT R27, R27, 0x600000, RZ, 0xc0, !PT ;  /* 0x006000001b1b7812 */ /* 0x000fe200078ec0ff */
[----:B--2---:R-:W-:Y:S06]  /*8350*/  @!P0 BRA `(.L_x_195) ;  /* 0x000000bc00a48947 */ /* 0x004fec0003800000 */
.L_x_418:
[----:B------:R-:W-:Y:S05]  /*8360*/  WARPSYNC.ALL ;  /* 0x0000000000007948 */ /* 0x000fea0003800000 */
[----:B------:R-:W-:Y:S01]  /*8370*/  R2UR UR4, R27 ;  /* 0x000000001b0472ca */ /* 0x000fe200000e0000 */
[----:B------:R-:W-:-:S12]  /*8380*/  UISETP.NE.AND UP0, UPT, UR40, URZ, UPT ;  /* 0x000000ff2800728c */ /* 0x000fd8000bf05270 */
[----:B------:R-:W3:Y:S02]  /*8390*/  LDTM.x2 R22, tmem[UR4] ;  /* 0x00000004001679ee */ /* 0x000ee400080c0000 */
[----:B---3--:R-:W-:Y:S05]  /*83a0*/  BRA.U !UP0, `(.L_x_196) ;  /* 0x0000000108047547 */ /* 0x008fea000b800000 */
[----:B------:R-:W-:Y:S05]  /*83b0*/  BPT.TRAP 0x1 ;  /* 0x000000040000795c */ /* 0x000fea0000300000 */
.L_x_196:
[----:B------:R3:W-:Y:S01]  /*83c0*/  SYNCS.ARRIVE.TRANS64.RED.A1T0 RZ, [R0+URZ], RZ ;  /* 0x000000ff00ff79a7 */ /* 0x0007e200081004ff */
[----:B------:R-:W-:-:S09]  /*83d0*/  UISETP.NE.AND UP0, UPT, UR41, URZ, UPT ;  /* 0x000000ff2900728c */ /* 0x000fd2000bf05270 */
[----:B------:R-:W-:Y:S05]  /*83e0*/  BRA.U UP0, `(.L_x_197) ;  /* 0x0000000100047547 */ /* 0x000fea000b800000 */
[----:B------:R-:W-:Y:S05]  /*83f0*/  BPT.TRAP 0x1 ;  /* 0x000000040000795c */ /* 0x000fea0000300000 */
.L_x_197:
[----:B-1-3--:R-:W-:-:S04]  /*8400*/  MOV R0, UR43 ;  /* 0x0000002b00007c02 */ /* 0x00afc80008000f00 */
[----:B------:R-:W-:-:S04]  /*8410*/  SHF.L.U32 R0, R0, 0x1f, RZ ;  /* 0x0000001f00007819 */ /* 0x000fc800000006ff */
[----:B------:R-:W1:Y:S02]  /*8420*/  SYNCS.PHASECHK.TRANS64.TRYWAIT P0, [R47+URZ+0xb090], R0 ;  /* 0x00b090002f0075a7 */ /* 0x000e6400080011ff */
[----:B-1----:R-:W-:Y:S05]  /*8430*/  @!P0 BRA `(.L_x_198) ;  /* 0x000000bc00808947 */ /* 0x002fea0003800000 */
.L_x_419:
[----:B------:R-:W-:-:S09]  /*8440*/  UISETP.NE.AND UP0, UPT, UR41, URZ, UPT ;  /* 0x000000ff2900728c */ /* 0x000fd2000bf05270 */
[----:B------:R-:W-:Y:S05]  /*8450*/  BRA.U UP0, `(.L_x_199) ;  /* 0x0000000100047547 */ /* 0x000fea000b800000 */
[----:B------:R-:W-:Y:S05]  /*8460*/  BPT.TRAP 0x1 ;  /* 0x000000040000795c */ /* 0x000fea0000300000 */
.L_x_199:
[----:B-1----:R-:W-:Y:S01]  /*8470*/  SHF.L.U32 R0, R43, 0x1f, RZ ;  /* 0x0000001f2b007819 */ /* 0x002fe200000006ff */
[----:B------:R1:W3:Y:S01]  /*8480*/  MUFU.RCP R3, R22 ;  /* 0x0000001600037308 */ /* 0x0002e20000001000 */
[----:B------:R-:W-:Y:S02]  /*8490*/  BSSY B0, `(.L_x_200) ;  /* 0x0000003000007945 */ /* 0x000fe40003800000 */
[----:B------:R-:W4:Y:S02]  /*84a0*/  SYNCS.PHASECHK.TRANS64.TRYWAIT P0, [R47+URZ+0xb0c0], R0 ;  /* 0x00b0c0002f0075a7 */ /* 0x000f2400080011ff */
[----:B-1-34-:R-:W-:Y:S05]  /*84b0*/  @!P0 BRA `(.L_x_201) ;  /* 0x000000bc00748947 */ /* 0x01afea0003800000 */
.L_x_420:
[----:B------:R-:W-:Y:S05]  /*84c0*/  BSYNC B0 ;  /* 0x0000000000007941 */ /* 0x000fea0003800000 */
.L_x_200:
[----:B------:R-:W3:Y:S01]  /*84d0*/  LDCU UR4, c[0x0][0x708] ;  /* 0x0000e100ff0477ac */ /* 0x000ee20008000800 */
[----:B------:R-:W-:Y:S01]  /*84e0*/  FFMA R32, -R22, R3, 1 ;  /* 0x3f80000016207423 */ /* 0x000fe20000000103 */
[----:B------:R-:W4:Y:S03]  /*84f0*/  LDC R30, c[0x0][0x708] ;  /* 0x0001c200ff1e7b82 */ /* 0x000f260000000800 */
[----:B------:R-:W-:Y:S01]  /*8500*/  FFMA R32, R3, R32, R3 ;  /* 0x0000002003207223 */ /* 0x000fe20000000003 */
[----:B---3--:R-:W-:-:S03]  /*8510*/  MOV R3, UR4 ;  /* 0x0000000400037c02 */ /* 0x008fc60008000f00 */
[----:B------:R-:W-:Y:S01]  /*8520*/  FFMA R5, R32, UR4, RZ ;  /* 0x0000000420057c23 */ /* 0x000fe200080000ff */
[----:B------:R-:W3:Y:S03]  /*8530*/  FCHK P0, R3, R22 ;  /* 0x0000001603007302 */ /* 0x000ee60000000000 */
[----:B-1----:R-:W-:-:S04]  /*8540*/  FFMA R0, -R22, R5, UR4 ;  /* 0x0000000416007e23 */ /* 0x002fc80008000105 */
[----:B------:R-:W-:Y:S01]  /*8550*/  FFMA R32, R32, R0, R5 ;  /* 0x0000000020207223 */ /* 0x000fe20000000005 */
[----:B---3--:R-:W-:Y:S06]  /*8560*/  @!P0 BRA `(.L_x_202) ;  /* 0x0000000000088947 */ /* 0x008fec0003800000 */
[----:B--2---:R-:W-:Y:S02]  /*8570*/  MOV R4, 0x8590 ;  /* 0x0000859000047802 */ /* 0x004fe40000000f00 */
[----:B----4-:R-:W-:Y:S05]  /*8580*/  CALL.REL.NOINC `($__internal_3_$__cuda_sm3x_div_rn_noftz_f32_slowpath) ;  /* 0x000000c800847944 */ /* 0x010fea0003c00000 */
.L_x_202:
[----:B------:R-:W-:Y:S01]  /*8590*/  LOP3.LUT R0, R27, 0x100, RZ, 0xfc, !PT ;  /* 0x000001001b007812 */ /* 0x000fe200078efcff */
[----:B------:R-:W-:Y:S05]  /*85a0*/  WARPSYNC.ALL ;  /* 0x0000000000007948 */ /* 0x000fea0003800000 */
[----:B------:R-:W-:Y:S01]  /*85b0*/  R2UR UR4, R0 ;  /* 0x00000000000472ca */ /* 0x000fe200000e0000 */
[----:B------:R-:W-:Y:S01]  /*85c0*/  IMAD.SHL.U32 R26, R41, 0x20, RZ ;  /* 0x00000020291a7824 */ /* 0x000fe200078e00ff */
[----:B------:R-:W1:Y:S04]  /*85d0*/  S2R R0, SR_SWINHI ;  /* 0x0000000000007919 */ /* 0x000e680000002f00 */
[----:B------:R-:W-:-:S07]  /*85e0*/  LOP3.LUT R26, R26, 0xfe0, RZ, 0xc0, !PT ;  /* 0x00000fe01a1a7812 */ /* 0x000fce00078ec0ff */
[----:B--2---:R-:W2:Y:S01]  /*85f0*/  LDTM.x16 R4, tmem[UR4] ;  /* 0x00000004000479ee */ /* 0x004ea20008240000 */
[----:B------:R-:W-:Y:S02]  /*8600*/  MOV R28, R47 ;  /* 0x0000002f001c7202 */ /* 0x000fe40000000f00 */
[----:B-1----:R-:W-:Y:S01]  /*8610*/  MOV R29, R0 ;  /* 0x00000000001d7202 */ /* 0x002fe20000000f00 */
[----:B--2---:R-:W-:Y:S02]  /*8620*/  FMUL2 R24, R32.F32, R10.F32x2.HI_LO ;  /* 0x0000000a2018724a */ /* 0x004fe40000040000 */
[----:B------:R-:W-:-:S04]  /*8630*/  IMAD.WIDE.U32 R10, R26, 0x2, R28 ;  /* 0x000000021a0a7825 */ /* 0x000fc800078e001c */
[C---:B------:R-:W-:Y:S01]  /*8640*/  FMUL2 R20, R32.reuse.F32, R8.F32x2.HI_LO ;  /* 0x000000082014724a */ /* 0x040fe20000040000 */
[----:B------:R-:W-:Y:S01]  /*8650*/  SHF.R.U32.HI R29, RZ, 0x5, R41 ;  /* 0x00000005ff1d7819 */ /* 0x000fe20000011629 */
[C---:B------:R-:W-:Y:S01]  /*8660*/  FMUL2 R4, R32.reuse.F32, R4.F32x2.HI_LO ;  /* 0x000000042004724a */ /* 0x040fe20000040000 */
[----:B------:R-:W-:Y:S01]  /*8670*/  SHF.R.U32.HI R28, RZ, 0x15, R27 ;  /* 0x00000015ff1c7819 */ /* 0x000fe2000001161b */
[----:B------:R-:W-:Y:S01]  /*8680*/  FMUL2 R6, R32.F32, R6.F32x2.HI_LO ;  /* 0x000000062006724a */ /* 0x000fe20000040000 */
[----:B------:R-:W-:Y:S01]  /*8690*/  IADD3 R0, P1, PT, R10, 0x7000, RZ ;  /* 0x000070000a007810 */ /* 0x000fe20007f3e0ff */
[----:B------:R-:W-:Y:S01]  /*86a0*/  FMUL2 R12, R32.F32, R12.F32x2.HI_LO ;  /* 0x0000000c200c724a */ /* 0x000fe20000040000 */
[----:B------:R-:W-:Y:S01]  /*86b0*/  IADD3 R3, P0, PT, R10, 0x7010, RZ ;  /* 0x000070100a037810 */ /* 0x000fe20007f1e0ff */
[C---:B------:R-:W-:Y:S01]  /*86c0*/  FMUL2 R14, R32.reuse.F32, R14.F32x2.HI_LO ;  /* 0x0000000e200e724a */ /* 0x040fe20000040000 */
[----:B------:R-:W-:Y:S01]  /*86d0*/  F2FP.F16.F32.PACK_AB R10, R21, R20 ;  /* 0x00000014150a723e */ /* 0x000fe200000000ff */
[--C-:B------:R-:W-:Y:S01]  /*86e0*/  IMAD.X R35, RZ, RZ, R11.reuse, P1 ;  /* 0x000000ffff237224 */ /* 0x100fe200008e060b */
[----:B------:R-:W-:Y:S01]  /*86f0*/  F2FP.F16.F32.PACK_AB R8, R5, R4 ;  /* 0x000000040508723e */ /* 0x000fe200000000ff */
[----:B------:R-:W-:Y:S01]  /*8700*/  IMAD.X R21, RZ, RZ, R11, P0 ;  /* 0x000000ffff157224 */ /* 0x000fe200000e060b */
[----:B------:R-:W-:Y:S01]  /*8710*/  F2FP.F16.F32.PACK_AB R9, R7, R6 ;  /* 0x000000060709723e */ /* 0x000fe200000000ff */
[----:B------:R-:W-:Y:S01]  /*8720*/  FMUL2 R16, R32.F32, R16.F32x2.HI_LO ;  /* 0x000000102010724a */ /* 0x000fe20000040000 */
[----:B------:R-:W-:Y:S01]  /*8730*/  SHF.R.U64 R7, R0, 0x3, R35 ;  /* 0x0000000300077819 */ /* 0x000fe20000001223 */
[----:B------:R-:W-:Y:S01]  /*8740*/  FMUL2 R18, R32.F32, R18.F32x2.HI_LO ;  /* 0x000000122012724a */ /* 0x000fe20000040000 */
[----:B------:R-:W-:-:S02]  /*8750*/  F2FP.F16.F32.PACK_AB R4, R13, R12 ;  /* 0x0000000c0d04723e */ /* 0x000fc400000000ff */
[----:B------:R-:W-:Y:S02]  /*8760*/  SHF.R.U64 R12, R3, 0x3, R21 ;  /* 0x00000003030c7819 */ /* 0x000fe40000001215 */
[----:B------:R-:W-:Y:S02]  /*8770*/  F2FP.F16.F32.PACK_AB R11, R25, R24 ;  /* 0x00000018190b723e */ /* 0x000fe400000000ff */
[----:B------:R-:W-:Y:S02]  /*8780*/  LOP3.LUT R34, R0, 0x30, R7, 0x78, !PT ;  /* 0x0000003000227812 */ /* 0x000fe400078e7807 */
[----:B------:R-:W-:Y:S02]  /*8790*/  F2FP.F16.F32.PACK_AB R5, R15, R14 ;  /* 0x0000000e0f05723e */ /* 0x000fe400000000ff */
[----:B------:R-:W-:Y:S01]  /*87a0*/  F2FP.F16.F32.PACK_AB R6, R17, R16 ;  /* 0x000000101106723e */ /* 0x000fe200000000ff */
[----:B------:R1:W-:Y:S01]  /*87b0*/  ST.E.128 desc[UR44][R34.64], R8 ;  /* 0x0000000822007985 */ /* 0x0003e2000c101d2c */
[----:B------:R-:W-:-:S02]  /*87c0*/  LOP3.LUT R20, R3, 0x30, R12, 0x78, !PT ;  /* 0x0000003003147812 */ /* 0x000fc400078e780c */
[----:B------:R-:W-:Y:S02]  /*87d0*/  F2FP.F16.F32.PACK_AB R7, R19, R18 ;  /* 0x000000121307723e */ /* 0x000fe400000000ff */
[----:B------:R-:W-:-:S03]  /*87e0*/  LOP3.LUT R29, R29, 0x3, RZ, 0xc0, !PT ;  /* 0x000000031d1d7812 */ /* 0x000fc600078ec0ff */
[----:B------:R1:W-:Y:S01]  /*87f0*/  ST.E.128 desc[UR44][R20.64], R4 ;  /* 0x0000000414007985 */ /* 0x0003e2000c101d2c */
[----:B------:R-:W-:-:S13]  /*8800*/  ISETP.NE.AND P0, PT, R29, R28, PT ;  /* 0x0000001c1d00720c */ /* 0x000fda0003f05270 */
[----:B------:R-:W-:Y:S05]  /*8810*/  @!P0 BRA `(.L_x_203) ;  /* 0x0000000000408947 */ /* 0x000fea0003800000 */
[----:B------:R-:W-:Y:S01]  /*8820*/  MOV R14, 0x8 ;  /* 0x00000008000e7802 */ /* 0x000fe20000000f00 */
[----:B------:R-:W2:Y:S01]  /*8830*/  LDCU.64 UR6, c[0x4][0xb0] ;  /* 0x01001600ff0677ac */ /* 0x000ea20008000a00 */
[----:B------:R-:W-:Y:S02]  /*8840*/  HFMA2 R12, -RZ, RZ, 0, 5.9604644775390625e-08 ;  /* 0x00000001ff0c7431 */ /* 0x000fe400000001ff */
[----:B-1----:R-:W-:Y:S01]  /*8850*/  IMAD.MOV.U32 R8, RZ, RZ, 0x192 ;  /* 0x00000192ff087424 */ /* 0x002fe200078e00ff */
[----:B------:R-:W1:Y:S01]  /*8860*/  LDCU.64 UR4, c[0x4][0xb8] ;  /* 0x01001700ff0477ac */ /* 0x000e620008000a00 */
[----:B------:R-:W3:Y:S01]  /*8870*/  LDC.64 R14, c[0x4][R14] ;  /* 0x010000000e0e7b82 */ /* 0x000ee20000000a00 */
[----:B------:R-:W-:Y:S01]  /*8880*/  IMAD.MOV.U32 R13, RZ, RZ, RZ ;  /* 0x000000ffff0d7224 */ /* 0x000fe200078e00ff */
[----:B------:R-:W5:Y:S01]  /*8890*/  LDCU.64 UR8, c[0x4][0x40] ;  /* 0x01000800ff0877ac */ /* 0x000f620008000a00 */
[----:B--2---:R-:W-:Y:S01]  /*88a0*/  IMAD.U32 R4, RZ, RZ, UR6 ;  /* 0x00000006ff047e24 */ /* 0x004fe2000f8e00ff */
[----:B------:R-:W-:Y:S01]  /*88b0*/  MOV R5, UR7 ;  /* 0x0000000700057c02 */ /* 0x000fe20008000f00 */
[----:B-1----:R-:W-:Y:S01]  /*88c0*/  IMAD.U32 R6, RZ, RZ, UR4 ;  /* 0x00000004ff067e24 */ /* 0x002fe2000f8e00ff */
[----:B------:R-:W-:Y:S01]  /*88d0*/  MOV R7, UR5 ;  /* 0x0000000500077c02 */ /* 0x000fe20008000f00 */
[----:B-----5:R-:W-:Y:S01]  /*88e0*/  IMAD.U32 R10, RZ, RZ, UR8 ;  /* 0x00000008ff0a7e24 */ /* 0x020fe2000f8e00ff */
[----:B------:R-:W-:-:S02]  /*88f0*/  MOV R11, UR9 ;  /* 0x00000009000b7c02 */ /* 0x000fc40008000f00 */
[----:B------:R-:W-:-:S07]  /*8900*/  LEPC R20, `(.L_x_203) ;  /* 0x000000001014794e */ /* 0x000fce0000000000 */
[----:B---34-:R-:W-:Y:S05]  /*8910*/  CALL.ABS.NOINC R14 ;  /* 0x000000000e007343 */ /* 0x018fea0003c00000 */
.L_x_203:
[----:B------:R-:W-:Y:S01]  /*8920*/  LOP3.LUT R0, R27, 0x110, RZ, 0xfc, !PT ;  /* 0x000001101b007812 */ /* 0x000fe200078efcff */
[----:B------:R-:W-:Y:S05]  /*8930*/  WARPSYNC.ALL ;  /* 0x0000000000007948 */ /* 0x000fea0003800000 */
[----:B------:R-:W-:Y:S02]  /*8940*/  R2UR UR4, R0 ;  /* 0x00000000000472ca */ /* 0x000fe400000e0000 */
[----:B------:R-:W2:Y:S11]  /*8950*/  S2R R0, SR_SWINHI ;  /* 0x0000000000007919 */ /* 0x000eb60000002f00 */
[----:B-1----:R-:W1:Y:S01]  /*8960*/  LDTM.x16 R4, tmem[UR4] ;  /* 0x00000004000479ee */ /* 0x002e620008240000 */
[----:B------:R-:W3:Y:S02]  /*8970*/  LDCU.64 UR4, c[0x0][0x880] ;  /* 0x00011000ff0477ac */ /* 0x000ee40008000a00 */
[----:B---3--:R-:W-:Y:S01]  /*8980*/  UISETP.NE.U32.AND UP0, UPT, UR4, URZ, UPT ;  /* 0x000000ff0400728c */ /* 0x008fe2000bf05070 */
[----:B------:R-:W-:-:S02]  /*8990*/  MOV R34, R47 ;  /* 0x0000002f00227202 */ /* 0x000fc40000000f00 */
[----:B--2---:R-:W-:Y:S01]  /*89a0*/  MOV R35, R0 ;  /* 0x0000000000237202 */ /* 0x004fe20000000f00 */
[----:B------:R-:W-:Y:S01]  /*89b0*/  UISETP.NE.AND.EX UP0, UPT, UR5, URZ, UPT, UP0 ;  /* 0x000000ff0500728c */ /* 0x000fe2000bf05300 */
[----:B-1----:R-:W-:Y:S02]  /*89c0*/  FMUL2 R6, R32.F32, R6.F32x2.HI_LO ;  /* 0x000000062006724a */ /* 0x002fe40000040000 */
[----:B------:R-:W-:-:S04]  /*89d0*/  IMAD.WIDE.U32 R34, R26, 0x2, R34 ;  /* 0x000000021a227825 */ /* 0x000fc800078e0022 */
[C---:B------:R-:W-:Y:S02]  /*89e0*/  FMUL2 R20, R32.reuse.F32, R8.F32x2.HI_LO ;  /* 0x000000082014724a */ /* 0x040fe40000040000 */
[C---:B------:R-:W-:Y:S01]  /*89f0*/  FMUL2 R4, R32.reuse.F32, R4.F32x2.HI_LO ;  /* 0x000000042004724a */ /* 0x040fe20000040000 */
[----:B------:R-:W-:Y:S01]  /*8a00*/  F2FP.F16.F32.PACK_AB R9, R7, R6 ;  /* 0x000000060709723e */ /* 0x000fe200000000ff */
[----:B------:R-:W-:Y:S01]  /*8a10*/  FMUL2 R24, R32.F32, R10.F32x2.HI_LO ;  /* 0x0000000a2018724a */ /* 0x000fe20000040000 */
[----:B------:R-:W-:Y:S01]  /*8a20*/  IADD3 R0, P1, PT, R34, 0x7030, RZ ;  /* 0x0000703022007810 */ /* 0x000fe20007f3e0ff */
[----:B------:R-:W-:Y:S01]  /*8a30*/  FMUL2 R12, R32.F32, R12.F32x2.HI_LO ;  /* 0x0000000c200c724a */ /* 0x000fe20000040000 */
[----:B------:R-:W-:Y:S01]  /*8a40*/  IADD3 R3, P0, PT, R34, 0x7020, RZ ;  /* 0x0000702022037810 */ /* 0x000fe20007f1e0ff */
[----:B------:R-:W-:Y:S01]  /*8a50*/  FMUL2 R14, R32.F32, R14.F32x2.HI_LO ;  /* 0x0000000e200e724a */ /* 0x000fe20000040000 */
[----:B------:R-:W-:Y:S01]  /*8a60*/  F2FP.F16.F32.PACK_AB R8, R5, R4 ;  /* 0x000000040508723e */ /* 0x000fe200000000ff */
[----:B------:R-:W-:-:S02]  /*8a70*/  IMAD.X R33, RZ, RZ, R35, P1 ;  /* 0x000000ffff217224 */ /* 0x000fc400008e0623 */
[C---:B------:R-:W-:Y:S02]  /*8a80*/  FMUL2 R16, R32.reuse.F32, R16.F32x2.HI_LO ;  /* 0x000000102010724a */ /* 0x040fe40000040000 */
[----:B------:R-:W-:Y:S02]  /*8a90*/  IMAD.X R35, RZ, RZ, R35, P0 ;  /* 0x000000ffff237224 */ /* 0x000fe400000e0623 */
[----:B------:R-:W-:Y:S01]  /*8aa0*/  FMUL2 R18, R32.F32, R18.F32x2.HI_LO ;  /* 0x000000122012724a */ /* 0x000fe20000040000 */
[----:B------:R-:W-:Y:S02]  /*8ab0*/  F2FP.F16.F32.PACK_AB R10, R21, R20 ;  /* 0x00000014150a723e */ /* 0x000fe400000000ff */
[----:B------:R-:W-:Y:S02]  /*8ac0*/  SHF.R.U64 R7, R0, 0x3, R33 ;  /* 0x0000000300077819 */ /* 0x000fe40000001221 */
[----:B------:R-:W-:Y:S02]  /*8ad0*/  SHF.R.U64 R6, R3, 0x3, R35 ;  /* 0x0000000303067819 */ /* 0x000fe40000001223 */
[----:B------:R-:W-:-:S02]  /*8ae0*/  F2FP.F16.F32.PACK_AB R11, R25, R24 ;  /* 0x00000018190b723e */ /* 0x000fc400000000ff */
[----:B------:R-:W-:Y:S02]  /*8af0*/  LOP3.LUT R34, R3, 0x30, R6, 0x78, !PT ;  /* 0x0000003003227812 */ /* 0x000fe400078e7806 */
[----:B------:R-:W-:Y:S02]  /*8b00*/  LOP3.LUT R32, R0, 0x30, R7, 0x78, !PT ;  /* 0x0000003000207812 */ /* 0x000fe400078e7807 */
[----:B------:R-:W-:Y:S01]  /*8b10*/  F2FP.F16.F32.PACK_AB R4, R13, R12 ;  /* 0x0000000c0d04723e */ /* 0x000fe200000000ff */
[----:B------:R1:W-:Y:S01]  /*8b20*/  ST.E.128 desc[UR44][R34.64], R8 ;  /* 0x0000000822007985 */ /* 0x0003e2000c101d2c */
[----:B------:R-:W-:Y:S02]  /*8b30*/  F2FP.F16.F32.PACK_AB R5, R15, R14 ;  /* 0x0000000e0f05723e */ /* 0x000fe400000000ff */
[----:B------:R-:W-:Y:S02]  /*8b40*/  F2FP.F16.F32.PACK_AB R6, R17, R16 ;  /* 0x000000101106723e */ /* 0x000fe400000000ff */
[----:B------:R-:W-:-:S05]  /*8b50*/  F2FP.F16.F32.PACK_AB R7, R19, R18 ;  /* 0x000000121307723e */ /* 0x000fca00000000ff */
[----:B------:R1:W-:Y:S01]  /*8b60*/  ST.E.128 desc[UR44][R32.64], R4 ;  /* 0x0000000420007985 */ /* 0x0003e2000c101d2c */
[----:B------:R-:W-:Y:S01]  /*8b70*/  @!PT LDS RZ, [RZ] ;  /* 0x00000000fffff984 */ /* 0x000fe20000000800 */
[----:B------:R-:W-:Y:S01]  /*8b80*/  @!PT LDS RZ, [RZ] ;  /* 0x00000000fffff984 */ /* 0x000fe20000000800 */
[----:B------:R-:W-:Y:S01]  /*8b90*/  @!PT LDS RZ, [RZ] ;  /* 0x00000000fffff984 */ /* 0x000fe20000000800 */
[----:B------:R-:W-:Y:S01]  /*8ba0*/  @!PT LDS RZ, [RZ] ;  /* 0x00000000fffff984 */ /* 0x000fe20000000800 */
[----:B------:R2:W-:Y:S06]  /*8bb0*/  MEMBAR.ALL.CTA ;  /* 0x0000000000007992 */ /* 0x0005ec0000008000 */
[----:B--2---:R-:W2:Y:S01]  /*8bc0*/  FENCE.VIEW.ASYNC.S ;  /* 0x00000000000073c6 */ /* 0x004ea20000000000 */
[----:B------:R-:W-:Y:S05]  /*8bd0*/  BRA.U !UP0, `(.L_x_204) ;  /* 0x0000000508347547 */ /* 0x000fea000b800000 */
[C---:B------:R-:W-:Y:S01]  /*8be0*/  FSETP.GEU.AND P0, PT, R22.reuse, 1.175494350822287508e-38, PT ;  /* 0x008000001600780b */ /* 0x040fe20003f0e000 */
[----:B-1----:R-:W1:Y:S01]  /*8bf0*/  LDC R4, c[0x0][0x904] ;  /* 0x00024100ff047b82 */ /* 0x002e620000000800 */
[----:B------:R-:W-:Y:S01]  /*8c00*/  MOV R3, 0x3e055027 ;  /* 0x3e05502700037802 */ /* 0x000fe20000000f00 */
[----:B------:R-:W3:Y:S01]  /*8c10*/  LDCU.64 UR4, c[0x0][0x908] ;  /* 0x00012100ff0477ac */ /* 0x000ee20008000a00 */
[----:B------:R-:W-:Y:S01]  /*8c20*/  FSEL R8, RZ, -23, P0 ;  /* 0xc1b80000ff087808 */ /* 0x000fe20000000000 */
[----:B------:R-:W-:Y:S08]  /*8c30*/  BSSY.RECONVERGENT B0, `(.L_x_204) ;  /* 0x0000047000007945 */ /* 0x000ff00003800200 */
[----:B------:R-:W-:-:S05]  /*8c40*/  @!P0 FMUL R22, R22, 8388608 ;  /* 0x4b00000016168820 */ /* 0x000fca0000400000 */
[C---:B------:R-:W-:Y:S02]  /*8c50*/  IADD3 R5, PT, PT, R22.reuse, -0x3f2aaaab, RZ ;  /* 0xc0d5555516057810 */ /* 0x040fe40007ffe0ff */
[----:B------:R-:W-:Y:S01]  /*8c60*/  ISETP.GT.U32.AND P1, PT, R22, 0x7f7fffff, PT ;  /* 0x7f7fffff1600780c */ /* 0x000fe20003f24070 */
[----:B---3--:R-:W-:Y:S01]  /*8c70*/  IMAD.HI.U32 R0, R45, UR4, RZ ;  /* 0x000000042d007c27 */ /* 0x008fe2000f8e00ff */
[----:B------:R-:W-:Y:S01]  /*8c80*/  LOP3.LUT R5, R5, 0xff800000, RZ, 0xc0, !PT ;  /* 0xff80000005057812 */ /* 0x000fe200078ec0ff */
[----:B------:R-:W3:Y:S01]  /*8c90*/  LDCU UR4, c[0x0][0x380] ;  /* 0x00007000ff0477ac */ /* 0x000ee20008000800 */
[----:B-1----:R-:W-:Y:S02]  /*8ca0*/  ISETP.NE.AND P0, PT, R4, 0x1, PT ;  /* 0x000000010400780c */ /* 0x002fe40003f05270 */
[-C--:B------:R-:W-:Y:S02]  /*8cb0*/  IADD3 R6, PT, PT, R22, -R5.reuse, RZ ;  /* 0x8000000516067210 */ /* 0x080fe40007ffe0ff */
[----:B------:R-:W-:Y:S01]  /*8cc0*/  SHF.R.U32.HI R0, RZ, UR5, R0 ;  /* 0x00000005ff007c19 */ /* 0x000fe20008011600 */
[----:B------:R-:W1:Y:S01]  /*8cd0*/  LDCU UR5, c[0x0][0x700] ;  /* 0x0000e000ff0577ac */ /* 0x000e620008000800 */
[----:B------:R-:W-:Y:S01]  /*8ce0*/  I2FP.F32.S32 R5, R5 ;  /* 0x0000000500057245 */ /* 0x000fe20000201400 */
[----:B------:R-:W-:Y:S01]  /*8cf0*/  FADD R6, R6, -1 ;  /* 0xbf80000006067421 */ /* 0x000fe20000000000 */
[----:B------:R-:W-:-:S03]  /*8d00*/  SEL R0, R45, R0, !P0 ;  /* 0x000000002d007207 */ /* 0x000fc60004000000 */
[----:B------:R-:W-:Y:S01]  /*8d10*/  FFMA R3, R6, -R3, 0.14084610342979431152 ;  /* 0x3e1039f606037423 */ /* 0x000fe20000000803 */
[----:B------:R-:W-:Y:S01]  /*8d20*/  IADD3 R0, PT, PT, -R0, RZ, RZ ;  /* 0x000000ff00007210 */ /* 0x000fe20007ffe1ff */
[----:B------:R-:W-:Y:S02]  /*8d30*/  FFMA R5, R5, 1.1920928955078125e-07, R8 ;  /* 0x3400000005057823 */ /* 0x000fe40000000008 */
[----:B------:R-:W-:Y:S02]  /*8d40*/  FFMA R3, R6, R3, -0.12148627638816833496 ;  /* 0xbdf8cdcc06037423 */ /* 0x000fe40000000003 */
[----:B------:R-:W-:Y:S02]  /*8d50*/  IMAD R7, R4, R0, R45 ;  /* 0x0000000004077224 */ /* 0x000fe400078e022d */
[----:B------:R-:W-:-:S04]  /*8d60*/  FFMA R3, R6, R3, 0.13980610668659210205 ;  /* 0x3e0f295506037423 */ /* 0x000fc80000000003 */
[----:B------:R-:W-:-:S04]  /*8d70*/  FFMA R3, R6, R3, -0.16684235632419586182 ;  /* 0xbe2ad8b906037423 */ /* 0x000fc80000000003 */
[----:B------:R-:W-:-:S04]  /*8d80*/  FFMA R3, R6, R3, 0.20012299716472625732 ;  /* 0x3e4ced0b06037423 */ /* 0x000fc80000000003 */
[----:B------:R-:W-:-:S04]  /*8d90*/  FFMA R3, R6, R3, -0.24999669194221496582 ;  /* 0xbe7fff2206037423 */ /* 0x000fc80000000003 */
[----:B------:R-:W-:-:S04]  /*8da0*/  FFMA R3, R6, R3, 0.33333182334899902344 ;  /* 0x3eaaaa7806037423 */ /* 0x000fc80000000003 */
[----:B------:R-:W-:-:S04]  /*8db0*/  FFMA R3, R6, R3, -0.5 ;  /* 0xbf00000006037423 */ /* 0x000fc80000000003 */
[----:B------:R-:W-:-:S04]  /*8dc0*/  FMUL R3, R6, R3 ;  /* 0x0000000306037220 */ /* 0x000fc80000400000 */
[----:B------:R-:W-:Y:S01]  /*8dd0*/  FFMA R6, R6, R3, R6 ;  /* 0x0000000306067223 */ /* 0x000fe20000000006 */
[----:B------:R-:W-:-:S03]  /*8de0*/  MOV R3, 0x7f800000 ;  /* 0x7f80000000037802 */ /* 0x000fc60000000f00 */
[----:B------:R-:W-:Y:S02]  /*8df0*/  FFMA R5, R5, 0.69314718246459960938, R6 ;  /* 0x3f31721805057823 */ /* 0x000fe40000000006 */
[C---:B------:R-:W-:Y:S01]  /*8e00*/  @P1 FFMA R5, R22.reuse, R3, +INF ;  /* 0x7f80000016051423 */ /* 0x040fe20000000003 */
[----:B------:R-:W-:Y:S02]  /*8e10*/  LEA R3, R7, R44, 0x8 ;  /* 0x0000002c07037211 */ /* 0x000fe400078e40ff */
[----:B------:R-:W-:Y:S02]  /*8e20*/  FSETP.NEU.AND P1, PT, R22, RZ, PT ;  /* 0x000000ff1600720b */ /* 0x000fe40003f2d000 */
[----:B---3--:R-:W-:Y:S02]  /*8e30*/  ISETP.GE.AND P0, PT, R3, UR4, PT ;  /* 0x0000000403007c0c */ /* 0x008fe4000bf06270 */
[----:B------:R-:W-:-:S05]  /*8e40*/  FSEL R0, R5, -INF , P1 ;  /* 0xff80000005007808 */ /* 0x000fca0000800000 */
[----:B-1----:R-:W-:-:S06]  /*8e50*/  FFMA R23, R23, UR5, R0 ;  /* 0x0000000517177c23 */ /* 0x002fcc0008000000 */
[----:B------:R-:W-:Y:S05]  /*8e60*/  @P0 BRA `(.L_x_205) ;  /* 0x00000000008c0947 */ /* 0x000fea0003800000 */
[----:B------:R-:W1:Y:S01]  /*8e70*/  LDC R7, c[0x0][0x38c] ;  /* 0x0000e300ff077b82 */ /* 0x000e620000000800 */
[----:B------:R-:W3:Y:S01]  /*8e80*/  LDCU UR6, c[0x0][0x890] ;  /* 0x00011200ff0677ac */ /* 0x000ee20008000800 */
[----:B------:R-:W5:Y:S01]  /*8e90*/  LDCU.64 UR4, c[0x0][0x888] ;  /* 0x00011100ff0477ac */ /* 0x000f620008000a00 */
[----:B---3--:R-:W-:Y:S01]  /*8ea0*/  IMAD R3, R40, UR6, R3 ;  /* 0x0000000628037c24 */ /* 0x008fe2000f8e0203 */
[----:B-1----:R-:W-:-:S04]  /*8eb0*/  IABS R5, R7 ;  /* 0x0000000700057213 */ /* 0x002fc80000000000 */
[----:B------:R-:W1:Y:S08]  /*8ec0*/  I2F.RP R10, R5 ;  /* 0x00000005000a7306 */ /* 0x000e700000209400 */
[----:B-1----:R-:W1:Y:S02]  /*8ed0*/  MUFU.RCP R8, R10 ;  /* 0x0000000a00087308 */ /* 0x002e640000001000 */
[----:B-1----:R-:W-:-:S06]  /*8ee0*/  IADD3 R8, PT, PT, R8, 0xffffffe, RZ ;  /* 0x0ffffffe08087810 */ /* 0x002fcc0007ffe0ff */
[----:B------:R1:W3:Y:S02]  /*8ef0*/  F2I.FTZ.U32.TRUNC.NTZ R9, R8 ;  /* 0x0000000800097305 */ /* 0x0002e4000021f000 */
[----:B-1----:R-:W-:Y:S02]  /*8f00*/  HFMA2 R8, -RZ, RZ, 0, 0 ;  /* 0x00000000ff087431 */ /* 0x002fe400000001ff */
[----:B---3--:R-:W-:-:S04]  /*8f10*/  IMAD.MOV R0, RZ, RZ, -R9 ;  /* 0x000000ffff007224 */ /* 0x008fc800078e0a09 */
[----:B------:R-:W-:Y:S01]  /*8f20*/  IMAD R4, R0, R5, RZ ;  /* 0x0000000500047224 */ /* 0x000fe200078e02ff */
[----:B------:R-:W-:-:S03]  /*8f30*/  IABS R0, R2 ;  /* 0x0000000200007213 */ /* 0x000fc60000000000 */
[----:B------:R-:W-:-:S04]  /*8f40*/  IMAD.HI.U32 R9, R9, R4, R8 ;  /* 0x0000000409097227 */ /* 0x000fc800078e0008 */
[----:B------:R-:W-:-:S04]  /*8f50*/  IMAD.MOV.U32 R6, RZ, RZ, R0 ;  /* 0x000000ffff067224 */ /* 0x000fc800078e0000 */
[----:B------:R-:W-:Y:S02]  /*8f60*/  IMAD.HI.U32 R4, R9, R6, RZ ;  /* 0x0000000609047227 */ /* 0x000fe400078e00ff */
[----:B------:R-:W1:Y:S03]  /*8f70*/  LDC.64 R8, c[0x0][0x880] ;  /* 0x00022000ff087b82 */ /* 0x000e660000000a00 */
[----:B------:R-:W-:-:S05]  /*8f80*/  IADD3 R0, PT, PT, -R4, RZ, RZ ;  /* 0x000000ff04007210 */ /* 0x000fca0007ffe1ff */
[----:B------:R-:W-:-:S05]  /*8f90*/  IMAD R0, R5, R0, R6 ;  /* 0x0000000005007224 */ /* 0x000fca00078e0206 */
[----:B------:R-:W-:-:S13]  /*8fa0*/  ISETP.GT.U32.AND P0, PT, R5, R0, PT ;  /* 0x000000000500720c */ /* 0x000fda0003f04070 */
[----:B------:R-:W-:Y:S01]  /*8fb0*/  @!P0 IMAD.IADD R0, R0, 0x1, -R5 ;  /* 0x0000000100008824 */ /* 0x000fe200078e0a05 */
[----:B------:R-:W-:Y:S02]  /*8fc0*/  @!P0 IADD3 R4, PT, PT, R4, 0x1, RZ ;  /* 0x0000000104048810 */ /* 0x000fe40007ffe0ff */
[----:B------:R-:W-:Y:S02]  /*8fd0*/  ISETP.NE.AND P0, PT, R7, RZ, PT ;  /* 0x000000ff0700720c */ /* 0x000fe40003f05270 */
[----:B------:R-:W-:Y:S02]  /*8fe0*/  ISETP.GE.U32.AND P2, PT, R0, R5, PT ;  /* 0x000000050000720c */ /* 0x000fe40003f46070 */
[----:B------:R-:W-:-:S04]  /*8ff0*/  LOP3.LUT R0, R2, R7, RZ, 0x3c, !PT ;  /* 0x0000000702007212 */ /* 0x000fc800078e3cff */
[----:B------:R-:W-:-:S07]  /*9000*/  ISETP.GE.AND P1, PT, R0, RZ, PT ;  /* 0x000000ff0000720c */ /* 0x000fce0003f26270 */
[----:B------:R-:W-:-:S06]  /*9010*/  @P2 VIADD R4, R4, 0x1 ;  /* 0x0000000104042836 */ /* 0x000fcc0000000000 */
[----:B------:R-:W-:Y:S02]  /*9020*/  @!P1 IADD3 R4, PT, PT, -R4, RZ, RZ ;  /* 0x000000ff04049210 */ /* 0x000fe40007ffe1ff */
[----:B------:R-:W-:-:S04]  /*9030*/  @!P0 LOP3.LUT R4, RZ, R7, RZ, 0x33, !PT ;  /* 0x00000007ff048212 */ /* 0x000fc800078e33ff */
[C---:B------:R-:W-:Y:S01]  /*9040*/  IADD3 R0, PT, PT, -R4.reuse, RZ, RZ ;  /* 0x000000ff04007210 */ /* 0x040fe20007ffe1ff */
[----:B-----5:R-:W-:-:S04]  /*9050*/  IMAD R3, R4, UR5, R3 ;  /* 0x0000000504037c24 */ /* 0x020fc8000f8e0203 */
[----:B------:R-:W-:-:S04]  /*9060*/  IMAD R0, R7, R0, R2 ;  /* 0x0000000007007224 */ /* 0x000fc800078e0202 */
[----:B------:R-:W-:-:S04]  /*9070*/  IMAD R3, R0, UR4, R3 ;  /* 0x0000000400037c24 */ /* 0x000fc8000f8e0203 */
[----:B-1----:R-:W-:-:S05]  /*9080*/  IMAD.WIDE R8, R3, 0x4, R8 ;  /* 0x0000000403087825 */ /* 0x002fca00078e0208 */
[----:B------:R1:W-:Y:S02]  /*9090*/  STG.E desc[UR44][R8.64], R23 ;  /* 0x0000001708007986 */ /* 0x0003e4000c10192c */
.L_x_205:
[----:B------:R-:W-:Y:S05]  /*90a0*/  BSYNC.RECONVERGENT B0 ;  /* 0x0000000000007941 */ /* 0x000fea0003800200 */
.L_x_204:
[----:B------:R-:W-:Y:S01]  /*90b0*/  UISETP.NE.AND UP0, UPT, UR41, URZ, UPT ;  /* 0x000000ff2900728c */ /* 0x000fe2000bf05270 */
[----:B------:R-:W-:-:S08]  /*90c0*/  NOP ;  /* 0x0000000000007918 */ /* 0x000fd00000000000 */
[----:B------:R-:W-:Y:S05]  /*90d0*/  BRA.U UP0, `(.L_x_206) ;  /* 0x0000000100087547 */ /* 0x000fea000b800000 */
[----:B------:R-:W-:Y:S05]  /*90e0*/  BPT.TRAP 0x1 ;  /* 0x000000040000795c */ /* 0x000fea0000300000 */
[----:B------:R-:W-:Y:S05]  /*90f0*/  BPT.TRAP 0x1 ;  /* 0x000000040000795c */ /* 0x000fea0000300000 */
.L_x_206:
[----:B------:R-:W-:Y:S01]  /*9100*/  IADD3 R3, PT, PT, R47, 0xb0a0, RZ ;  /* 0x0000b0a02f037810 */ /* 0x000fe20007ffe0ff */
[----:B------:R-:W-:-:S03]  /*9110*/  UISETP.NE.AND UP0, UPT, UR41, URZ, UPT ;  /* 0x000000ff2900728c */ /* 0x000fc6000bf05270 */
[----:B------:R-:W-:-:S04]  /*9120*/  PRMT R0, R48, 0x654, R3 ;  /* 0x0000065430007816 */ /* 0x000fc80000000003 */
[----:B--2---:R2:W-:Y:S02]  /*9130*/  SYNCS.ARRIVE.TRANS64.RED.A1T0 RZ, [R0+URZ], RZ ;  /* 0x000000ff00ff79a7 */ /* 0x0045e400081004ff */
[----:B------:R-:W-:Y:S05]  /*9140*/  BRA.U UP0, `(.L_x_207) ;  /* 0x0000000100047547 */ /* 0x000fea000b800000 */
[----:B------:R-:W-:Y:S05]  /*9150*/  BPT.TRAP 0x1 ;  /* 0x000000040000795c */ /* 0x000fea0000300000 */
.L_x_207:
[----:B------:R3:W-:Y:S01]  /*9160*/  SYNCS.ARRIVE.TRANS64.A1T0 RZ, [R47+URZ+0xb0b0], RZ ;  /* 0x00b0b0ff2fff79a7 */ /* 0x0007e200081000ff */
[----:B------:R-:W-:-:S09]  /*9170*/  UISETP.NE.AND UP0, UPT, UR39, URZ, UPT ;  /* 0x000000ff2700728c */ /* 0x000fd2000bf05270 */
[----:B------:R-:W-:Y:S05]  /*9180*/  BRA.U !UP0, `(.L_x_208) ;  /* 0x0000000108047547 */ /* 0x000fea000b800000 */
[----:B------:R-:W-:Y:S05]  /*9190*/  BPT.TRAP 0x1 ;  /* 0x000000040000795c */ /* 0x000fea0000300000 */
.L_x_208:
[----:B------:R-:W-:Y:S01]  /*91a0*/  ULOP3.LUT UR4, UR42, 0x1, URZ, 0x3c, !UPT ;  /* 0x000000012a047892 */ /* 0x000fe2000f8e3cff */
[----:B--2---:R-:W-:-:S05]  /*91b0*/  LOP3.LUT R0, R27, 0x80, RZ, 0xfc, !PT ;  /* 0x000000801b007812 */ /* 0x004fca00078efcff */
[----:B-1----:R-:W-:-:S05]  /*91c0*/  IMAD.U32 R4, RZ, RZ, UR4 ;  /* 0x00000004ff047e24 */ /* 0x002fca000f8e00ff */
[----:B------:R-:W-:-:S04]  /*91d0*/  SHF.L.U32 R4, R4, 0x1f, RZ ;  /* 0x0000001f04047819 */ /* 0x000fc800000006ff */
[----:B------:R-:W1:Y:S02]  /*91e0*/  SYNCS.PHASECHK.TRANS64.TRYWAIT P0, [R47+URZ+0xb080], R4 ;  /* 0x00b080042f0075a7 */ /* 0x000e6400080011ff */
[----:B-1----:R-:W-:Y:S05]  /*91f0*/  @!P0 BRA `(.L_x_209) ;  /* 0x000000b000388947 */ /* 0x002fea0003800000 */
.L_x_421:
[----:B------:R-:W-:Y:S01]  /*9200*/  R2UR UR4, R0 ;  /* 0x00000000000472ca */ /* 0x000fe200000e0000 */
[----:B------:R-:W-:-:S12]  /*9210*/  UISETP.NE.AND UP0, UPT, UR39, URZ, UPT ;  /* 0x000000ff2700728c */ /* 0x000fd8000bf05270 */
[----:B------:R-:W2:Y:S02]  /*9220*/  LDTM.x2 R22, tmem[UR4] ;  /* 0x00000004001679ee */ /* 0x000ea400080c0000 */
[----:B--2---:R-:W-:Y:S05]  /*9230*/  BRA.U !UP0, `(.L_x_210) ;  /* 0x0000000108047547 */ /* 0x004fea000b800000 */
[----:B------:R-:W-:Y:S05]  /*9240*/  BPT.TRAP 0x1 ;  /* 0x000000040000795c */ /* 0x000fea0000300000 */
.L_x_210:
[----:B------:R-:W-:Y:S01]  /*9250*/  PRMT R31, R48, 0x654, R31 ;  /* 0x00000654301f7816 */ /* 0x000fe2000000001f */
[----:B------:R-:W-:-:S03]  /*9260*/  UISETP.NE.AND UP0, UPT, UR41, URZ, UPT ;  /* 0x000000ff2900728c */ /* 0x000fc6000bf05270 */
[----:B------:R2:W-:Y:S06]  /*9270*/  SYNCS.ARRIVE.TRANS64.RED.A1T0 RZ, [R31+URZ], RZ ;  /* 0x000000ff1fff79a7 */ /* 0x0005ec00081004ff */
[----:B------:R-:W-:Y:S05]  /*9280*/  BRA.U UP0, `(.L_x_211) ;  /* 0x0000000100047547 */ /* 0x000fea000b800000 */
[----:B------:R-:W-:Y:S05]  /*9290*/  BPT.TRAP 0x1 ;  /* 0x000000040000795c */ /* 0x000fea0000300000 */
.L_x_211:
[----:B------:R-:W-:-:S04]  /*92a0*/  MOV R0, UR43 ;  /* 0x0000002b00007c02 */ /* 0x000fc80008000f00 */
[----:B------:R-:W-:-:S04]  /*92b0*/  SHF.L.U32 R0, R0, 0x1f, RZ ;  /* 0x0000001f00007819 */ /* 0x000fc800000006ff */
[----:B------:R-:W5:Y:S02]  /*92c0*/  SYNCS.PHASECHK.TRANS64.TRYWAIT P0, [R47+URZ+0xb098], R0 ;  /* 0x00b098002f0075a7 */ /* 0x000f6400080011ff */
[----:B-----5:R-:W-:Y:S05]  /*92d0*/  @!P0 BRA `(.L_x_212) ;  /* 0x000000b000148947 */ /* 0x020fea0003800000 */
.L_x_422:
[----:B------:R-:W-:-:S09]  /*92e0*/  UISETP.NE.AND UP0, UPT, UR41, URZ, UPT ;  /* 0x000000ff2900728c */ /* 0x000fd2000bf05270 */
[----:B------:R-:W-:Y:S05]  /*92f0*/  BRA.U UP0, `(.L_x_213) ;  /* 0x0000000100047547 */ /* 0x000fea000b800000 */
[----:B------:R-:W-:Y:S05]  /*9300*/  BPT.TRAP 0x1 ;  /* 0x000000040000795c */ /* 0x000fea0000300000 */
.L_x_213:
[----:B-----5:R-:W-:Y:S01]  /*9310*/  SHF.L.U32 R0, R43, 0x1f, RZ ;  /* 0x0000001f2b007819 */ /* 0x020fe200000006ff */
[----:B------:R5:W1:Y:S01]  /*9320*/  MUFU.RCP R3, R22 ;  /* 0x0000001600037308 */ /* 0x000a620000001000 */
[----:B------:R-:W-:Y:S02]  /*9330*/  BSSY B0, `(.L_x_214) ;  /* 0x0000003000007945 */ /* 0x000fe40003800000 */
[----:B------:R-:W2:Y:S02]  /*9340*/  SYNCS.PHASECHK.TRANS64.TRYWAIT P0, [R47+URZ+0xb0c8], R0 ;  /* 0x00b0c8002f0075a7 */ /* 0x000ea400080011ff */
[----:B-12--5:R-:W-:Y:S05]  /*9350*/  @!P0 BRA `(.L_x_215) ;  /* 0x000000b000088947 */ /* 0x026fea0003800000 */
.L_x_423:
[----:B------:R-:W-:Y:S05]  /*9360*/  BSYNC B0 ;  /* 0x0000000000007941 */ /* 0x000fea0003800000 */
.L_x_214:
[----:B------:R-:W2:Y:S01]  /*9370*/  LDCU UR4, c[0x0][0x708] ;  /* 0x0000e100ff0477ac */ /* 0x000ea20008000800 */
[----:B-1----:R-:W-:-:S04]  /*9380*/  FFMA R0, -R22, R3, 1 ;  /* 0x3f80000016007423 */ /* 0x002fc80000000103 */
[----:B------:R-:W-:Y:S01]  /*9390*/  FFMA R0, R3, R0, R3 ;  /* 0x0000000003007223 */ /* 0x000fe20000000003 */
[----:B--2---:R-:W-:-:S03]  /*93a0*/  MOV R3, UR4 ;  /* 0x0000000400037c02 */ /* 0x004fc60008000f00 */
[----:B------:R-:W-:Y:S01]  /*93b0*/  FFMA R31, R0, UR4, RZ ;  /* 0x00000004001f7c23 */ /* 0x000fe200080000ff */
[----:B------:R-:W1:Y:S03]  /*93c0*/  FCHK P0, R3, R22 ;  /* 0x0000001603007302 */ /* 0x000e660000000000 */
[----:B------:R-:W-:-:S04]  /*93d0*/  FFMA R4, -R22, R31, UR4 ;  /* 0x0000000416047e23 */ /* 0x000fc8000800011f */
[----:B------:R-:W-:Y:S01]  /*93e0*/  FFMA R31, R0, R4, R31 ;  /* 0x00000004001f7223 */ /* 0x000fe2000000001f */
[----:B-1----:R-:W-:Y:S06]  /*93f0*/  @!P0 BRA `(.L_x_216) ;  /* 0x00000000000c8947 */ /* 0x002fec0003800000 */
[----:B------:R-:W-:Y:S02]  /*9400*/  MOV R4, 0x9420 ;  /* 0x0000942000047802 */ /* 0x000fe40000000f00 */
[----:B---34-:R-:W-:Y:S05]  /*9410*/  CALL.REL.NOINC `($__internal_3_$__cuda_sm3x_div_rn_noftz_f32_slowpath) ;  /* 0x000000b800e07944 */ /* 0x018fea0003c00000 */
[----:B------:R-:W-:-:S07]  /*9420*/  MOV R31, R32 ;  /* 0x00000020001f7202 */ /* 0x000fce0000000f00 */
.L_x_216:
[----:B------:R-:W-:Y:S01]  /*9430*/  LOP3.LUT R0, R27, 0x180, RZ, 0xfc, !PT ;  /* 0x000001801b007812 */ /* 0x000fe200078efcff */
[----:B------:R-:W-:Y:S05]  /*9440*/  WARPSYNC.ALL ;  /* 0x0000000000007948 */ /* 0x000fea0003800000 */
[----:B------:R-:W-:Y:S02]  /*9450*/  R2UR UR4, R0 ;  /* 0x00000000000472ca */ /* 0x000fe400000e0000 */
[----:B------:R-:W1:Y:S11]  /*9460*/  S2R R0, SR_SWINHI ;  /* 0x0000000000007919 */ /* 0x000e760000002f00 */
[----:B------:R-:W2:Y:S01]  /*9470*/  LDTM.x16 R4, tmem[UR4] ;  /* 0x00000004000479ee */ /* 0x000ea20008240000 */
[----:B------:R-:W-:-:S02]  /*9480*/  MOV R32, R47 ;  /* 0x0000002f00207202 */ /* 0x000fc40000000f00 */
[----:B-1----:R-:W-:Y:S01]  /*9490*/  MOV R33, R0 ;  /* 0x0000000000217202 */ /* 0x002fe20000000f00 */
[----:B--2---:R-:W-:Y:S02]  /*94a0*/  FMUL2 R6, R31.F32, R6.F32x2.HI_LO ;  /* 0x000000061f06724a */ /* 0x004fe40000040000 */
[----:B------:R-:W-:-:S04]  /*94b0*/  IMAD.WIDE.U32 R32, R26, 0x2, R32 ;  /* 0x000000021a207825 */ /* 0x000fc800078e0020 */
[C---:B------:R-:W-:Y:S02]  /*94c0*/  FMUL2 R20, R31.reuse.F32, R8.F32x2.HI_LO ;  /* 0x000000081f14724a */ /* 0x040fe40000040000 */
[----:B------:R-:W-:Y:S01]  /*94d0*/  FMUL2 R4, R31.F32, R4.F32x2.HI_LO ;  /* 0x000000041f04724a */ /* 0x000fe20000040000 */
[----:B------:R-:W-:Y:S01]  /*94e0*/  F2FP.F16.F32.PACK_AB R9, R7, R6 ;  /* 0x000000060709723e */ /* 0x000fe200000000ff */
[C---:B------:R-:W-:Y:S01]  /*94f0*/  FMUL2 R24, R31.reuse.F32, R10.F32x2.HI_LO ;  /* 0x0000000a1f18724a */ /* 0x040fe20000040000 */
[C---:B------:R-:W-:Y:S01]  /*9500*/  IADD3 R0, P1, PT, R32.reuse, 0x9010, RZ ;  /* 0x0000901020007810 */ /* 0x040fe20007f3e0ff */
[C---:B------:R-:W-:Y:S01]  /*9510*/  FMUL2 R12, R31.reuse.F32, R12.F32x2.HI_LO ;  /* 0x0000000c1f0c724a */ /* 0x040fe20000040000 */
        /* <DEDUP_REMOVED lines=17> */
[----:B------:R-:W-:-:S02]  /*9630*/  F2FP.F16.F32.PACK_AB R7, R19, R18 ;  /* 0x000000121307723e */ /* 0x000fc400000000ff */
[----:B------:R-:W-:-:S03]  /*9640*/  ISETP.NE.AND P0, PT, R29, R28, PT ;  /* 0x0000001c1d00720c */ /* 0x000fc60003f05270 */
[----:B------:R1:W-:Y:S10]  /*9650*/  ST.E.128 desc[UR44][R34.64], R4 ;  /* 0x0000000422007985 */ /* 0x0003f4000c101d2c */
[----:B------:R-:W-:Y:S05]  /*9660*/  @!P0 BRA `(.L_x_217) ;  /* 0x0000000000408947 */ /* 0x000fea0003800000 */
[----:B------:R-:W-:Y:S01]  /*9670*/  MOV R14, 0x8 ;  /* 0x00000008000e7802 */ /* 0x000fe20000000f00 */
[----:B------:R-:W2:Y:S01]  /*9680*/  LDCU.64 UR8, c[0x4][0xb0] ;  /* 0x01001600ff0877ac */ /* 0x000ea20008000a00 */
[----:B------:R-:W-:Y:S02]  /*9690*/  HFMA2 R12, -RZ, RZ, 0, 5.9604644775390625e-08 ;  /* 0x00000001ff0c7431 */ /* 0x000fe400000001ff */
[----:B-1----:R-:W-:Y:S01]  /*96a0*/  IMAD.MOV.U32 R8, RZ, RZ, 0x192 ;  /* 0x00000192ff087424 */ /* 0x002fe200078e00ff */
[----:B------:R-:W1:Y:S01]  /*96b0*/  LDCU.64 UR6, c[0x4][0xb8] ;  /* 0x01001700ff0677ac */ /* 0x000e620008000a00 */
[----:B------:R-:W5:Y:S01]  /*96c0*/  LDC.64 R14, c[0x4][R14] ;  /* 0x010000000e0e7b82 */ /* 0x000f620000000a00 */
[----:B------:R-:W-:Y:S01]  /*96d0*/  IMAD.MOV.U32 R13, RZ, RZ, RZ ;  /* 0x000000ffff0d7224 */ /* 0x000fe200078e00ff */
[----:B------:R-:W3:Y:S01]  /*96e0*/  LDCU.64 UR4, c[0x4][0x40] ;  /* 0x01000800ff0477ac */ /* 0x000ee20008000a00 */
[----:B--2---:R-:W-:Y:S01]  /*96f0*/  IMAD.U32 R4, RZ, RZ, UR8 ;  /* 0x00000008ff047e24 */ /* 0x004fe2000f8e00ff */
[----:B------:R-:W-:Y:S01]  /*9700*/  MOV R5, UR9 ;  /* 0x0000000900057c02 */ /* 0x000fe20008000f00 */
[----:B-1----:R-:W-:Y:S01]  /*9710*/  IMAD.U32 R6, RZ, RZ, UR6 ;  /* 0x00000006ff067e24 */ /* 0x002fe2000f8e00ff */
[----:B------:R-:W-:Y:S01]  /*9720*/  MOV R7, UR7 ;  /* 0x0000000700077c02 */ /* 0x000fe20008000f00 */
[----:B---3--:R-:W-:Y:S01]  /*9730*/  IMAD.U32 R10, RZ, RZ, UR4 ;  /* 0x00000004ff0a7e24 */ /* 0x008fe2000f8e00ff */
[----:B------:R-:W-:-:S02]  /*9740*/  MOV R11, UR5 ;  /* 0x00000005000b7c02 */ /* 0x000fc40008000f00 */
[----:B------:R-:W-:-:S07]  /*9750*/  LEPC R20, `(.L_x_217) ;  /* 0x000000001014794e */ /* 0x000fce0000000000 */
[----:B----45:R-:W-:Y:S05]  /*9760*/  CALL.ABS.NOINC R14 ;  /* 0x000000000e007343 */ /* 0x030fea0003c00000 */
.L_x_217:
[----:B------:R-:W2:Y:S01]  /*9770*/  LDCU.64 UR4, c[0x0][0x880] ;  /* 0x00011000ff0477ac */ /* 0x000ea20008000a00 */
[----:B------:R-:W5:Y:S01]  /*9780*/  S2R R0, SR_SWINHI ;  /* 0x0000000000007919 */ /* 0x000f620000002f00 */
[----:B------:R-:W-:Y:S02]  /*9790*/  LOP3.LUT R27, R27, 0x190, RZ, 0xfc, !PT ;  /* 0x000001901b1b7812 */ /* 0x000fe400078efcff */
[----:B--2---:R-:W-:-:S04]  /*97a0*/  ISETP.NE.U32.AND P0, PT, RZ, UR4, PT ;  /* 0x00000004ff007c0c */ /* 0x004fc8000bf05070 */
[----:B------:R-:W-:Y:S01]  /*97b0*/  ISETP.NE.AND.EX P0, PT, RZ, UR5, PT, P0 ;  /* 0x00000005ff007c0c */ /* 0x000fe2000bf05300 */
[----:B------:R-:W-:Y:S05]  /*97c0*/  WARPSYNC.ALL ;  /* 0x0000000000007948 */ /* 0x000fea0003800000 */
[----:B------:R-:W-:Y:S02]  /*97d0*/  R2UR UR4, R27 ;  /* 0x000000001b0472ca */ /* 0x000fe400000e0000 */
[----:B------:R-:W-:Y:S02]  /*97e0*/  MOV R28, R47 ;  /* 0x0000002f001c7202 */ /* 0x000fe40000000f00 */
[----:B-----5:R-:W-:-:S03]  /*97f0*/  MOV R29, R0 ;  /* 0x00000000001d7202 */ /* 0x020fc60000000f00 */
[----:B------:R-:W-:-:S06]  /*9800*/  IMAD.WIDE.U32 R28, R26, 0x2, R28 ;  /* 0x000000021a1c7825 */ /* 0x000fcc00078e001c */
[----:B-1----:R-:W1:Y:S01]  /*9810*/  LDTM.x16 R4, tmem[UR4] ;  /* 0x00000004000479ee */ /* 0x002e620008240000 */
[C---:B------:R-:W-:Y:S02]  /*9820*/  IADD3 R26, P1, PT, R28.reuse, 0x9020, RZ ;  /* 0x000090201c1a7810 */ /* 0x040fe40007f3e0ff */
[----:B------:R-:W-:-:S03]  /*9830*/  IADD3 R3, P2, PT, R28, 0x9030, RZ ;  /* 0x000090301c037810 */ /* 0x000fc60007f5e0ff */
[--C-:B------:R-:W-:Y:S02]  /*9840*/  IMAD.X R27, RZ, RZ, R29.reuse, P1 ;  /* 0x000000ffff1b7224 */ /* 0x100fe400008e061d */
[----:B------:R-:W-:-:S05]  /*9850*/  IMAD.X R29, RZ, RZ, R29, P2 ;  /* 0x000000ffff1d7224 */ /* 0x000fca00010e061d */
[----:B------:R-:W-:-:S04]  /*9860*/  SHF.R.U64 R0, R3, 0x3, R29 ;  /* 0x0000000303007819 */ /* 0x000fc8000000121d */
[----:B------:R-:W-:Y:S01]  /*9870*/  LOP3.LUT R28, R3, 0x30, R0, 0x78, !PT ;  /* 0x00000030031c7812 */ /* 0x000fe200078e7800 */
[C---:B-1----:R-:W-:Y:S01]  /*9880*/  FMUL2 R20, R31.reuse.F32, R8.F32x2.HI_LO ;  /* 0x000000081f14724a */ /* 0x042fe20000040000 */
[C---:B------:R-:W-:Y:S01]  /*9890*/  SHF.R.U64 R9, R26.reuse, 0x3, R27 ;  /* 0x000000031a097819 */ /* 0x040fe2000000121b */
[C---:B------:R-:W-:Y:S02]  /*98a0*/  FMUL2 R4, R31.reuse.F32, R4.F32x2.HI_LO ;  /* 0x000000041f04724a */ /* 0x040fe40000040000 */
[C---:B------:R-:W-:Y:S01]  /*98b0*/  FMUL2 R6, R31.reuse.F32, R6.F32x2.HI_LO ;  /* 0x000000061f06724a */ /* 0x040fe20000040000 */
[----:B------:R-:W-:Y:S01]  /*98c0*/  LOP3.LUT R26, R26, 0x30, R9, 0x78, !PT ;  /* 0x000000301a1a7812 */ /* 0x000fe200078e7809 */
[----:B------:R-:W-:Y:S01]  /*98d0*/  FMUL2 R24, R31.F32, R10.F32x2.HI_LO ;  /* 0x0000000a1f18724a */ /* 0x000fe20000040000 */
[----:B------:R-:W-:Y:S01]  /*98e0*/  F2FP.F16.F32.PACK_AB R8, R5, R4 ;  /* 0x000000040508723e */ /* 0x000fe200000000ff */
[----:B------:R-:W-:Y:S01]  /*98f0*/  FMUL2 R12, R31.F32, R12.F32x2.HI_LO ;  /* 0x0000000c1f0c724a */ /* 0x000fe20000040000 */
[----:B------:R-:W-:Y:S01]  /*9900*/  F2FP.F16.F32.PACK_AB R9, R7, R6 ;  /* 0x000000060709723e */ /* 0x000fe200000000ff */
[----:B------:R-:W-:Y:S01]  /*9910*/  FMUL2 R14, R31.F32, R14.F32x2.HI_LO ;  /* 0x0000000e1f0e724a */ /* 0x000fe20000040000 */
[----:B------:R-:W-:Y:S01]  /*9920*/  F2FP.F16.F32.PACK_AB R10, R21, R20 ;  /* 0x00000014150a723e */ /* 0x000fe200000000ff */
[----:B------:R-:W-:Y:S01]  /*9930*/  FMUL2 R16, R31.F32, R16.F32x2.HI_LO ;  /* 0x000000101f10724a */ /* 0x000fe20000040000 */
[----:B------:R-:W-:Y:S01]  /*9940*/  F2FP.F16.F32.PACK_AB R11, R25, R24 ;  /* 0x00000018190b723e */ /* 0x000fe200000000ff */
[----:B------:R-:W-:Y:S01]  /*9950*/  FMUL2 R18, R31.F32, R18.F32x2.HI_LO ;  /* 0x000000121f12724a */ /* 0x000fe20000040000 */
[----:B------:R-:W-:-:S02]  /*9960*/  F2FP.F16.F32.PACK_AB R4, R13, R12 ;  /* 0x0000000c0d04723e */ /* 0x000fc400000000ff */
[----:B------:R-:W-:Y:S01]  /*9970*/  F2FP.F16.F32.PACK_AB R5, R15, R14 ;  /* 0x0000000e0f05723e */ /* 0x000fe200000000ff */
[----:B------:R1:W-:Y:S01]  /*9980*/  ST.E.128 desc[UR44][R26.64], R8 ;  /* 0x000000081a007985 */ /* 0x0003e2000c101d2c */
        /* <DEDUP_REMOVED lines=9> */
[----:B------:R-:W-:Y:S05]  /*9a20*/  @!P0 BRA `(.L_x_218) ;  /* 0x0000000400388947 */ /* 0x000fea0003800000 */
[C---:B------:R-:W-:Y:S01]  /*9a30*/  FSETP.GEU.AND P1, PT, R22.reuse, 1.175494350822287508e-38, PT ;  /* 0x008000001600780b */ /* 0x040fe20003f2e000 */
[----:B------:R-:W5:Y:S01]  /*9a40*/  LDC R3, c[0x0][0x904] ;  /* 0x00024100ff037b82 */ /* 0x000f620000000800 */
[----:B------:R-:W-:Y:S01]  /*9a50*/  MOV R0, 0x3e055027 ;  /* 0x3e05502700007802 */ /* 0x000fe20000000f00 */
[----:B------:R-:W3:Y:S01]  /*9a60*/  LDCU.64 UR4, c[0x0][0x908] ;  /* 0x00012100ff0477ac */ /* 0x000ee20008000a00 */
[----:B-1----:R-:W-:Y:S01]  /*9a70*/  FSEL R7, RZ, -23, P1 ;  /* 0xc1b80000ff077808 */ /* 0x002fe20000800000 */
[----:B------:R-:W-:Y:S08]  /*9a80*/  BSSY.RECONVERGENT B0, `(.L_x_218) ;  /* 0x0000048000007945 */ /* 0x000ff00003800200 */
[----:B------:R-:W-:-:S05]  /*9a90*/  @!P1 FMUL R22, R22, 8388608 ;  /* 0x4b00000016169820 */ /* 0x000fca0000400000 */
[C---:B------:R-:W-:Y:S02]  /*9aa0*/  IADD3 R9, PT, PT, R22.reuse, -0x3f2aaaab, RZ ;  /* 0xc0d5555516097810 */ /* 0x040fe40007ffe0ff */
[C---:B------:R-:W-:Y:S02]  /*9ab0*/  FSETP.NEU.AND P1, PT, R22.reuse, RZ, PT ;  /* 0x000000ff1600720b */ /* 0x040fe40003f2d000 */
[----:B------:R-:W-:Y:S02]  /*9ac0*/  LOP3.LUT R9, R9, 0xff800000, RZ, 0xc0, !PT ;  /* 0xff80000009097812 */ /* 0x000fe400078ec0ff */
[----:B-----5:R-:W-:Y:S02]  /*9ad0*/  ISETP.NE.AND P0, PT, R3, 0x1, PT ;  /* 0x000000010300780c */ /* 0x020fe40003f05270 */
[-C--:B------:R-:W-:Y:S02]  /*9ae0*/  IADD3 R5, PT, PT, R22, -R9.reuse, RZ ;  /* 0x8000000916057210 */ /* 0x080fe40007ffe0ff */
[----:B------:R-:W-:-:S03]  /*9af0*/  I2FP.F32.S32 R6, R9 ;  /* 0x0000000900067245 */ /* 0x000fc60000201400 */
[----:B------:R-:W-:Y:S02]  /*9b00*/  FADD R5, R5, -1 ;  /* 0xbf80000005057421 */ /* 0x000fe40000000000 */
[----:B------:R-:W-:Y:S02]  /*9b10*/  FFMA R6, R6, 1.1920928955078125e-07, R7 ;  /* 0x3400000006067823 */ /* 0x000fe40000000007 */
[----:B------:R-:W-:-:S04]  /*9b20*/  FFMA R0, R5, -R0, 0.14084610342979431152 ;  /* 0x3e1039f605007423 */ /* 0x000fc80000000800 */
[----:B------:R-:W-:Y:S01]  /*9b30*/  FFMA R4, R5, R0, -0.12148627638816833496 ;  /* 0xbdf8cdcc05047423 */ /* 0x000fe20000000000 */
[----:B---3--:R-:W-:Y:S01]  /*9b40*/  IMAD.HI.U32 R0, R45, UR4, RZ ;  /* 0x000000042d007c27 */ /* 0x008fe2000f8e00ff */
[----:B------:R-:W1:Y:S03]  /*9b50*/  LDCU UR4, c[0x0][0x380] ;  /* 0x00007000ff0477ac */ /* 0x000e660008000800 */
[C---:B------:R-:W-:Y:S01]  /*9b60*/  FFMA R4, R5.reuse, R4, 0.13980610668659210205 ;  /* 0x3e0f295505047423 */ /* 0x040fe20000000004 */
[----:B------:R-:W-:Y:S01]  /*9b70*/  SHF.R.U32.HI R0, RZ, UR5, R0 ;  /* 0x00000005ff007c19 */ /* 0x000fe20008011600 */
[----:B------:R-:W3:Y:S02]  /*9b80*/  LDCU UR5, c[0x0][0x700] ;  /* 0x0000e000ff0577ac */ /* 0x000ee40008000800 */
[----:B------:R-:W-:Y:S01]  /*9b90*/  FFMA R4, R5, R4, -0.16684235632419586182 ;  /* 0xbe2ad8b905047423 */ /* 0x000fe20000000004 */
[----:B------:R-:W-:-:S03]  /*9ba0*/  SEL R0, R45, R0, !P0 ;  /* 0x000000002d007207 */ /* 0x000fc60004000000 */
[C---:B------:R-:W-:Y:S01]  /*9bb0*/  FFMA R4, R5.reuse, R4, 0.20012299716472625732 ;  /* 0x3e4ced0b05047423 */ /* 0x040fe20000000004 */
[----:B------:R-:W-:Y:S02]  /*9bc0*/  ISETP.GT.U32.AND P0, PT, R22, 0x7f7fffff, PT ;  /* 0x7f7fffff1600780c */ /* 0x000fe40003f04070 */
[----:B------:R-:W-:Y:S01]  /*9bd0*/  IADD3 R0, PT, PT, -R0, RZ, RZ ;  /* 0x000000ff00007210 */ /* 0x000fe20007ffe1ff */
[----:B------:R-:W-:-:S04]  /*9be0*/  FFMA R4, R5, R4, -0.24999669194221496582 ;  /* 0xbe7fff2205047423 */ /* 0x000fc80000000004 */
[----:B------:R-:W-:Y:S01]  /*9bf0*/  FFMA R4, R5, R4, 0.33333182334899902344 ;  /* 0x3eaaaa7805047423 */ /* 0x000fe20000000004 */
[----:B------:R-:W-:Y:S01]  /*9c00*/  IMAD R7, R3, R0, R45 ;  /* 0x0000000003077224 */ /* 0x000fe200078e022d */
[----:B------:R-:W-:Y:S02]  /*9c10*/  MOV R3, 0x7f800000 ;  /* 0x7f80000000037802 */ /* 0x000fe40000000f00 */
[----:B------:R-:W-:Y:S02]  /*9c20*/  FFMA R4, R5, R4, -0.5 ;  /* 0xbf00000005047423 */ /* 0x000fe40000000004 */
[----:B------:R-:W-:Y:S02]  /*9c30*/  LEA R7, R7, R44, 0x8 ;  /* 0x0000002c07077211 */ /* 0x000fe400078e40ff */
[----:B------:R-:W-:-:S04]  /*9c40*/  FMUL R4, R5, R4 ;  /* 0x0000000405047220 */ /* 0x000fc80000400000 */
[----:B------:R-:W-:-:S04]  /*9c50*/  FFMA R5, R5, R4, R5 ;  /* 0x0000000405057223 */ /* 0x000fc80000000005 */
[----:B------:R-:W-:Y:S01]  /*9c60*/  FFMA R5, R6, 0.69314718246459960938, R5 ;  /* 0x3f31721806057823 */ /* 0x000fe20000000005 */
[----:B------:R-:W-:Y:S01]  /*9c70*/  @P0 FFMA R5, R22, R3, +INF ;  /* 0x7f80000016050423 */ /* 0x000fe20000000003 */
[----:B------:R-:W-:-:S04]  /*9c80*/  IADD3 R3, PT, PT, R7, 0x80, RZ ;  /* 0x0000008007037810 */ /* 0x000fc80007ffe0ff */
[----:B-1----:R-:W-:Y:S02]  /*9c90*/  ISETP.GE.AND P0, PT, R3, UR4, PT ;  /* 0x0000000403007c0c */ /* 0x002fe4000bf06270 */
[----:B------:R-:W-:-:S05]  /*9ca0*/  FSEL R0, R5, -INF , P1 ;  /* 0xff80000005007808 */ /* 0x000fca0000800000 */
[----:B---3--:R-:W-:-:S06]  /*9cb0*/  FFMA R23, R23, UR5, R0 ;  /* 0x0000000517177c23 */ /* 0x008fcc0008000000 */
        /* <DEDUP_REMOVED lines=36> */
.L_x_219:
[----:B------:R-:W-:Y:S05]  /*9f00*/  BSYNC.RECONVERGENT B0 ;  /* 0x0000000000007941 */ /* 0x000fea0003800200 */
.L_x_218:
[----:B------:R-:W-:Y:S01]  /*9f10*/  UISETP.NE.AND UP0, UPT, UR41, URZ, UPT ;  /* 0x000000ff2900728c */ /* 0x000fe2000bf05270 */
[----:B------:R-:W-:-:S08]  /*9f20*/  NOP ;  /* 0x0000000000007918 */ /* 0x000fd00000000000 */
[----:B------:R-:W-:Y:S05]  /*9f30*/  BRA.U UP0, `(.L_x_220) ;  /* 0x0000000100087547 */ /* 0x000fea000b800000 */
[----:B------:R-:W-:Y:S05]  /*9f40*/  BPT.TRAP 0x1 ;  /* 0x000000040000795c */ /* 0x000fea0000300000 */
[----:B------:R-:W-:Y:S05]  /*9f50*/  BPT.TRAP 0x1 ;  /* 0x000000040000795c */ /* 0x000fea0000300000 */
.L_x_220:
[----:B------:R-:W-:Y:S01]  /*9f60*/  IADD3 R3, PT, PT, R47, 0xb0a8, RZ ;  /* 0x0000b0a82f037810 */ /* 0x000fe20007ffe0ff */
[----:B------:R-:W-:-:S03]  /*9f70*/  UISETP.NE.AND UP0, UPT, UR41, URZ, UPT ;  /* 0x000000ff2900728c */ /* 0x000fc6000bf05270 */
[----:B------:R-:W-:-:S04]  /*9f80*/  PRMT R3, R48, 0x654, R3 ;  /* 0x0000065430037816 */ /* 0x000fc80000000003 */
[----:B--2---:R2:W-:Y:S02]  /*9f90*/  SYNCS.ARRIVE.TRANS64.RED.A1T0 RZ, [R3+URZ], RZ ;  /* 0x000000ff03ff79a7 */ /* 0x0045e400081004ff */
[----:B------:R-:W-:Y:S05]  /*9fa0*/  BRA.U UP0, `(.L_x_221) ;  /* 0x0000000100047547 */ /* 0x000fea000b800000 */
[----:B------:R-:W-:Y:S05]  /*9fb0*/  BPT.TRAP 0x1 ;  /* 0x000000040000795c */ /* 0x000fea0000300000 */
.L_x_221:
[----:B------:R5:W-:Y:S01]  /*9fc0*/  SYNCS.ARRIVE.TRANS64.A1T0 RZ, [R47+URZ+0xb0b8], RZ ;  /* 0x00b0b8ff2fff79a7 */ /* 0x000be200081000ff */
[----:B------:R-:W-:Y:S01]  /*9fd0*/  LOP3.LUT R43, R43, 0x1, RZ, 0x3c, !PT ;  /* 0x000000012b2b7812 */ /* 0x000fe200078e3cff */
[----:B------:R-:W-:-:S12]  /*9fe0*/  ULOP3.LUT UR43, UR43, 0x1, URZ, 0x3c, !UPT ;  /* 0x000000012b2b7892 */ /* 0x000fd8000f8e3cff */
.L_x_92:
[----:B------:R-:W-:Y:S05]  /*9ff0*/  BSYNC B7 ;  /* 0x0000000000077941 */ /* 0x000fea0003800000 */
.L_x_91:
[----:B------:R-:W1:Y:S01]  /*a000*/  LDCU UR4, c[0x0][0x900] ;  /* 0x00012000ff0477ac */ /* 0x000e620008000800 */
[----:B------:R-:W-:-:S04]  /*a010*/  IADD3 R45, PT, PT, R45, UR36, RZ ;  /* 0x000000242d2d7c10 */ /* 0x000fc8000fffe0ff */
[----:B-1----:R-:W-:-:S13]  /*a020*/  ISETP.GE.AND P0, PT, R45, UR4, PT ;  /* 0x000000042d007c0c */ /* 0x002fda000bf06270 */
[----:B------:R-:W-:Y:S05]  /*a030*/  @!P0 BRA `(.L_x_222) ;  /* 0xffffff9800988947 */ /* 0x000fea000383ffff */
[----:B------:R-:W-:Y:S05]  /*a040*/  BSYNC B8 ;  /* 0x0000000000087941 */ /* 0x000fea0003800000 */
.L_x_90:
[----:B------:R-:W-:Y:S05]  /*a050*/  EXIT ;  /* 0x000000000000794d */ /* 0x000fea0003800000 */
.L_x_27:
[----:B------:R-:W-:-:S08]  /*a060*/  NOP ;  /* 0x0000000000007918 */ /* 0x000fd00000000000 */
[----:B------:R-:W1:Y:S02]  /*a070*/  USETMAXREG.TRY_ALLOC.CTAPOOL UP0, 0xc0 ;  /* 0x000000c0000079c8 */ /* 0x000e640008000600 */
[----:B-1----:R-:W-:Y:S05]  /*a080*/  BRA.U !UP0, `(.L_x_27) ;  /* 0xfffffffd08f47547 */ /* 0x002fea000b83ffff */
[----:B------:R-:W1:Y:S08]  /*a090*/  LDC R0, c[0x0][0x900] ;  /* 0x00024000ff007b82 */ /* 0x000e700000000800 */
[----:B------:R-:W2:Y:S01]  /*a0a0*/  S2UR UR38, SR_CgaCtaId ;  /* 0x00000000002679c3 */ /* 0x000ea20000008800 */
[----:B-1----:R-:W-:-:S13]  /*a0b0*/  ISETP.LE.AND P0, PT, R0, UR36, PT ;  /* 0x0000002400007c0c */ /* 0x002fda000bf03270 */
[----:B--2---:R-:W-:Y:S05]  /*a0c0*/  @P0 EXIT ;  /* 0x000000000000094d */ /* 0x004fea0003800000 */
[----:B------:R-:W1:Y:S01]  /*a0d0*/  S2R R88, SR_TID.X ;  /* 0x0000000000587919 */ /* 0x000e620000002100 */
[----:B------:R-:W-:Y:S02]  /*a0e0*/  UISETP.NE.AND UP0, UPT, UR58, URZ, UPT ;  /* 0x000000ff3a00728c */ /* 0x000fe4000bf05270 */
[----:B------:R-:W-:Y:S02]  /*a0f0*/  USHF.L.U32 UR43, UR8, 0x3, URZ ;  /* 0x00000003082b7899 */ /* 0x000fe400080006ff */
[----:B------:R-:W-:Y:S01]  /*a100*/  USEL UR10, URZ, 0x80, UP0 ;  /* 0x00000080ff0a7887 */ /* 0x000fe20008000000 */
[----:B------:R-:W-:Y:S01]  /*a110*/  UMOV UR9, 0x400 ;  /* 0x0000040000097882 */ /* 0x000fe20000000000 */
[----:B------:R-:W-:Y:S02]  /*a120*/  USEL UR49, UR6, UR5, UP0 ;  /* 0x0000000506317287 */ /* 0x000fe40008000000 */
[----:B------:R-:W-:Y:S02]  /*a130*/  ULEA UR9, UR38, UR9, 0x18 ;  /* 0x0000000926097291 */ /* 0x000fe4000f8ec0ff */
[----:B------:R-:W-:Y:S01]  /*a140*/  IMAD.U32 R3, RZ, RZ, UR10 ;  /* 0x0000000aff037e24 */ /* 0x000fe2000f8e00ff */
[----:B------:R-:W-:Y:S01]  /*a150*/  ULOP3.LUT UR42, UR43, 0x8, URZ, 0x3c, !UPT ;  /* 0x000000082b2a7892 */ /* 0x000fe2000f8e3cff */
[----:B------:R-:W-:Y:S01]  /*a160*/  UMOV UR47, 0x20 ;  /* 0x00000020002f7882 */ /* 0x000fe20000000000 */
[----:B------:R-:W-:-:S02]  /*a170*/  UIADD3 UR48, UPT, UPT, UR9, 0xb088, URZ ;  /* 0x0000b08809307890 */ /* 0x000fc4000fffe0ff */
[----:B------:R-:W-:Y:S02]  /*a180*/  UIADD3 UR45, UPT, UPT, UR9, 0xb060, URZ ;  /* 0x0000b060092d7890 */ /* 0x000fe4000fffe0ff */
[----:B------:R-:W-:Y:S02]  /*a190*/  UIADD3 UR44, UPT, UPT, UR9, 0xb080, URZ ;  /* 0x0000b080092c7890 */ /* 0x000fe4000fffe0ff */
[----:B------:R-:W-:Y:S02]  /*a1a0*/  UIADD3 UR41, UPT, UPT, UR9, 0xb068, URZ ;  /* 0x0000b06809297890 */ /* 0x000fe4000fffe0ff */
[----:B------:R-:W-:Y:S01]  /*a1b0*/  USEL UR46, UR7, UR4, UP0 ;  /* 0x00000004072e7287 */ /* 0x000fe20008000000 */
[----:B------:R-:W2:Y:S01]  /*a1c0*/  LDCU UR50, c[0x0][0x370] ;  /* 0x00006e00ff3277ac */ /* 0x000ea20008000800 */
[----:B------:R-:W-:Y:S01]  /*a1d0*/  UMOV UR56, URZ ;  /* 0x000000ff00387c82 */ /* 0x000fe20008000000 */
[----:B------:R-:W-:Y:S01]  /*a1e0*/  ULOP3.LUT UR49, UR49, 0x1, URZ, 0xc0, !UPT ;  /* 0x0000000131317892 */ /* 0x000fe2000f8ec0ff */
[----:B-1----:R-:W-:Y:S01]  /*a1f0*/  IMAD.U32 R90, R88, 0x10000, RZ ;  /* 0x00010000585a7824 */ /* 0x002fe200078e00ff */
[--C-:B------:R-:W-:Y:S01]  /*a200*/  LOP3.LUT R92, R3, 0x7f, R88.reuse, 0xf8, !PT ;  /* 0x0000007f035c7812 */ /* 0x100fe200078ef858 */
[----:B------:R-:W-:Y:S01]  /*a210*/  USEL UR47, UR47, 0xa0, UP0 ;  /* 0x000000a02f2f7887 */ /* 0x000fe20008000000 */
[----:B------:R-:W-:Y:S01]  /*a220*/  SHF.R.U32.HI R88, RZ, 0x5, R88 ;  /* 0x00000005ff587819 */ /* 0x000fe20000011658 */
[----:B------:R-:W-:Y:S01]  /*a230*/  UIADD3 UR43, UPT, UPT, UR43, 0xb0d0, UR9 ;  /* 0x0000b0d02b2b7890 */ /* 0x000fe2000fffe009 */
[----:B------:R-:W-:Y:S01]  /*a240*/  LOP3.LUT R90, R90, 0x600000, RZ, 0xc0, !PT ;  /* 0x006000005a5a7812 */ /* 0x000fe200078ec0ff */
[----:B------:R-:W-:Y:S01]  /*a250*/  UIADD3 UR42, UPT, UPT, UR42, 0xb0d0, UR9 ;  /* 0x0000b0d02a2a7890 */ /* 0x000fe2000fffe009 */
[----:B------:R-:W-:Y:S01]  /*a260*/  LOP3.LUT R89, R88, 0x3, RZ, 0xc0, !PT ;  /* 0x0000000358597812 */ /* 0x000fe200078ec0ff */
[----:B------:R-:W-:Y:S01]  /*a270*/  @UP0 UIADD3 UR48, UPT, UPT, UR9, 0xb078, URZ ;  /* 0x0000b07809300890 */ /* 0x000fe2000fffe0ff */
[----:B------:R-:W-:Y:S01]  /*a280*/  LOP3.LUT R93, R90, UR10, RZ, 0xfc, !PT ;  /* 0x0000000a5a5d7c12 */ /* 0x000fe2000f8efcff */
[----:B------:R-:W-:Y:S01]  /*a290*/  @UP0 UIADD3 UR45, UPT, UPT, UR9, 0xb050, URZ ;  /* 0x0000b050092d0890 */ /* 0x000fe2000fffe0ff */
[----:B------:R-:W-:Y:S01]  /*a2a0*/  SHF.R.U32.HI R2, RZ, 0x15, R90 ;  /* 0x00000015ff027819 */ /* 0x000fe2000001165a */
[----:B------:R-:W-:Y:S01]  /*a2b0*/  @UP0 UIADD3 UR44, UPT, UPT, UR9, 0xb070, URZ ;  /* 0x0000b070092c0890 */ /* 0x000fe2000fffe0ff */
[----:B------:R-:W-:Y:S01]  /*a2c0*/  LOP3.LUT R91, R93, 0x20, RZ, 0xfc, !PT ;  /* 0x000000205d5b7812 */ /* 0x000fe200078efcff */
[----:B------:R-:W-:Y:S01]  /*a2d0*/  @UP0 UIADD3 UR41, UPT, UPT, UR9, 0xb058, URZ ;  /* 0x0000b05809290890 */ /* 0x000fe2000fffe0ff */
[----:B------:R-:W-:Y:S01]  /*a2e0*/  UMOV UR55, 0x1 ;  /* 0x0000000100377882 */ /* 0x000fe20000000000 */
[----:B------:R-:W-:Y:S01]  /*a2f0*/  UMOV UR54, 0x1 ;  /* 0x0000000100367882 */ /* 0x000fe20000000000 */
[----:B--2---:R-:W-:-:S09]  /*a300*/  UMOV UR53, URZ ;  /* 0x000000ff00357c82 */ /* 0x004fd20008000000 */
.L_x_268:
[----:B-1----:R-:W1:Y:S01]  /*a310*/  LDCU.64 UR6, c[0x0][0x908] ;  /* 0x00012100ff0677ac */ /* 0x002e620008000a00 */
[----:B------:R-:W2:Y:S01]  /*a320*/  LDCU UR8, c[0x0][0x904] ;  /* 0x00012080ff0877ac */ /* 0x000ea20008000800 */
[----:B---3--:R-:W3:Y:S01]  /*a330*/  LDCU.64 UR4, c[0x0][0x380] ;  /* 0x00007000ff0477ac */ /* 0x008ee20008000a00 */
[----:B-1----:R-:W-:Y:S02]  /*a340*/  UIMAD.WIDE.U32 UR10, UR36, UR6, URZ ;  /* 0x00000006240a72a5 */ /* 0x002fe4000f8e00ff */
[----:B--2---:R-:W-:Y:S02]  /*a350*/  UISETP.NE.AND UP0, UPT, UR8, 0x1, UPT ;  /* 0x000000010800788c */ /* 0x004fe4000bf05270 */
[----:B------:R-:W-:-:S04]  /*a360*/  USHF.R.U32.HI UR6, URZ, UR7, UR11 ;  /* 0x00000007ff067299 */ /* 0x000fc8000801160b */
[----:B------:R-:W-:Y:S02]  /*a370*/  USEL UR6, UR36, UR6, !UP0 ;  /* 0x0000000624067287 */ /* 0x000fe4000c000000 */
[----:B---3--:R-:W-:Y:S02]  /*a380*/  UISETP.NE.AND UP0, UPT, UR5, URZ, UPT ;  /* 0x000000ff0500728c */ /* 0x008fe4000bf05270 */
[----:B------:R-:W-:-:S04]  /*a390*/  UIADD3 UR6, UPT, UPT, -UR6, URZ, URZ ;  /* 0x000000ff06067290 */ /* 0x000fc8000fffe1ff */
[----:B------:R-:W-:-:S04]  /*a3a0*/  UIMAD UR6, UR8, UR6, UR36 ;  /* 0x00000006080672a4 */ /* 0x000fc8000f8e0224 */
[----:B------:R-:W-:-:S04]  /*a3b0*/  USHF.L.U32 UR39, UR6, 0x8, URZ ;  /* 0x0000000806277899 */ /* 0x000fc800080006ff */
[----:B------:R-:W-:-:S09]  /*a3c0*/  UISETP.GE.OR UP0, UPT, UR39, UR4, !UP0 ;  /* 0x000000042700728c */ /* 0x000fd2000c706670 */
[----:B------:R-:W-:Y:S05]  /*a3d0*/  BRA.U UP0, `(.L_x_223) ;  /* 0x0000005d00f87547 */ /* 0x000fea000b800000 */
[----:B------:R-:W-:Y:S02]  /*a3e0*/  UIADD3 UR4, UPT, UPT, UR39, 0x100, URZ ;  /* 0x0000010027047890 */ /* 0x000fe4000fffe0ff */
        /* <DEDUP_REMOVED lines=9> */
[----:B------:R-:W-:-:S04]  /*a480*/  USEL UR61, UR7, UR5, UP0 ;  /* 0x00000005073d7287 */ /* 0x000fc80008000000 */
[----:B------:R-:W-:-:S04]  /*a490*/  UISETP.LT.AND UP0, UPT, UR61, 0x4, UPT ;  /* 0x000000043d00788c */ /* 0x000fc8000bf01270 */
[----:B------:R-:W-:Y:S02]  /*a4a0*/  USEL UR52, UR61, 0x4, UP0 ;  /* 0x000000043d347887 */ /* 0x000fe40008000000 */
[----:B------:R-:W-:Y:S02]  /*a4b0*/  UISETP.NE.AND UP0, UPT, UR49, URZ, UPT ;  /* 0x000000ff3100728c */ /* 0x000fe4000bf05270 */
[----:B------:R-:W-:-:S07]  /*a4c0*/  UIADD3 UR4, UPT, UPT, UR61, -UR52, URZ ;  /* 0x800000343d047290 */ /* 0x000fce000fffe0ff */
[----:B------:R-:W-:Y:S05]  /*a4d0*/  BRA.U UP0, `(.L_x_224) ;  /* 0x0000000100047547 */ /* 0x000fea000b800000 */
[----:B------:R-:W-:Y:S05]  /*a4e0*/  BPT.TRAP 0x1 ;  /* 0x000000040000795c */ /* 0x000fea0000300000 */
.L_x_224:
[----:B------:R-:W-:-:S04]  /*a4f0*/  UISETP.NE.AND UP0, UPT, UR58, URZ, UPT ;  /* 0x000000ff3a00728c */ /* 0x000fc8000bf05270 */
[----:B------:R-:W-:-:S06]  /*a500*/  USEL UR5, UR54, UR55, UP0 ;  /* 0x0000003736057287 */ /* 0x000fcc0008000000 */
[----:B------:R-:W-:-:S04]  /*a510*/  MOV R3, UR5 ;  /* 0x0000000500037c02 */ /* 0x000fc80008000f00 */
[----:B------:R-:W-:-:S04]  /*a520*/  SHF.L.U32 R3, R3, 0x1f, RZ ;  /* 0x0000001f03037819 */ /* 0x000fc800000006ff */
[----:B------:R-:W1:Y:S02]  /*a530*/  SYNCS.PHASECHK.TRANS64.TRYWAIT P0, [UR48], R3 ;  /* 0x00000003ff0075a7 */ /* 0x000e640008001130 */
[----:B-1----:R-:W-:Y:S05]  /*a540*/  @!P0 BRA `(.L_x_225) ;  /* 0x0000009c00a08947 */ /* 0x002fea0003800000 */
.L_x_424:
[----:B------:R-:W-:Y:S01]  /*a550*/  UISETP.GE.AND UP0, UPT, UR4, 0x1, UPT ;  /* 0x000000010400788c */ /* 0x000fe2000bf06270 */
[----:B------:R-:W-:Y:S01]  /*a560*/  HFMA2 R16, -RZ, RZ, 0, 0 ;  /* 0x00000000ff107431 */ /* 0x000fe200000001ff */
[----:B------:R-:W-:Y:S01]  /*a570*/  MOV R17, 0xff800000 ;  /* 0xff80000000117802 */ /* 0x000fe20000000f00 */
[----:B------:R-:W-:-:S06]  /*a580*/  UMOV UR51, URZ ;  /* 0x000000ff00337c82 */ /* 0x000fcc0008000000 */
[----:B------:R-:W-:Y:S05]  /*a590*/  BRA.U !UP0, `(.L_x_226) ;  /* 0x0000002508087547 */ /* 0x000fea000b800000 */
[----:B------:R-:W-:Y:S01]  /*a5a0*/  ULOP3.LUT UR62, URZ, UR52, URZ, 0x33, !UPT ;  /* 0x00000034ff3e7292 */ /* 0x000fe2000f8e33ff */
[----:B------:R-:W-:Y:S01]  /*a5b0*/  MOV R16, RZ ;  /* 0x000000ff00107202 */ /* 0x000fe20000000f00 */
[----:B------:R-:W2:Y:S01]  /*a5c0*/  LDCU UR37, c[0x0][0x704] ;  /* 0x0000e080ff2577ac */ /* 0x000ea20008000800 */
[----:B------:R-:W-:Y:S01]  /*a5d0*/  MOV R18, 0xff800000 ;  /* 0xff80000000127802 */ /* 0x000fe20000000f00 */
[----:B------:R-:W-:Y:S02]  /*a5e0*/  USHF.L.U32 UR51, UR4, 0x6, URZ ;  /* 0x0000000604337899 */ /* 0x000fe400080006ff */
[----:B------:R-:W-:-:S04]  /*a5f0*/  UIADD3 UR62, UPT, UPT, UR61, UR62, URZ ;  /* 0x0000003e3d3e7290 */ /* 0x000fc8000fffe0ff */
.L_x_244:
[----:B-12---:R-:W-:Y:S01]  /*a600*/  IADD3 R0, PT, PT, R90, UR47, RZ ;  /* 0x0000002f5a007c10 */ /* 0x006fe2000fffe0ff */
[----:B------:R-:W-:-:S04]  /*a610*/  UISETP.NE.AND UP0, UPT, UR58, URZ, UPT ;  /* 0x000000ff3a00728c */ /* 0x000fc8000bf05270 */
[----:B------:R-:W-:Y:S01]  /*a620*/  USEL UR59, UR53, UR56, UP0 ;  /* 0x00000038353b7287 */ /* 0x000fe20008000000 */
[----:B------:R-:W1:Y:S01]  /*a630*/  SHFL.IDX PT, R0, R0, RZ, 0x1f ;  /* 0x00001fff00007589 */ /* 0x000e6200000e0000 */
[----:B------:R-:W-:Y:S01]  /*a640*/  UISETP.GT.U32.AND UP0, UPT, UR46, 0x1, UPT ;  /* 0x000000012e00788c */ /* 0x000fe2000bf04070 */
[----:B-1----:R-:W-:-:S08]  /*a650*/  R2UR UR60, R0 ;  /* 0x00000000003c72ca */ /* 0x002fd000000e0000 */
[----:B---3--:R-:W-:Y:S07]  /*a660*/  BRA.U UP0, `(.L_x_227) ;  /* 0x0000000100047547 */ /* 0x008fee000b800000 */
[----:B--2---:R-:W-:Y:S05]  /*a670*/  BPT.TRAP 0x1 ;  /* 0x000000040000795c */ /* 0x004fea0000300000 */
.L_x_227:
[----:B------:R-:W-:Y:S01]  /*a680*/  IMAD.U32 R3, RZ, RZ, UR59 ;  /* 0x0000003bff037e24 */ /* 0x000fe2000f8e00ff */
[----:B------:R-:W-:-:S04]  /*a690*/  ISETP.NE.AND P0, PT, R89, R2, PT ;  /* 0x000000025900720c */ /* 0x000fc80003f05270 */
[----:B------:R-:W-:-:S04]  /*a6a0*/  SHF.L.U32 R3, R3, 0x1f, RZ ;  /* 0x0000001f03037819 */ /* 0x000fc800000006ff */
[----:B------:R-:W1:Y:S02]  /*a6b0*/  SYNCS.PHASECHK.TRANS64.TRYWAIT P1, [UR45], R3 ;  /* 0x00000003ff0075a7 */ /* 0x000e64000802112d */
[----:B-1----:R-:W-:Y:S05]  /*a6c0*/  @!P1 BRA `(.L_x_228) ;  /* 0x0000009c00589947 */ /* 0x002fea0003800000 */
.L_x_425:
[----:B------:R-:W-:Y:S05]  /*a6d0*/  @!P0 BRA `(.L_x_229) ;  /* 0x0000000000408947 */ /* 0x000fea0003800000 */
[----:B------:R-:W-:Y:S01]  /*a6e0*/  MOV R14, 0x8 ;  /* 0x00000008000e7802 */ /* 0x000fe20000000f00 */
[----:B------:R-:W3:Y:S01]  /*a6f0*/  LDCU.64 UR6, c[0x4][0xb0] ;  /* 0x01001600ff0677ac */ /* 0x000ee20008000a00 */
[----:B------:R-:W-:Y:S02]  /*a700*/  HFMA2 R12, -RZ, RZ, 0, 5.9604644775390625e-08 ;  /* 0x00000001ff0c7431 */ /* 0x000fe400000001ff */
[----:B------:R-:W-:Y:S01]  /*a710*/  IMAD.MOV.U32 R8, RZ, RZ, 0x192 ;  /* 0x00000192ff087424 */ /* 0x000fe200078e00ff */
[----:B------:R-:W4:Y:S01]  /*a720*/  LDCU.64 UR4, c[0x4][0xb8] ;  /* 0x01001700ff0477ac */ /* 0x000f220008000a00 */
[----:B------:R-:W5:Y:S01]  /*a730*/  LDC.64 R14, c[0x4][R14] ;  /* 0x010000000e0e7b82 */ /* 0x000f620000000a00 */
[----:B------:R-:W-:Y:S01]  /*a740*/  IMAD.MOV.U32 R13, RZ, RZ, RZ ;  /* 0x000000ffff0d7224 */ /* 0x000fe200078e00ff */
[----:B------:R-:W1:Y:S01]  /*a750*/  LDCU.64 UR8, c[0x4][0x10] ;  /* 0x01000200ff0877ac */ /* 0x000e620008000a00 */
[----:B---3--:R-:W-:Y:S01]  /*a760*/  IMAD.U32 R4, RZ, RZ, UR6 ;  /* 0x00000006ff047e24 */ /* 0x008fe2000f8e00ff */
[----:B------:R-:W-:Y:S01]  /*a770*/  MOV R5, UR7 ;  /* 0x0000000700057c02 */ /* 0x000fe20008000f00 */
[----:B----4-:R-:W-:Y:S01]  /*a780*/  IMAD.U32 R6, RZ, RZ, UR4 ;  /* 0x00000004ff067e24 */ /* 0x010fe2000f8e00ff */
[----:B------:R-:W-:Y:S01]  /*a790*/  MOV R7, UR5 ;  /* 0x0000000500077c02 */ /* 0x000fe20008000f00 */
[----:B-1----:R-:W-:Y:S01]  /*a7a0*/  IMAD.U32 R10, RZ, RZ, UR8 ;  /* 0x00000008ff0a7e24 */ /* 0x002fe2000f8e00ff */
[----:B------:R-:W-:-:S02]  /*a7b0*/  MOV R11, UR9 ;  /* 0x00000009000b7c02 */ /* 0x000fc40008000f00 */
[----:B------:R-:W-:-:S07]  /*a7c0*/  LEPC R20, `(.L_x_229) ;  /* 0x000000001014794e */ /* 0x000fce0000000000 */
[----:B--2--5:R-:W-:Y:S05]  /*a7d0*/  CALL.ABS.NOINC R14 ;  /* 0x000000000e007343 */ /* 0x024fea0003c00000 */
.L_x_229:
[----:B------:R-:W-:Y:S05]  /*a7e0*/  WARPSYNC.ALL ;  /* 0x0000000000007948 */ /* 0x000fea0003800000 */
[----:B------:R-:W-:Y:S02]  /*a7f0*/  R2UR UR4, R93 ;  /* 0x000000005d0472ca */ /* 0x000fe400000e0000 */
[----:B------:R-:W-:-:S11]  /*a800*/  ISETP.NE.AND P0, PT, R89, R2, PT ;  /* 0x000000025900720c */ /* 0x000fd60003f05270 */
[----:B------:R-:W3:Y:S02]  /*a810*/  LDTM.x32 R56, tmem[UR4] ;  /* 0x00000004003879ee */ /* 0x000ee400082c0000 */
[----:B---3--:R-:W-:Y:S05]  /*a820*/  @!P0 BRA `(.L_x_230) ;  /* 0x0000000000408947 */ /* 0x008fea0003800000 */
        /* <DEDUP_REMOVED lines=16> */
.L_x_230:
[----:B------:R-:W-:Y:S05]  /*a930*/  WARPSYNC.ALL ;  /* 0x0000000000007948 */ /* 0x000fea0003800000 */
[----:B------:R-:W-:Y:S02]  /*a940*/  R2UR UR4, R91 ;  /* 0x000000005b0472ca */ /* 0x000fe400000e0000 */
[C---:B-1----:R-:W-:Y:S02]  /*a950*/  FMNMX3 R3, R18.reuse, R56, R60, !PT ;  /* 0x0000003812037276 */ /* 0x042fe4000780003c */
[C---:B------:R-:W-:Y:S02]  /*a960*/  FMNMX3 R0, R18.reuse, R57, R61, !PT ;  /* 0x0000003912007276 */ /* 0x040fe4000780003d */
[----:B------:R-:W-:-:S02]  /*a970*/  FMNMX3 R5, R18, R58, R62, !PT ;  /* 0x0000003a12057276 */ /* 0x000fc4000780003e */
[----:B------:R-:W-:Y:S02]  /*a980*/  FMNMX3 R3, R3, R64, R68, !PT ;  /* 0x0000004003037276 */ /* 0x000fe40007800044 */
[----:B------:R-:W-:Y:S02]  /*a990*/  FMNMX3 R0, R0, R65, R69, !PT ;  /* 0x0000004100007276 */ /* 0x000fe40007800045 */
[----:B------:R-:W-:Y:S01]  /*a9a0*/  FMNMX3 R6, R18, R59, R63, !PT ;  /* 0x0000003b12067276 */ /* 0x000fe2000780003f */
[----:B------:R-:W1:Y:S01]  /*a9b0*/  LDTM.x32 R24, tmem[UR4] ;  /* 0x00000004001879ee */ /* 0x000e6200082c0000 */
[----:B------:R-:W-:Y:S02]  /*a9c0*/  FMNMX3 R5, R5, R66, R70, !PT ;  /* 0x0000004205057276 */ /* 0x000fe40007800046 */
[----:B------:R-:W-:Y:S02]  /*a9d0*/  FMNMX3 R3, R3, R72, R76, !PT ;  /* 0x0000004803037276 */ /* 0x000fe4000780004c */
[----:B------:R-:W-:-:S02]  /*a9e0*/  FMNMX3 R0, R0, R73, R77, !PT ;  /* 0x0000004900007276 */ /* 0x000fc4000780004d */
[----:B------:R-:W-:Y:S02]  /*a9f0*/  FMNMX3 R6, R6, R67, R71, !PT ;  /* 0x0000004306067276 */ /* 0x000fe40007800047 */
[----:B------:R-:W-:Y:S02]  /*aa00*/  FMNMX3 R5, R5, R74, R78, !PT ;  /* 0x0000004a05057276 */ /* 0x000fe4000780004e */
[----:B------:R-:W-:Y:S02]  /*aa10*/  FMNMX3 R3, R3, R80, R84, !PT ;  /* 0x0000005003037276 */ /* 0x000fe40007800054 */
[----:B------:R-:W-:Y:S02]  /*aa20*/  FMNMX3 R0, R0, R81, R85, !PT ;  /* 0x0000005100007276 */ /* 0x000fe40007800055 */
[----:B------:R-:W-:Y:S02]  /*aa30*/  FMNMX3 R6, R6, R75, R79, !PT ;  /* 0x0000004b06067276 */ /* 0x000fe4000780004f */
[----:B------:R-:W-:-:S02]  /*aa40*/  FMNMX3 R5, R5, R82, R86, !PT ;  /* 0x0000005205057276 */ /* 0x000fc40007800056 */
[----:B------:R-:W-:Y:S02]  /*aa50*/  FMNMX3 R6, R6, R83, R87, !PT ;  /* 0x0000005306067276 */ /* 0x000fe40007800057 */
[----:B------:R-:W-:Y:S02]  /*aa60*/  ISETP.NE.AND P0, PT, R89, R2, PT ;  /* 0x000000025900720c */ /* 0x000fe40003f05270 */
[----:B-1----:R-:W-:Y:S02]  /*aa70*/  FMNMX3 R3, R3, R24, R28, !PT ;  /* 0x0000001803037276 */ /* 0x002fe4000780001c */
        /* <DEDUP_REMOVED lines=15> */
[----:B------:R-:W-:-:S04]  /*ab70*/  FMNMX3 R0, R4, R3, R0, !PT ;  /* 0x0000000304007276 */ /* 0x000fc80007800000 */
[----:B------:R-:W-:-:S04]  /*ab80*/  FMNMX R17, R17, R0, !PT ;  /* 0x0000000011117209 */ /* 0x000fc80007800000 */
[----:B------:R-:W-:-:S04]  /*ab90*/  FSETP.NEU.AND P1, PT, R17, -INF , PT ;  /* 0xff8000001100780b */ /* 0x000fc80003f2d000 */
[----:B------:R-:W-:Y:S01]  /*aba0*/  FSEL R19, R17, RZ, P1 ;  /* 0x000000ff11137208 */ /* 0x000fe20000800000 */
[----:B------:R-:W-:Y:S08]  /*abb0*/  @!P0 BRA `(.L_x_231) ;  /* 0x0000000000408947 */ /* 0x000ff00003800000 */
[----:B------:R-:W-:Y:S01]  /*abc0*/  MOV R14, 0x8 ;  /* 0x00000008000e7802 */ /* 0x000fe20000000f00 */
[----:B------:R-:W1:Y:S01]  /*abd0*/  LDCU.64 UR6, c[0x4][0xb0] ;  /* 0x01001600ff0677ac */ /* 0x000e620008000a00 */
[----:B------:R-:W-:Y:S02]  /*abe0*/  HFMA2 R12, -RZ, RZ, 0, 5.9604644775390625e-08 ;  /* 0x00000001ff0c7431 */ /* 0x000fe400000001ff */
[----:B------:R-:W-:Y:S01]  /*abf0*/  IMAD.MOV.U32 R8, RZ, RZ, 0x1be ;  /* 0x000001beff087424 */ /* 0x000fe200078e00ff */
[----:B------:R-:W3:Y:S01]  /*ac00*/  LDCU.64 UR4, c[0x4][0xb8] ;  /* 0x01001700ff0477ac */ /* 0x000ee20008000a00 */
[----:B------:R-:W4:Y:S01]  /*ac10*/  LDC.64 R14, c[0x4][R14] ;  /* 0x010000000e0e7b82 */ /* 0x000f220000000a00 */
[----:B------:R-:W-:Y:S01]  /*ac20*/  IMAD.MOV.U32 R13, RZ, RZ, RZ ;  /* 0x000000ffff0d7224 */ /* 0x000fe200078e00ff */
[----:B------:R-:W5:Y:S01]  /*ac30*/  LDCU.64 UR8, c[0x4][0x18] ;  /* 0x01000300ff0877ac */ /* 0x000f620008000a00 */
[----:B-1----:R-:W-:Y:S01]  /*ac40*/  IMAD.U32 R4, RZ, RZ, UR6 ;  /* 0x00000006ff047e24 */ /* 0x002fe2000f8e00ff */
[----:B------:R-:W-:Y:S01]  /*ac50*/  MOV R5, UR7 ;  /* 0x0000000700057c02 */ /* 0x000fe20008000f00 */
[----:B---3--:R-:W-:Y:S01]  /*ac60*/  IMAD.U32 R6, RZ, RZ, UR4 ;  /* 0x00000004ff067e24 */ /* 0x008fe2000f8e00ff */
[----:B------:R-:W-:Y:S01]  /*ac70*/  MOV R7, UR5 ;  /* 0x0000000500077c02 */ /* 0x000fe20008000f00 */
[----:B-----5:R-:W-:Y:S01]  /*ac80*/  IMAD.U32 R10, RZ, RZ, UR8 ;  /* 0x00000008ff0a7e24 */ /* 0x020fe2000f8e00ff */
[----:B------:R-:W-:-:S02]  /*ac90*/  MOV R11, UR9 ;  /* 0x00000009000b7c02 */ /* 0x000fc40008000f00 */
[----:B------:R-:W-:-:S07]  /*aca0*/  LEPC R20, `(.L_x_231) ;  /* 0x000000001014794e */ /* 0x000fce0000000000 */
[----:B--2-4-:R-:W-:Y:S05]  /*acb0*/  CALL.ABS.NOINC R14 ;  /* 0x000000000e007343 */ /* 0x014fea0003c00000 */
.L_x_231:
[----:B------:R-:W-:Y:S05]  /*acc0*/  WARPSYNC.ALL ;  /* 0x0000000000007948 */ /* 0x000fea0003800000 */
[----:B------:R-:W-:Y:S02]  /*acd0*/  R2UR UR4, R93 ;  /* 0x000000005d0472ca */ /* 0x000fe400000e0000 */
[----:B------:R-:W-:-:S11]  /*ace0*/  ISETP.NE.AND P0, PT, RZ, UR49, PT ;  /* 0x00000031ff007c0c */ /* 0x000fd6000bf05270 */
[----:B------:R1:W-:Y:S02]  /*acf0*/  STTM.x2 tmem[UR4], R18 ;  /* 0x00000012000079ed */ /* 0x0003e400080c0004 */
[----:B------:R-:W-:Y:S05]  /*ad00*/  @P0 BRA `(.L_x_232) ;  /* 0x0000000000040947 */ /* 0x000fea0003800000 */
[----:B--2---:R-:W-:Y:S05]  /*ad10*/  BPT.TRAP 0x1 ;  /* 0x000000040000795c */ /* 0x004fea0000300000 */
.L_x_232:
[----:B------:R-:W-:Y:S01]  /*ad20*/  MOV R3, UR57 ;  /* 0x0000003900037c02 */ /* 0x000fe20008000f00 */
[----:B------:R-:W-:Y:S01]  /*ad30*/  SYNCS.ARRIVE.TRANS64.A1T0 RZ, [UR44], RZ ;  /* 0x000000ffffff79a7 */ /* 0x000fe2000810002c */
[----:B--2---:R-:W-:Y:S01]  /*ad40*/  FMUL R0, R19, -UR37 ;  /* 0x8000002513007c20 */ /* 0x004fe20008400000 */
[----:B------:R-:W-:Y:S01]  /*ad50*/  UISETP.NE.AND UP0, UPT, UR58, URZ, UPT ;  /* 0x000000ff3a00728c */ /* 0x000fe2000bf05270 */
[----:B------:R-:W-:Y:S02]  /*ad60*/  SHF.L.U32 R3, R3, 0x1f, RZ ;  /* 0x0000001f03037819 */ /* 0x000fe400000006ff */
[--C-:B------:R-:W-:Y:S01]  /*ad70*/  FFMA2 R22, R56.F32x2.HI_LO, UR37.F32, R0.reuse.F32 ;  /* 0x0000002538167c49 */ /* 0x100fe20009200000 */
[----:B------:R-:W-:Y:S01]  /*ad80*/  USEL UR40, UR54, UR55, UP0 ;  /* 0x0000003736287287 */ /* 0x000fe20008000000 */
[--C-:B------:R-:W-:Y:S01]  /*ad90*/  FFMA2 R56, R58.F32x2.HI_LO, UR37.F32, R0.reuse.F32 ;  /* 0x000000253a387c49 */ /* 0x100fe20009200000 */
[----:B------:R-:W2:Y:S01]  /*ada0*/  SYNCS.PHASECHK.TRANS64.TRYWAIT P2, [UR43], R3 ;  /* 0x00000003ff0075a7 */ /* 0x000ea2000804112b */
[--C-:B------:R-:W-:Y:S01]  /*adb0*/  FFMA2 R58, R60.F32x2.HI_LO, UR37.F32, R0.reuse.F32 ;  /* 0x000000253c3a7c49 */ /* 0x100fe20009200000 */
[----:B------:R-:W-:Y:S01]  /*adc0*/  FSETP.GEU.AND P1, PT, R22, -126, PT ;  /* 0xc2fc00001600780b */ /* 0x000fe20003f2e000 */
[----:B------:R-:W-:Y:S01]  /*add0*/  ULOP3.LUT UR40, UR40, 0x1, URZ, 0x3c, !UPT ;  /* 0x0000000128287892 */ /* 0x000fe2000f8e3cff */
[----:B------:R-:W-:Y:S01]  /*ade0*/  FSETP.GEU.AND P0, PT, R23, -126, PT ;  /* 0xc2fc00001700780b */ /* 0x000fe20003f0e000 */
[----:B------:R-:W-:Y:S01]  /*adf0*/  FFMA2 R60, R62.F32x2.HI_LO, UR37.F32, R0.F32 ;  /* 0x000000253e3c7c49 */ /* 0x000fe20009200000 */
[----:B------:R-:W-:-:S02]  /*ae00*/  FSETP.GEU.AND P6, PT, R56, -126, PT ;  /* 0xc2fc00003800780b */ /* 0x000fc40003fce000 */
[----:B------:R-:W-:Y:S02]  /*ae10*/  FSETP.GEU.AND P5, PT, R57, -126, PT ;  /* 0xc2fc00003900780b */ /* 0x000fe40003fae000 */
[----:B------:R-:W-:Y:S02]  /*ae20*/  FSETP.GEU.AND P4, PT, R58, -126, PT ;  /* 0xc2fc00003a00780b */ /* 0x000fe40003f8e000 */
[----:B------:R-:W-:-:S03]  /*ae30*/  FSETP.GEU.AND P3, PT, R59, -126, PT ;  /* 0xc2fc00003b00780b */ /* 0x000fc60003f6e000 */
[----:B------:R-:W-:Y:S02]  /*ae40*/  @!P1 FMUL R22, R22, 0.5 ;  /* 0x3f00000016169820 */ /* 0x000fe40000400000 */
[----:B------:R-:W-:Y:S02]  /*ae50*/  @!P0 FMUL R23, R23, 0.5 ;  /* 0x3f00000017178820 */ /* 0x000fe40000400000 */
[----:B------:R-:W-:Y:S02]  /*ae60*/  @!P6 FMUL R56, R56, 0.5 ;  /* 0x3f0000003838e820 */ /* 0x000fe40000400000 */
[----:B------:R-:W-:Y:S01]  /*ae70*/  @!P5 FMUL R57, R57, 0.5 ;  /* 0x3f0000003939d820 */ /* 0x000fe20000400000 */
[----:B------:R-:W3:Y:S08]  /*ae80*/  MUFU.EX2 R22, R22 ;  /* 0x0000001600167308 */ /* 0x000ef00000000800 */
[----:B------:R-:W4:Y:S08]  /*ae90*/  MUFU.EX2 R23, R23 ;  /* 0x0000001700177308 */ /* 0x000f300000000800 */
[----:B------:R-:W5:Y:S08]  /*aea0*/  MUFU.EX2 R56, R56 ;  /* 0x0000003800387308 */ /* 0x000f700000000800 */
[----:B------:R-:W1:Y:S02]  /*aeb0*/  MUFU.EX2 R57, R57 ;  /* 0x0000003900397308 */ /* 0x000e640000000800 */
[----:B-12345:R-:W-:Y:S05]  /*aec0*/  @!P2 BRA `(.L_x_233) ;  /* 0x000000940070a947 */ /* 0x03efea0003800000 */
.L_x_426:
[----:B------:R-:W-:Y:S01]  /*aed0*/  @!P1 FMUL R22, R22, R22 ;  /* 0x0000001616169220 */ /* 0x000fe20000400000 */
[----:B------:R-:W-:Y:S01]  /*aee0*/  FSETP.GEU.AND P2, PT, R60, -126, PT ;  /* 0xc2fc00003c00780b */ /* 0x000fe20003f4e000 */
[----:B------:R-:W-:Y:S01]  /*aef0*/  @!P4 FMUL R58, R58, 0.5 ;  /* 0x3f0000003a3ac820 */ /* 0x000fe20000400000 */
[----:B------:R-:W-:Y:S01]  /*af00*/  FSETP.GEU.AND P1, PT, R61, -126, PT ;  /* 0xc2fc00003d00780b */ /* 0x000fe20003f2e000 */
[----:B------:R-:W-:Y:S01]  /*af10*/  @!P3 FMUL R59, R59, 0.5 ;  /* 0x3f0000003b3bb820 */ /* 0x000fe20000400000 */
[--C-:B------:R-:W-:Y:S01]  /*af20*/  FFMA2 R62, R64.F32x2.HI_LO, UR37.F32, R0.reuse.F32 ;  /* 0x00000025403e7c49 */ /* 0x100fe20009200000 */
[----:B------:R-:W-:Y:S01]  /*af30*/  USHF.R.U32.HI UR4, URZ, 0x15, UR60 ;  /* 0x00000015ff047899 */ /* 0x000fe2000801163c */
[----:B------:R-:W-:Y:S01]  /*af40*/  @!P0 FMUL R23, R23, R23 ;  /* 0x0000001717178220 */ /* 0x000fe20000400000 */
[----:B------:R-:W2:Y:S01]  /*af50*/  MUFU.EX2 R58, R58 ;  /* 0x0000003a003a7308 */ /* 0x000ea20000000800 */
[--C-:B------:R-:W-:Y:S01]  /*af60*/  FFMA2 R64, R66.F32x2.HI_LO, UR37.F32, R0.reuse.F32 ;  /* 0x0000002542407c49 */ /* 0x100fe20009200000 */
[----:B------:R-:W-:Y:S01]  /*af70*/  FSETP.GEU.AND P0, PT, R62, -126, PT ;  /* 0xc2fc00003e00780b */ /* 0x000fe20003f0e000 */
[--C-:B------:R-:W-:Y:S01]  /*af80*/  FFMA2 R66, R68.F32x2.HI_LO, UR37.F32, R0.reuse.F32 ;  /* 0x0000002544427c49 */ /* 0x100fe20009200000 */
[----:B-1----:R-:W-:Y:S01]  /*af90*/  MOV R3, UR4 ;  /* 0x0000000400037c02 */ /* 0x002fe20008000f00 */
[--C-:B------:R-:W-:Y:S01]  /*afa0*/  FFMA2 R68, R70.F32x2.HI_LO, UR37.F32, R0.reuse.F32 ;  /* 0x0000002546447c49 */ /* 0x100fe20009200000 */
[----:B------:R-:W-:Y:S01]  /*afb0*/  UISETP.NE.AND UP0, UPT, UR58, URZ, UPT ;  /* 0x000000ff3a00728c */ /* 0x000fe2000bf05270 */
[----:B------:R-:W-:Y:S01]  /*afc0*/  @!P2 FMUL R60, R60, 0.5 ;  /* 0x3f0000003c3ca820 */ /* 0x000fe20000400000 */
[----:B------:R-:W-:Y:S01]  /*afd0*/  @!P1 FMUL R61, R61, 0.5 ;  /* 0x3f0000003d3d9820 */ /* 0x000fe20000400000 */
[----:B------:R-:W1:Y:S01]  /*afe0*/  MUFU.EX2 R59, R59 ;  /* 0x0000003b003b7308 */ /* 0x000e620000000800 */
[----:B------:R-:W-:Y:S01]  /*aff0*/  @!P6 FMUL R56, R56, R56 ;  /* 0x000000383838e220 */ /* 0x000fe20000400000 */
[----:B------:R-:W-:Y:S01]  /*b000*/  @!P5 FMUL R57, R57, R57 ;  /* 0x000000393939d220 */ /* 0x000fe20000400000 */
[----:B------:R-:W-:Y:S01]  /*b010*/  FSETP.GEU.AND P6, PT, R63, -126, PT ;  /* 0xc2fc00003f00780b */ /* 0x000fe20003fce000 */
[--C-:B------:R-:W-:Y:S01]  /*b020*/  FFMA2 R70, R72.F32x2.HI_LO, UR37.F32, R0.reuse.F32 ;  /* 0x0000002548467c49 */ /* 0x100fe20009200000 */
[----:B------:R-:W-:Y:S01]  /*b030*/  FSETP.GEU.AND P5, PT, R64, -126, PT ;  /* 0xc2fc00004000780b */ /* 0x000fe20003fae000 */
[----:B------:R-:W-:Y:S01]  /*b040*/  @!P0 FMUL R62, R62, 0.5 ;  /* 0x3f0000003e3e8820 */ /* 0x000fe20000400000 */
[--C-:B------:R-:W-:Y:S01]  /*b050*/  FFMA2 R72, R74.F32x2.HI_LO, UR37.F32, R0.reuse.F32 ;  /* 0x000000254a487c49 */ /* 0x100fe20009200000 */
[----:B------:R-:W3:Y:S01]  /*b060*/  MUFU.EX2 R60, R60 ;  /* 0x0000003c003c7308 */ /* 0x000ee20000000800 */
[----:B--2---:R-:W-:Y:S01]  /*b070*/  @!P4 FMUL R58, R58, R58 ;  /* 0x0000003a3a3ac220 */ /* 0x004fe20000400000 */
[----:B------:R-:W-:Y:S01]  /*b080*/  FSETP.GEU.AND P4, PT, R65, -126, PT ;  /* 0xc2fc00004100780b */ /* 0x000fe20003f8e000 */
[--C-:B------:R-:W-:Y:S01]  /*b090*/  FFMA2 R74, R76.F32x2.HI_LO, UR37.F32, R0.reuse.F32 ;  /* 0x000000254c4a7c49 */ /* 0x100fe20009200000 */
[----:B------:R-:W-:Y:S01]  /*b0a0*/  ULOP3.LUT UR57, UR57, 0x1, URZ, 0x3c, !UPT ;  /* 0x0000000139397892 */ /* 0x000fe2000f8e3cff */
[--C-:B------:R-:W-:Y:S01]  /*b0b0*/  FFMA2 R76, R78.F32x2.HI_LO, UR37.F32, R0.reuse.F32 ;  /* 0x000000254e4c7c49 */ /* 0x100fe20009200000 */
[----:B------:R-:W-:Y:S01]  /*b0c0*/  USEL UR54, UR40, UR54, UP0 ;  /* 0x0000003628367287 */ /* 0x000fe20008000000 */
[--C-:B------:R-:W-:Y:S01]  /*b0d0*/  FFMA2 R78, R80.F32x2.HI_LO, UR37.F32, R0.reuse.F32 ;  /* 0x00000025504e7c49 */ /* 0x100fe20009200000 */
[----:B------:R-:W2:Y:S01]  /*b0e0*/  MUFU.EX2 R61, R61 ;  /* 0x0000003d003d7308 */ /* 0x000ea20000000800 */
[----:B-1----:R-:W-:Y:S01]  /*b0f0*/  @!P3 FMUL R59, R59, R59 ;  /* 0x0000003b3b3bb220 */ /* 0x002fe20000400000 */
[----:B------:R-:W-:Y:S01]  /*b100*/  FSETP.GEU.AND P3, PT, R66, -126, PT ;  /* 0xc2fc00004200780b */ /* 0x000fe20003f6e000 */
[----:B------:R-:W-:Y:S01]  /*b110*/  @!P6 FMUL R63, R63, 0.5 ;  /* 0x3f0000003f3fe820 */ /* 0x000fe20000400000 */
[----:B------:R-:W-:Y:S01]  /*b120*/  @!P5 FMUL R64, R64, 0.5 ;  /* 0x3f0000004040d820 */ /* 0x000fe20000400000 */
[--C-:B------:R-:W-:Y:S01]  /*b130*/  FFMA2 R80, R82.F32x2.HI_LO, UR37.F32, R0.reuse.F32 ;  /* 0x0000002552507c49 */ /* 0x100fe20009200000 */
[----:B------:R-:W-:Y:S01]  /*b140*/  USEL UR55, UR55, UR40, UP0 ;  /* 0x0000002837377287 */ /* 0x000fe20008000000 */
[----:B------:R-:W-:Y:S01]  /*b150*/  @!P4 FMUL R65, R65, 0.5 ;  /* 0x3f0000004141c820 */ /* 0x000fe20000400000 */
[----:B------:R-:W1:Y:S01]  /*b160*/  MUFU.EX2 R62, R62 ;  /* 0x0000003e003e7308 */ /* 0x000e620000000800 */
[----:B---3--:R-:W-:Y:S01]  /*b170*/  @!P2 FMUL R60, R60, R60 ;  /* 0x0000003c3c3ca220 */ /* 0x008fe20000400000 */
[----:B------:R-:W-:Y:S01]  /*b180*/  FSETP.GEU.AND P2, PT, R67, -126, PT ;  /* 0xc2fc00004300780b */ /* 0x000fe20003f4e000 */
[--C-:B------:R-:W-:Y:S01]  /*b190*/  FFMA2 R82, R84.F32x2.HI_LO, UR37.F32, R0.reuse.F32 ;  /* 0x0000002554527c49 */ /* 0x100fe20009200000 */
[----:B------:R-:W-:Y:S01]  /*b1a0*/  SYNCS.ARRIVE.TRANS64.A1T0 RZ, [UR42], RZ ;  /* 0x000000ffffff79a7 */ /* 0x000fe2000810002a */
[----:B------:R-:W-:-:S02]  /*b1b0*/  FFMA2 R84, R86.F32x2.HI_LO, UR37.F32, R0.F32 ;  /* 0x0000002556547c49 */ /* 0x000fc40009200000 */
[----:B------:R-:W-:Y:S01]  /*b1c0*/  @!P3 FMUL R66, R66, 0.5 ;  /* 0x3f0000004242b820 */ /* 0x000fe20000400000 */
[----:B------:R-:W3:Y:S01]  /*b1d0*/  MUFU.EX2 R63, R63 ;  /* 0x0000003f003f7308 */ /* 0x000ee20000000800 */
[----:B--2---:R-:W-:Y:S01]  /*b1e0*/  @!P1 FMUL R61, R61, R61 ;  /* 0x0000003d3d3d9220 */ /* 0x004fe20000400000 */
[----:B------:R-:W-:Y:S01]  /*b1f0*/  FSETP.GEU.AND P1, PT, R68, -126, PT ;  /* 0xc2fc00004400780b */ /* 0x000fe20003f2e000 */
[--C-:B------:R-:W-:Y:S02]  /*b200*/  FFMA2 R24, R24.F32x2.HI_LO, UR37.F32, R0.reuse.F32 ;  /* 0x0000002518187c49 */ /* 0x100fe40009200000 */
[--C-:B------:R-:W-:Y:S02]  /*b210*/  FFMA2 R26, R26.F32x2.HI_LO, UR37.F32, R0.reuse.F32 ;  /* 0x000000251a1a7c49 */ /* 0x100fe40009200000 */
[----:B------:R-:W-:Y:S01]  /*b220*/  @!P2 FMUL R67, R67, 0.5 ;  /* 0x3f0000004343a820 */ /* 0x000fe20000400000 */
[----:B------:R-:W2:Y:S01]  /*b230*/  MUFU.EX2 R64, R64 ;  /* 0x0000004000407308 */ /* 0x000ea20000000800 */
[----:B-1----:R-:W-:Y:S01]  /*b240*/  @!P0 FMUL R62, R62, R62 ;  /* 0x0000003e3e3e8220 */ /* 0x002fe20000400000 */
[----:B------:R-:W-:Y:S01]  /*b250*/  FSETP.GEU.AND P0, PT, R69, -126, PT ;  /* 0xc2fc00004500780b */ /* 0x000fe20003f0e000 */
[----:B------:R-:W-:-:S02]  /*b260*/  FFMA2 R28, R28.F32x2.HI_LO, UR37.F32, R0.F32 ;  /* 0x000000251c1c7c49 */ /* 0x000fc40009200000 */
[--C-:B------:R-:W-:Y:S02]  /*b270*/  FFMA2 R30, R30.F32x2.HI_LO, UR37.F32, R0.reuse.F32 ;  /* 0x000000251e1e7c49 */ /* 0x100fe40009200000 */
[----:B------:R-:W-:Y:S01]  /*b280*/  @!P1 FMUL R68, R68, 0.5 ;  /* 0x3f00000044449820 */ /* 0x000fe20000400000 */
[----:B------:R-:W1:Y:S01]  /*b290*/  MUFU.EX2 R65, R65 ;  /* 0x0000004100417308 */ /* 0x000e620000000800 */
[----:B---3--:R-:W-:Y:S01]  /*b2a0*/  @!P6 FMUL R63, R63, R63 ;  /* 0x0000003f3f3fe220 */ /* 0x008fe20000400000 */
[----:B------:R-:W-:Y:S01]  /*b2b0*/  FSETP.GEU.AND P6, PT, R70, -126, PT ;  /* 0xc2fc00004600780b */ /* 0x000fe20003fce000 */
[--C-:B------:R-:W-:Y:S02]  /*b2c0*/  FFMA2 R32, R32.F32x2.HI_LO, UR37.F32, R0.reuse.F32 ;  /* 0x0000002520207c49 */ /* 0x100fe40009200000 */
[--C-:B------:R-:W-:Y:S02]  /*b2d0*/  FFMA2 R34, R34.F32x2.HI_LO, UR37.F32, R0.reuse.F32 ;  /* 0x0000002522227c49 */ /* 0x100fe40009200000 */
[----:B------:R-:W-:Y:S01]  /*b2e0*/  @!P0 FMUL R69, R69, 0.5 ;  /* 0x3f00000045458820 */ /* 0x000fe20000400000 */
[----:B------:R-:W3:Y:S01]  /*b2f0*/  MUFU.EX2 R66, R66 ;  /* 0x0000004200427308 */ /* 0x000ee20000000800 */
[----:B--2---:R-:W-:Y:S01]  /*b300*/  @!P5 FMUL R64, R64, R64 ;  /* 0x000000404040d220 */ /* 0x004fe20000400000 */
[----:B------:R-:W-:Y:S01]  /*b310*/  FSETP.GEU.AND P5, PT, R71, -126, PT ;  /* 0xc2fc00004700780b */ /* 0x000fe20003fae000 */
[----:B------:R-:W-:-:S02]  /*b320*/  FFMA2 R36, R36.F32x2.HI_LO, UR37.F32, R0.F32 ;  /* 0x0000002524247c49 */ /* 0x000fc40009200000 */
[--C-:B------:R-:W-:Y:S02]  /*b330*/  FFMA2 R38, R38.F32x2.HI_LO, UR37.F32, R0.reuse.F32 ;  /* 0x0000002526267c49 */ /* 0x100fe40009200000 */
[----:B------:R-:W-:Y:S01]  /*b340*/  @!P6 FMUL R70, R70, 0.5 ;  /* 0x3f0000004646e820 */ /* 0x000fe20000400000 */
[----:B------:R-:W2:Y:S01]  /*b350*/  MUFU.EX2 R67, R67 ;  /* 0x0000004300437308 */ /* 0x000ea20000000800 */
[----:B-1----:R-:W-:Y:S01]  /*b360*/  @!P4 FMUL R65, R65, R65 ;  /* 0x000000414141c220 */ /* 0x002fe20000400000 */
[----:B------:R-:W-:Y:S01]  /*b370*/  FSETP.GEU.AND P4, PT, R72, -126, PT ;  /* 0xc2fc00004800780b */ /* 0x000fe20003f8e000 */
[--C-:B------:R-:W-:Y:S02]  /*b380*/  FFMA2 R40, R40.F32x2.HI_LO, UR37.F32, R0.reuse.F32 ;  /* 0x0000002528287c49 */ /* 0x100fe40009200000 */
[--C-:B------:R-:W-:Y:S02]  /*b390*/  FFMA2 R42, R42.F32x2.HI_LO, UR37.F32, R0.reuse.F32 ;  /* 0x000000252a2a7c49 */ /* 0x100fe40009200000 */
[----:B------:R-:W-:Y:S01]  /*b3a0*/  @!P5 FMUL R71, R71, 0.5 ;  /* 0x3f0000004747d820 */ /* 0x000fe20000400000 */
[----:B------:R-:W1:Y:S01]  /*b3b0*/  MUFU.EX2 R68, R68 ;  /* 0x0000004400447308 */ /* 0x000e620000000800 */
[----:B---3--:R-:W-:Y:S01]  /*b3c0*/  @!P3 FMUL R66, R66, R66 ;  /* 0x000000424242b220 */ /* 0x008fe20000400000 */
[----:B------:R-:W-:Y:S01]  /*b3d0*/  FSETP.GEU.AND P3, PT, R73, -126, PT ;  /* 0xc2fc00004900780b */ /* 0x000fe20003f6e000 */
[----:B------:R-:W-:-:S02]  /*b3e0*/  FFMA2 R44, R44.F32x2.HI_LO, UR37.F32, R0.F32 ;  /* 0x000000252c2c7c49 */ /* 0x000fc40009200000 */
[--C-:B------:R-:W-:Y:S02]  /*b3f0*/  FFMA2 R46, R46.F32x2.HI_LO, UR37.F32, R0.reuse.F32 ;  /* 0x000000252e2e7c49 */ /* 0x100fe40009200000 */
        /* <DEDUP_REMOVED lines=11> */
[----:B------:R-:W-:Y:S02]  /*b4b0*/  FFMA2 R54, R54.F32x2.HI_LO, UR37.F32, R0.F32 ;  /* 0x0000002536367c49 */ /* 0x000fe40009200000 */
[----:B------:R-:W-:Y:S01]  /*b4c0*/  @!P2 FMUL R74, R74, 0.5 ;  /* 0x3f0000004a4aa820 */ /* 0x000fe20000400000 */
[----:B------:R-:W1:Y:S01]  /*b4d0*/  MUFU.EX2 R71, R71 ;  /* 0x0000004700477308 */ /* 0x000e620000000800 */
[----:B---3--:R-:W-:Y:S01]  /*b4e0*/  @!P0 FMUL R69, R69, R69 ;  /* 0x0000004545458220 */ /* 0x008fe20000400000 */
[----:B------:R-:W-:-:S05]  /*b4f0*/  FSETP.GEU.AND P0, PT, R76, -126, PT ;  /* 0xc2fc00004c00780b */ /* 0x000fca0003f0e000 */
[----:B------:R-:W-:Y:S01]  /*b500*/  @!P1 FMUL R75, R75, 0.5 ;  /* 0x3f0000004b4b9820 */ /* 0x000fe20000400000 */
[----:B------:R-:W3:Y:S01]  /*b510*/  MUFU.EX2 R72, R72 ;  /* 0x0000004800487308 */ /* 0x000ee20000000800 */
[----:B--2---:R-:W-:Y:S01]  /*b520*/  @!P6 FMUL R70, R70, R70 ;  /* 0x000000464646e220 */ /* 0x004fe20000400000 */
[----:B------:R-:W-:-:S05]  /*b530*/  FSETP.GEU.AND P6, PT, R77, -126, PT ;  /* 0xc2fc00004d00780b */ /* 0x000fca0003fce000 */
[----:B------:R-:W-:Y:S01]  /*b540*/  @!P0 FMUL R76, R76, 0.5 ;  /* 0x3f0000004c4c8820 */ /* 0x000fe20000400000 */
[----:B------:R-:W2:Y:S01]  /*b550*/  MUFU.EX2 R73, R73 ;  /* 0x0000004900497308 */ /* 0x000ea20000000800 */
[----:B-1----:R-:W-:Y:S01]  /*b560*/  @!P5 FMUL R71, R71, R71 ;  /* 0x000000474747d220 */ /* 0x002fe20000400000 */
[----:B------:R-:W-:-:S05]  /*b570*/  FSETP.GEU.AND P5, PT, R78, -126, PT ;  /* 0xc2fc00004e00780b */ /* 0x000fca0003fae000 */
        /* <DEDUP_REMOVED lines=59> */
[----:B------:R-:W-:Y:S02]  /*b930*/  FSETP.GEU.AND P4, PT, R31, -126, PT ;  /* 0xc2fc00001f00780b */ /* 0x000fe40003f8e000 */
[----:B------:R-:W-:-:S03]  /*b940*/  F2FP.BF16.F32.PACK_AB R24, R23, R22 ;  /* 0x000000161718723e */ /* 0x000fc600000010ff */
[----:B------:R-:W-:Y:S01]  /*b950*/  @!P5 FMUL R30, R30, 0.5 ;  /* 0x3f0000001e1ed820 */ /* 0x000fe20000400000 */
[----:B------:R-:W1:Y:S01]  /*b960*/  MUFU.EX2 R95, R27 ;  /* 0x0000001b005f7308 */ /* 0x000e620000000800 */
[----:B---3--:R-:W-:Y:S01]  /*b970*/  @!P3 FMUL R87, R87, R87 ;  /* 0x000000575757b220 */ /* 0x008fe20000400000 */
[----:B------:R-:W-:Y:S02]  /*b980*/  FSETP.GEU.AND P3, PT, R32, -126, PT ;  /* 0xc2fc00002000780b */ /* 0x000fe40003f6e000 */
[----:B------:R-:W-:-:S03]  /*b990*/  F2FP.BF16.F32.PACK_AB R25, R57, R56 ;  /* 0x000000383919723e */ /* 0x000fc600000010ff */
[----:B------:R-:W-:Y:S01]  /*b9a0*/  @!P4 FMUL R31, R31, 0.5 ;  /* 0x3f0000001f1fc820 */ /* 0x000fe20000400000 */
[----:B------:R-:W3:Y:S01]  /*b9b0*/  MUFU.EX2 R96, R28 ;  /* 0x0000001c00607308 */ /* 0x000ee20000000800 */
[----:B--2---:R-:W-:Y:S01]  /*b9c0*/  @!P2 FMUL R94, R94, R94 ;  /* 0x0000005e5e5ea220 */ /* 0x004fe20000400000 */
[----:B------:R-:W-:Y:S02]  /*b9d0*/  FSETP.GEU.AND P2, PT, R33, -126, PT ;  /* 0xc2fc00002100780b */ /* 0x000fe40003f4e000 */
[----:B------:R-:W-:-:S03]  /*b9e0*/  F2FP.BF16.F32.PACK_AB R26, R59, R58 ;  /* 0x0000003a3b1a723e */ /* 0x000fc600000010ff */
        /* <DEDUP_REMOVED lines=113> */
[----:B------:R-:W-:Y:S02]  /*c100*/  LOP3.LUT P0, RZ, R3, 0x3, R88, 0x48, !PT ;  /* 0x0000000303ff7812 */ /* 0x000fe40007804858 */
[----:B------:R-:W-:-:S03]  /*c110*/  F2FP.BF16.F32.PACK_AB R49, R111, R110 ;  /* 0x0000006e6f31723e */ /* 0x000fc600000010ff */
[----:B------:R-:W-:Y:S01]  /*c120*/  @!P1 FMUL R55, R55, 0.5 ;  /* 0x3f00000037379820 */ /* 0x000fe20000400000 */
[----:B------:R-:W3:Y:S01]  /*c130*/  MUFU.EX2 R122, R52 ;  /* 0x00000034007a7308 */ /* 0x000ee20000000800 */
[----:B--2---:R-:W-:Y:S01]  /*c140*/  @!P6 FMUL R118, R118, R118 ;  /* 0x000000767676e220 */ /* 0x004fe20000400000 */
[----:B------:R-:W-:-:S06]  /*c150*/  F2FP.BF16.F32.PACK_AB R50, R113, R112 ;  /* 0x000000707132723e */ /* 0x000fcc00000010ff */
[----:B------:R-:W2:Y:S01]  /*c160*/  MUFU.EX2 R123, R53 ;  /* 0x00000035007b7308 */ /* 0x000ea20000000800 */
[----:B-1----:R-:W-:Y:S01]  /*c170*/  @!P5 FMUL R119, R119, R119 ;  /* 0x000000777777d220 */ /* 0x002fe20000400000 */
[----:B------:R-:W-:-:S06]  /*c180*/  F2FP.BF16.F32.PACK_AB R51, R115, R114 ;  /* 0x000000727333723e */ /* 0x000fcc00000010ff */
[----:B------:R-:W1:Y:S01]  /*c190*/  MUFU.EX2 R120, R54 ;  /* 0x0000003600787308 */ /* 0x000e620000000800 */
[----:B---3--:R-:W-:Y:S01]  /*c1a0*/  @!P4 FMUL R122, R122, R122 ;  /* 0x0000007a7a7ac220 */ /* 0x008fe20000400000 */
[----:B------:R-:W-:-:S06]  /*c1b0*/  F2FP.BF16.F32.PACK_AB R52, R117, R116 ;  /* 0x000000747534723e */ /* 0x000fcc00000010ff */
[----:B------:R-:W3:Y:S01]  /*c1c0*/  MUFU.EX2 R121, R55 ;  /* 0x0000003700797308 */ /* 0x000ee20000000800 */
[----:B--2---:R-:W-:Y:S01]  /*c1d0*/  @!P3 FMUL R123, R123, R123 ;  /* 0x0000007b7b7bb220 */ /* 0x004fe20000400000 */
[----:B------:R-:W-:Y:S01]  /*c1e0*/  F2FP.BF16.F32.PACK_AB R53, R119, R118 ;  /* 0x000000767735723e */ /* 0x000fe200000010ff */
[----:B-1----:R-:W-:-:S03]  /*c1f0*/  @!P2 FMUL R120, R120, R120 ;  /* 0x000000787878a220 */ /* 0x002fc60000400000 */
[----:B------:R-:W-:Y:S01]  /*c200*/  F2FP.BF16.F32.PACK_AB R54, R123, R122 ;  /* 0x0000007a7b36723e */ /* 0x000fe200000010ff */
[----:B---3--:R-:W-:-:S05]  /*c210*/  @!P1 FMUL R121, R121, R121 ;  /* 0x0000007979799220 */ /* 0x008fca0000400000 */
[----:B------:R-:W-:Y:S01]  /*c220*/  F2FP.BF16.F32.PACK_AB R55, R121, R120 ;  /* 0x000000787937723e */ /* 0x000fe200000010ff */
[----:B------:R-:W-:Y:S06]  /*c230*/  @!P0 BRA `(.L_x_234) ;  /* 0x0000000000408947 */ /* 0x000fec0003800000 */
        /* <DEDUP_REMOVED lines=16> */
.L_x_234:
[----:B------:R-:W-:Y:S01]  /*c340*/  MOV R0, UR46 ;  /* 0x0000002e00007c02 */ /* 0x000fe20008000f00 */
[----:B------:R-:W-:Y:S05]  /*c350*/  WARPSYNC.ALL ;  /* 0x0000000000007948 */ /* 0x000fea0003800000 */
[----:B------:R-:W-:Y:S01]  /*c360*/  ISETP.GT.U32.AND P0, PT, R0, 0x1, PT ;  /* 0x000000010000780c */ /* 0x000fe20003f04070 */
[----:B------:R1:W-:Y:S01]  /*c370*/  STTM.x32 tmem[UR60], R24 ;  /* 0x00000018000079ed */ /* 0x0003e200082c003c */
[----:B------:R-:W2:Y:S11]  /*c380*/  FENCE.VIEW.ASYNC.T ;  /* 0x00000000000073c6 */ /* 0x000eb60000000200 */
[----:B------:R-:W-:Y:S05]  /*c390*/  @P0 BRA `(.L_x_235) ;  /* 0x0000000000080947 */ /* 0x000fea0003800000 */
[----:B------:R-:W-:Y:S05]  /*c3a0*/  BPT.TRAP 0x1 ;  /* 0x000000040000795c */ /* 0x000fea0000300000 */
[----:B------:R-:W-:Y:S05]  /*c3b0*/  BPT.TRAP 0x1 ;  /* 0x000000040000795c */ /* 0x000fea0000300000 */
.L_x_235:
[----:B------:R-:W-:Y:S02]  /*c3c0*/  UPRMT UR4, UR38, 0x654, UR41 ;  /* 0x0000065426047896 */ /* 0x000fe40008000029 */
[----:B------:R-:W-:Y:S02]  /*c3d0*/  UISETP.NE.AND UP0, UPT, UR58, URZ, UPT ;  /* 0x000000ff3a00728c */ /* 0x000fe4000bf05270 */
[----:B------:R-:W-:-:S04]  /*c3e0*/  ULOP3.LUT UR59, UR59, 0x1, URZ, 0x3c, !UPT ;  /* 0x000000013b3b7892 */ /* 0x000fc8000f8e3cff */
[----:B------:R-:W-:Y:S01]  /*c3f0*/  USEL UR53, UR59, UR53, UP0 ;  /* 0x000000353b357287 */ /* 0x000fe20008000000 */
[----:B--2---:R-:W-:Y:S01]  /*c400*/  SYNCS.ARRIVE.TRANS64.RED.A1T0 RZ, [UR4], RZ ;  /* 0x000000ffffff79a7 */ /* 0x004fe20008100404 */
[----:B------:R-:W-:Y:S02]  /*c410*/  USEL UR56, UR56, UR59, UP0 ;  /* 0x0000003b38387287 */ /* 0x000fe40008000000 */
[----:B------:R-:W-:-:S09]  /*c420*/  UISETP.NE.AND UP0, UPT, UR49, URZ, UPT ;  /* 0x000000ff3100728c */ /* 0x000fd2000bf05270 */
[----:B------:R-:W-:Y:S05]  /*c430*/  BRA.U UP0, `(.L_x_236) ;  /* 0x0000000100047547 */ /* 0x000fea000b800000 */
[----:B------:R-:W-:Y:S05]  /*c440*/  BPT.TRAP 0x1 ;  /* 0x000000040000795c */ /* 0x000fea0000300000 */
.L_x_236:
[----:B------:R-:W-:Y:S01]  /*c450*/  MOV R0, UR40 ;  /* 0x0000002800007c02 */ /* 0x000fe20008000f00 */
[----:B------:R-:W-:Y:S01]  /*c460*/  FADD2 R56, R56.F32x2.HI_LO, RZ.F32 ;  /* 0x000000ff3838724b */ /* 0x000fe20000200000 */
[----:B------:R-:W-:Y:S01]  /*c470*/  FSETP.NEU.AND P1, PT, R18, R19, PT ;  /* 0x000000131200720b */ /* 0x000fe20003f2d000 */
[----:B------:R-:W-:Y:S01]  /*c480*/  FADD2 R58, R58.F32x2.HI_LO, RZ.F32 ;  /* 0x000000ff3a3a724b */ /* 0x000fe20000200000 */
[----:B------:R-:W-:Y:S01]  /*c490*/  SHF.L.U32 R0, R0, 0x1f, RZ ;  /* 0x0000001f00007819 */ /* 0x000fe200000006ff */
[----:B------:R-:W-:Y:S02]  /*c4a0*/  FADD2 R56, R56.F32x2.HI_LO, R64.F32x2.HI_LO ;  /* 0x000000403838724b */ /* 0x000fe40000000000 */
[----:B------:R-:W-:Y:S01]  /*c4b0*/  FADD2 R60, R60.F32x2.HI_LO, RZ.F32 ;  /* 0x000000ff3c3c724b */ /* 0x000fe20000200000 */
[----:B------:R-:W2:Y:S01]  /*c4c0*/  SYNCS.PHASECHK.TRANS64.TRYWAIT P2, [UR48], R0 ;  /* 0x00000000ff0075a7 */ /* 0x000ea20008041130 */
[----:B------:R-:W-:Y:S02]  /*c4d0*/  FADD2 R58, R58.F32x2.HI_LO, R66.F32x2.HI_LO ;  /* 0x000000423a3a724b */ /* 0x000fe40000000000 */
[----:B------:R-:W-:-:S02]  /*c4e0*/  FADD2 R60, R60.F32x2.HI_LO, R68.F32x2.HI_LO ;  /* 0x000000443c3c724b */ /* 0x000fc40000000000 */
[----:B------:R-:W-:Y:S02]  /*c4f0*/  FADD2 R56, R56.F32x2.HI_LO, R72.F32x2.HI_LO ;  /* 0x000000483838724b */ /* 0x000fe40000000000 */
[----:B------:R-:W-:Y:S01]  /*c500*/  FADD2 R58, R58.F32x2.HI_LO, R74.F32x2.HI_LO ;  /* 0x0000004a3a3a724b */ /* 0x000fe20000000000 */
[----:B--2---:R-:W-:Y:S06]  /*c510*/  @!P2 BRA `(.L_x_237) ;  /* 0x0000007c00f4a947 */ /* 0x004fec0003800000 */
.L_x_427:
[----:B------:R-:W-:Y:S01]  /*c520*/  BSSY.RECONVERGENT B0, `(.L_x_238) ;  /* 0x000000a000007945 */ /* 0x000fe20003800200 */
[----:B--2---:R-:W-:-:S03]  /*c530*/  MOV R3, 0x3f000000 ;  /* 0x3f00000000037802 */ /* 0x004fc60000000f00 */
[----:B------:R-:W-:Y:S05]  /*c540*/  @!P1 BRA `(.L_x_239) ;  /* 0x00000000001c9947 */ /* 0x000fea0003800000 */
[----:B------:R-:W-:-:S04]  /*c550*/  FADD R0, -R19, R18 ;  /* 0x0000001213007221 */ /* 0x000fc80000000100 */
[----:B------:R-:W-:-:S05]  /*c560*/  FMUL R0, R0, UR37 ;  /* 0x0000002500007c20 */ /* 0x000fca0008400000 */
[----:B------:R-:W-:-:S13]  /*c570*/  FSETP.GEU.AND P1, PT, R0, -126, PT ;  /* 0xc2fc00000000780b */ /* 0x000fda0003f2e000 */
[----:B------:R-:W-:-:S04]  /*c580*/  @!P1 FMUL R0, R0, 0.5 ;  /* 0x3f00000000009820 */ /* 0x000fc80000400000 */
[----:B------:R-:W2:Y:S02]  /*c590*/  MUFU.EX2 R3, R0 ;  /* 0x0000000000037308 */ /* 0x000ea40000000800 */
[----:B--2---:R-:W-:-:S04]  /*c5a0*/  @!P1 FMUL R3, R3, R3 ;  /* 0x0000000303039220 */ /* 0x004fc80000400000 */
[----:B------:R-:W-:Y:S02]  /*c5b0*/  FMUL R3, R3, 0.5 ;  /* 0x3f00000003037820 */ /* 0x000fe40000400000 */
.L_x_239:
[----:B------:R-:W-:Y:S05]  /*c5c0*/  BSYNC.RECONVERGENT B0 ;  /* 0x0000000000007941 */ /* 0x000fea0003800200 */
.L_x_238:
[----:B------:R-:W-:Y:S01]  /*c5d0*/  FMUL R16, R3, R16 ;  /* 0x0000001003107220 */ /* 0x000fe20000400000 */
[----:B------:R-:W-:Y:S01]  /*c5e0*/  FADD2 R60, R60.F32x2.HI_LO, R76.F32x2.HI_LO ;  /* 0x0000004c3c3c724b */ /* 0x000fe20000000000 */
[----:B------:R-:W-:Y:S01]  /*c5f0*/  ULOP3.LUT UP0, URZ, UR62, UR61, URZ, 0xfc, !UPT ;  /* 0x0000003d3eff7292 */ /* 0x000fe2000f80fcff */
[----:B------:R-:W-:Y:S02]  /*c600*/  FADD2 R56, R56.F32x2.HI_LO, R80.F32x2.HI_LO ;  /* 0x000000503838724b */ /* 0x000fe40000000000 */
[----:B------:R-:W-:Y:S02]  /*c610*/  FADD2 R22, R16.F32, R22.F32x2.HI_LO ;  /* 0x000000161016724b */ /* 0x000fe40000040000 */
[----:B------:R-:W-:Y:S02]  /*c620*/  FADD2 R58, R58.F32x2.HI_LO, R82.F32x2.HI_LO ;  /* 0x000000523a3a724b */ /* 0x000fe40000000000 */
[----:B------:R-:W-:Y:S02]  /*c630*/  FADD2 R22, R22.F32x2.HI_LO, R62.F32x2.HI_LO ;  /* 0x0000003e1616724b */ /* 0x000fe40000000000 */
[----:B------:R-:W-:-:S02]  /*c640*/  FADD2 R60, R60.F32x2.HI_LO, R84.F32x2.HI_LO ;  /* 0x000000543c3c724b */ /* 0x000fc40000000000 */
[----:B------:R-:W-:Y:S02]  /*c650*/  FADD2 R22, R22.F32x2.HI_LO, R70.F32x2.HI_LO ;  /* 0x000000461616724b */ /* 0x000fe40000000000 */
[----:B------:R-:W-:Y:S02]  /*c660*/  FADD2 R56, R56.F32x2.HI_LO, R94.F32x2.HI_LO ;  /* 0x0000005e3838724b */ /* 0x000fe40000000000 */
[----:B------:R-:W-:Y:S02]  /*c670*/  FADD2 R22, R22.F32x2.HI_LO, R78.F32x2.HI_LO ;  /* 0x0000004e1616724b */ /* 0x000fe40000000000 */
        /* <DEDUP_REMOVED lines=16> */
[----:B------:R-:W-:-:S04]  /*c780*/  FADD2 R22, R22.F32x2.HI_LO, R56.F32x2.HI_LO ;  /* 0x000000381616724b */ /* 0x000fc80000000000 */
[----:B------:R-:W-:-:S04]  /*c790*/  FADD2 R22, R22.F32x2.HI_LO, R58.F32x2.HI_LO ;  /* 0x0000003a1616724b */ /* 0x000fc80000000000 */
[----:B------:R-:W-:Y:S01]  /*c7a0*/  FADD R16, R22, R23 ;  /* 0x0000001716107221 */ /* 0x000fe20000000000 */
[----:B------:R-:W-:Y:S06]  /*c7b0*/  BRA.U UP0, `(.L_x_240) ;  /* 0x00000001006c7547 */ /* 0x000fec000b800000 */
[----:B------:R-:W-:Y:S05]  /*c7c0*/  @P0 BRA `(.L_x_241) ;  /* 0x0000000000040947 */ /* 0x000fea0003800000 */
[----:B------:R-:W-:Y:S05]  /*c7d0*/  BPT.TRAP 0x1 ;  /* 0x000000040000795c */ /* 0x000fea0000300000 */
.L_x_241:
[----:B------:R-:W-:Y:S01]  /*c7e0*/  IMAD.U32 R3, RZ, RZ, UR59 ;  /* 0x0000003bff037e24 */ /* 0x000fe2000f8e00ff */
[----:B------:R-:W-:-:S04]  /*c7f0*/  ISETP.NE.AND P0, PT, R89, R2, PT ;  /* 0x000000025900720c */ /* 0x000fc80003f05270 */
[----:B------:R-:W-:-:S04]  /*c800*/  SHF.L.U32 R3, R3, 0x1f, RZ ;  /* 0x0000001f03037819 */ /* 0x000fc800000006ff */
[----:B------:R-:W2:Y:S02]  /*c810*/  SYNCS.PHASECHK.TRANS64.TRYWAIT P1, [UR45], R3 ;  /* 0x00000003ff0075a7 */ /* 0x000ea4000802112d */
[----:B--2---:R-:W-:Y:S05]  /*c820*/  @!P1 BRA `(.L_x_242) ;  /* 0x0000007c00489947 */ /* 0x004fea0003800000 */
.L_x_428:
        /* <DEDUP_REMOVED lines=17> */
.L_x_243:
[----:B------:R-:W-:Y:S05]  /*c940*/  WARPSYNC.ALL ;  /* 0x0000000000007948 */ /* 0x000fea0003800000 */
[----:B------:R-:W-:-:S13]  /*c950*/  R2UR UR4, R93 ;  /* 0x000000005d0472ca */ /* 0x000fda00000e0000 */
[----:B------:R3:W-:Y:S02]  /*c960*/  STTM.x2 tmem[UR4], R16 ;  /* 0x00000010000079ed */ /* 0x0007e400080c0004 */
.L_x_240:
[----:B------:R-:W-:Y:S01]  /*c970*/  UIADD3 UR4, UPT, UPT, UR62, 0x1, URZ ;  /* 0x000000013e047890 */ /* 0x000fe2000fffe0ff */
[----:B------:R-:W-:Y:S01]  /*c980*/  MOV R18, R17 ;  /* 0x0000001100127202 */ /* 0x000fe20000000f00 */
[----:B------:R-:W-:Y:S02]  /*c990*/  UIADD3 UR62, UPT, UPT, UR62, -0x1, URZ ;  /* 0xffffffff3e3e7890 */ /* 0x000fe4000fffe0ff */
[----:B------:R-:W-:-:S09]  /*c9a0*/  UISETP.GT.U32.AND UP0, UPT, UR4, 0x1, UPT ;  /* 0x000000010400788c */ /* 0x000fd2000bf04070 */
[----:B------:R-:W-:Y:S05]  /*c9b0*/  BRA.U UP0, `(.L_x_244) ;  /* 0xffffffdd00107547 */ /* 0x000fea000b83ffff */
.L_x_226:
[----:B------:R-:W-:-:S09]  /*c9c0*/  UISETP.GE.AND UP0, UPT, UR61, 0x1, UPT ;  /* 0x000000013d00788c */ /* 0x000fd2000bf06270 */
[----:B------:R-:W-:Y:S05]  /*c9d0*/  BRA.U !UP0, `(.L_x_245) ;  /* 0x0000003908107547 */ /* 0x000fea000b800000 */
[----:B------:R-:W-:Y:S01]  /*c9e0*/  IADD3 R122, PT, PT, R92, UR39, RZ ;  /* 0x000000275c7a7c10 */ /* 0x000fe2000fffe0ff */
[----:B------:R-:W4:Y:S06]  /*c9f0*/  LDCU UR37, c[0x0][0x704] ;  /* 0x0000e080ff2577ac */ /* 0x000f2c0008000800 */
.L_x_263:
[----:B-12---:R-:W-:Y:S01]  /*ca00*/  IADD3 R0, PT, PT, R90, UR47, RZ ;  /* 0x0000002f5a007c10 */ /* 0x006fe2000fffe0ff */
[----:B------:R-:W-:-:S04]  /*ca10*/  UISETP.NE.AND UP0, UPT, UR58, URZ, UPT ;  /* 0x000000ff3a00728c */ /* 0x000fc8000bf05270 */
[----:B------:R-:W-:Y:S01]  /*ca20*/  USEL UR39, UR53, UR56, UP0 ;  /* 0x0000003835277287 */ /* 0x000fe20008000000 */
[----:B------:R-:W1:Y:S01]  /*ca30*/  SHFL.IDX PT, R0, R0, RZ, 0x1f ;  /* 0x00001fff00007589 */ /* 0x000e6200000e0000 */
[----:B------:R-:W-:Y:S01]  /*ca40*/  UISETP.GT.U32.AND UP0, UPT, UR46, 0x1, UPT ;  /* 0x000000012e00788c */ /* 0x000fe2000bf04070 */
[----:B-1----:R-:W-:-:S08]  /*ca50*/  R2UR UR40, R0 ;  /* 0x00000000002872ca */ /* 0x002fd000000e0000 */
[----:B---3--:R-:W-:Y:S07]  /*ca60*/  BRA.U UP0, `(.L_x_246) ;  /* 0x0000000100047547 */ /* 0x008fee000b800000 */
[----:B----4-:R-:W-:Y:S05]  /*ca70*/  BPT.TRAP 0x1 ;  /* 0x000000040000795c */ /* 0x010fea0000300000 */
.L_x_246:
[----:B------:R-:W-:Y:S01]  /*ca80*/  IMAD.U32 R3, RZ, RZ, UR39 ;  /* 0x00000027ff037e24 */ /* 0x000fe2000f8e00ff */
[----:B------:R-:W-:-:S04]  /*ca90*/  ISETP.NE.AND P0, PT, R89, R2, PT ;  /* 0x000000025900720c */ /* 0x000fc80003f05270 */
[----:B------:R-:W-:-:S04]  /*caa0*/  SHF.L.U32 R3, R3, 0x1f, RZ ;  /* 0x0000001f03037819 */ /* 0x000fc800000006ff */
[----:B------:R-:W1:Y:S02]  /*cab0*/  SYNCS.PHASECHK.TRANS64.TRYWAIT P1, [UR45], R3 ;  /* 0x00000003ff0075a7 */ /* 0x000e64000802112d */
[----:B-1----:R-:W-:Y:S05]  /*cac0*/  @!P1 BRA `(.L_x_247) ;  /* 0x0000007800b89947 */ /* 0x002fea0003800000 */
.L_x_429:
[----:B------:R-:W-:Y:S05]  /*cad0*/  @!P0 BRA `(.L_x_248) ;  /* 0x0000000000408947 */ /* 0x000fea0003800000 */
[----:B------:R-:W-:Y:S01]  /*cae0*/  MOV R14, 0x8 ;  /* 0x00000008000e7802 */ /* 0x000fe20000000f00 */
[----:B------:R-:W2:Y:S01]  /*caf0*/  LDCU.64 UR8, c[0x4][0xb0] ;  /* 0x01001600ff0877ac */ /* 0x000ea20008000a00 */
[----:B------:R-:W-:Y:S02]  /*cb00*/  HFMA2 R12, -RZ, RZ, 0, 5.9604644775390625e-08 ;  /* 0x00000001ff0c7431 */ /* 0x000fe400000001ff */
[----:B------:R-:W-:Y:S01]  /*cb10*/  IMAD.MOV.U32 R8, RZ, RZ, 0x192 ;  /* 0x00000192ff087424 */ /* 0x000fe200078e00ff */
[----:B------:R-:W5:Y:S01]  /*cb20*/  LDCU.64 UR6, c[0x4][0xb8] ;  /* 0x01001700ff0677ac */ /* 0x000f620008000a00 */
[----:B------:R-:W1:Y:S01]  /*cb30*/  LDC.64 R14, c[0x4][R14] ;  /* 0x010000000e0e7b82 */ /* 0x000e620000000a00 */
[----:B------:R-:W-:Y:S01]  /*cb40*/  IMAD.MOV.U32 R13, RZ, RZ, RZ ;  /* 0x000000ffff0d7224 */ /* 0x000fe200078e00ff */
[----:B------:R-:W3:Y:S01]  /*cb50*/  LDCU.64 UR4, c[0x4][0x10] ;  /* 0x01000200ff0477ac */ /* 0x000ee20008000a00 */
[----:B--2---:R-:W-:Y:S01]  /*cb60*/  IMAD.U32 R4, RZ, RZ, UR8 ;  /* 0x00000008ff047e24 */ /* 0x004fe2000f8e00ff */
[----:B------:R-:W-:Y:S01]  /*cb70*/  MOV R5, UR9 ;  /* 0x0000000900057c02 */ /* 0x000fe20008000f00 */
[----:B-----5:R-:W-:Y:S01]  /*cb80*/  IMAD.U32 R6, RZ, RZ, UR6 ;  /* 0x00000006ff067e24 */ /* 0x020fe2000f8e00ff */
[----:B------:R-:W-:Y:S01]  /*cb90*/  MOV R7, UR7 ;  /* 0x0000000700077c02 */ /* 0x000fe20008000f00 */
[----:B---3--:R-:W-:Y:S01]  /*cba0*/  IMAD.U32 R10, RZ, RZ, UR4 ;  /* 0x00000004ff0a7e24 */ /* 0x008fe2000f8e00ff */
[----:B------:R-:W-:-:S02]  /*cbb0*/  MOV R11, UR5 ;  /* 0x00000005000b7c02 */ /* 0x000fc40008000f00 */
[----:B------:R-:W-:-:S07]  /*cbc0*/  LEPC R20, `(.L_x_248) ;  /* 0x000000001014794e */ /* 0x000fce0000000000 */
[----:B-1--4-:R-:W-:Y:S05]  /*cbd0*/  CALL.ABS.NOINC R14 ;  /* 0x000000000e007343 */ /* 0x012fea0003c00000 */
.L_x_248:
[----:B------:R-:W-:Y:S05]  /*cbe0*/  WARPSYNC.ALL ;  /* 0x0000000000007948 */ /* 0x000fea0003800000 */
[----:B------:R-:W-:Y:S02]  /*cbf0*/  R2UR UR4, R93 ;  /* 0x000000005d0472ca */ /* 0x000fe400000e0000 */
[----:B------:R-:W-:-:S11]  /*cc00*/  ISETP.NE.AND P0, PT, R89, R2, PT ;  /* 0x000000025900720c */ /* 0x000fd60003f05270 */
[----:B------:R-:W2:Y:S02]  /*cc10*/  LDTM.x32 R24, tmem[UR4] ;  /* 0x00000004001879ee */ /* 0x000ea400082c0000 */
[----:B--2---:R-:W-:Y:S05]  /*cc20*/  @!P0 BRA `(.L_x_249) ;  /* 0x0000000000408947 */ /* 0x004fea0003800000 */
        /* <DEDUP_REMOVED lines=16> */
.L_x_249:
[----:B-1----:R-:W1:Y:S01]  /*cd30*/  LDC R0, c[0x0][0x384] ;  /* 0x0000e100ff007b82 */ /* 0x002e620000000800 */
[----:B------:R-:W-:Y:S05]  /*cd40*/  WARPSYNC.ALL ;  /* 0x0000000000007948 */ /* 0x000fea0003800000 */
[----:B------:R-:W-:Y:S01]  /*cd50*/  UIADD3 UR12, UPT, UPT, UR51, 0x2, URZ ;  /* 0x00000002330c7890 */ /* 0x000fe2000fffe0ff */
[----:B------:R-:W-:Y:S01]  /*cd60*/  MOV.SPILL R3, UR36 ;  /* 0x0000002400037c02 */ /* 0x000fe20009000f00 */
[----:B------:R-:W-:Y:S01]  /*cd70*/  UIADD3 UR11, UPT, UPT, UR51, 0x3, URZ ;  /* 0x00000003330b7890 */ /* 0x000fe2000fffe0ff */
[----:B------:R-:W-:Y:S01]  /*cd80*/  R2UR UR4, R91 ;  /* 0x000000005b0472ca */ /* 0x000fe200000e0000 */
[----:B------:R-:W-:-:S02]  /*cd90*/  UIADD3 UR9, UPT, UPT, UR51, 0x5, URZ ;  /* 0x0000000533097890 */ /* 0x000fc4000fffe0ff */
[----:B------:R-:W-:Y:S01]  /*cda0*/  UIADD3 UR7, UPT, UPT, UR51, 0x7, URZ ;  /* 0x0000000733077890 */ /* 0x000fe2000fffe0ff */
[C---:B------:R-:W-:Y:S01]  /*cdb0*/  ISETP.GE.AND P6, PT, R122.reuse, UR12, PT ;  /* 0x0000000c7a007c0c */ /* 0x040fe2000bfc6270 */
[----:B------:R-:W-:Y:S01]  /*cdc0*/  UIADD3 UR5, UPT, UPT, UR51, 0x9, URZ ;  /* 0x0000000933057890 */ /* 0x000fe2000fffe0ff */
[----:B------:R-:W-:Y:S01]  /*cdd0*/  ISETP.GE.AND P2, PT, R122, UR11, PT ;  /* 0x0000000b7a007c0c */ /* 0x000fe2000bf46270 */
[----:B------:R-:W-:Y:S02]  /*cde0*/  UIADD3 UR6, UPT, UPT, UR51, 0x8, URZ ;  /* 0x0000000833067890 */ /* 0x000fe4000fffe0ff */
[----:B------:R-:W-:Y:S02]  /*cdf0*/  UIADD3 UR36, UPT, UPT, UR51, 0xa, URZ ;  /* 0x0000000a33247890 */ /* 0x000fe4000fffe0ff */
[----:B------:R-:W-:Y:S02]  /*ce00*/  UIADD3 UR76, UPT, UPT, UR51, 0xc, URZ ;  /* 0x0000000c334c7890 */ /* 0x000fe4000fffe0ff */
[----:B------:R-:W-:Y:S01]  /*ce10*/  UIADD3 UR77, UPT, UPT, UR51, 0xb, URZ ;  /* 0x0000000b334d7890 */ /* 0x000fe2000fffe0ff */
[----:B------:R-:W2:Y:S01]  /*ce20*/  LDTM.x32 R56, tmem[UR4] ;  /* 0x00000004003879ee */ /* 0x000ea200082c0000 */
[C---:B-1----:R-:W-:Y:S01]  /*ce30*/  ISETP.LE.AND P1, PT, R0.reuse, UR12, PT ;  /* 0x0000000c00007c0c */ /* 0x042fe2000bf23270 */
[----:B------:R-:W-:Y:S01]  /*ce40*/  UIADD3 UR75, UPT, UPT, UR51, 0xd, URZ ;  /* 0x0000000d334b7890 */ /* 0x000fe2000fffe0ff */
[C---:B------:R-:W-:Y:S01]  /*ce50*/  ISETP.LE.AND P3, PT, R0.reuse, UR11, PT ;  /* 0x0000000b00007c0c */ /* 0x040fe2000bf63270 */
[----:B------:R-:W-:Y:S01]  /*ce60*/  UIADD3 UR73, UPT, UPT, UR51, 0xf, URZ ;  /* 0x0000000f33497890 */ /* 0x000fe2000fffe0ff */
[----:B------:R-:W-:Y:S01]  /*ce70*/  ISETP.LE.AND P0, PT, R0, UR9, PT ;  /* 0x0000000900007c0c */ /* 0x000fe2000bf03270 */
[----:B------:R-:W-:Y:S01]  /*ce80*/  UIADD3 UR74, UPT, UPT, UR51, 0xe, URZ ;  /* 0x0000000e334a7890 */ /* 0x000fe2000fffe0ff */
[----:B------:R-:W-:Y:S01]  /*ce90*/  FSEL R22, R26, -INF , !P1 ;  /* 0xff8000001a167808 */ /* 0x000fe20004800000 */
[----:B------:R-:W-:Y:S01]  /*cea0*/  UIADD3 UR72, UPT, UPT, UR51, 0x10, URZ ;  /* 0x0000001033487890 */ /* 0x000fe2000fffe0ff */
[----:B------:R-:W-:Y:S01]  /*ceb0*/  FSEL R23, R27, -INF , !P3 ;  /* 0xff8000001b177808 */ /* 0x000fe20005800000 */
[----:B------:R-:W-:Y:S01]  /*cec0*/  UIADD3 UR70, UPT, UPT, UR51, 0x12, URZ ;  /* 0x0000001233467890 */ /* 0x000fe2000fffe0ff */
[----:B------:R-:W-:Y:S01]  /*ced0*/  ISETP.GE.AND P1, PT, R122, UR9, PT ;  /* 0x000000097a007c0c */ /* 0x000fe2000bf26270 */
[----:B------:R-:W-:Y:S01]  /*cee0*/  UIADD3 UR71, UPT, UPT, UR51, 0x11, URZ ;  /* 0x0000001133477890 */ /* 0x000fe2000fffe0ff */
[----:B------:R-:W-:Y:S01]  /*cef0*/  FSEL R19, R29, -INF , !P0 ;  /* 0xff8000001d137808 */ /* 0x000fe20004000000 */
[----:B------:R-:W-:Y:S01]  /*cf00*/  UIADD3 UR69, UPT, UPT, UR51, 0x13, URZ ;  /* 0x0000001333457890 */ /* 0x000fe2000fffe0ff */
[----:B------:R-:W-:Y:S01]  /*cf10*/  FSEL R23, R23, -INF , P2 ;  /* 0xff80000017177808 */ /* 0x000fe20001000000 */
[----:B------:R-:W-:Y:S01]  /*cf20*/  UIADD3 UR67, UPT, UPT, UR51, 0x15, URZ ;  /* 0x0000001533437890 */ /* 0x000fe2000fffe0ff */
[C---:B------:R-:W-:Y:S01]  /*cf30*/  ISETP.LE.AND P2, PT, R0.reuse, UR7, PT ;  /* 0x0000000700007c0c */ /* 0x040fe2000bf43270 */
[----:B------:R-:W-:Y:S01]  /*cf40*/  UIADD3 UR68, UPT, UPT, UR51, 0x14, URZ ;  /* 0x0000001433447890 */ /* 0x000fe2000fffe0ff */
[----:B------:R-:W-:Y:S01]  /*cf50*/  FSEL R19, R19, -INF , P1 ;  /* 0xff80000013137808 */ /* 0x000fe20000800000 */
[----:B------:R-:W-:Y:S01]  /*cf60*/  UIADD3 UR66, UPT, UPT, UR51, 0x16, URZ ;  /* 0x0000001633427890 */ /* 0x000fe2000fffe0ff */
[C---:B------:R-:W-:Y:S01]  /*cf70*/  ISETP.LE.AND P1, PT, R0.reuse, UR5, PT ;  /* 0x0000000500007c0c */ /* 0x040fe2000bf23270 */
[----:B------:R-:W-:Y:S01]  /*cf80*/  UIADD3 UR64, UPT, UPT, UR51, 0x18, URZ ;  /* 0x0000001833407890 */ /* 0x000fe2000fffe0ff */
[----:B------:R-:W-:Y:S01]  /*cf90*/  FSEL R104, R31, -INF , !P2 ;  /* 0xff8000001f687808 */ /* 0x000fe20005000000 */
[----:B------:R-:W-:Y:S01]  /*cfa0*/  UIADD3 UR65, UPT, UPT, UR51, 0x17, URZ ;  /* 0x0000001733417890 */ /* 0x000fe2000fffe0ff */
[C---:B------:R-:W-:Y:S01]  /*cfb0*/  ISETP.LE.AND P0, PT, R0.reuse, UR6, PT ;  /* 0x0000000600007c0c */ /* 0x040fe2000bf03270 */
[----:B------:R-:W-:Y:S01]  /*cfc0*/  UIADD3 UR63, UPT, UPT, UR51, 0x19, URZ ;  /* 0x00000019333f7890 */ /* 0x000fe2000fffe0ff */
[C---:B------:R-:W-:Y:S01]  /*cfd0*/  ISETP.LE.AND P2, PT, R0.reuse, UR36, PT ;  /* 0x0000002400007c0c */ /* 0x040fe2000bf43270 */
[----:B------:R-:W-:Y:S01]  /*cfe0*/  UIADD3 UR61, UPT, UPT, UR51, 0x1b, URZ ;  /* 0x0000001b333d7890 */ /* 0x000fe2000fffe0ff */
[----:B------:R-:W-:Y:S01]  /*cff0*/  FSEL R102, R33, -INF , !P1 ;  /* 0xff80000021667808 */ /* 0x000fe20004800000 */
[----:B------:R-:W-:Y:S01]  /*d000*/  UIADD3 UR62, UPT, UPT, UR51, 0x1a, URZ ;  /* 0x0000001a333e7890 */ /* 0x000fe2000fffe0ff */
[----:B------:R-:W-:Y:S01]  /*d010*/  ISETP.LE.AND P1, PT, R0, UR76, PT ;  /* 0x0000004c00007c0c */ /* 0x000fe2000bf23270 */
[----:B------:R-:W-:Y:S01]  /*d020*/  UIADD3 UR60, UPT, UPT, UR51, 0x1c, URZ ;  /* 0x0000001c333c7890 */ /* 0x000fe2000fffe0ff */
[----:B------:R-:W-:Y:S01]  /*d030*/  FSEL R103, R32, -INF , !P0 ;  /* 0xff80000020677808 */ /* 0x000fe20004000000 */
[----:B------:R-:W-:Y:S01]  /*d040*/  UIADD3 UR35, UPT, UPT, UR51, 0x1e, URZ ;  /* 0x0000001e33237890 */ /* 0x000fe2000fffe0ff */
[----:B------:R-:W-:Y:S01]  /*d050*/  FSEL R101, R34, -INF , !P2 ;  /* 0xff80000022657808 */ /* 0x000fe20005000000 */
[----:B------:R-:W-:Y:S01]  /*d060*/  UIADD3 UR59, UPT, UPT, UR51, 0x1d, URZ ;  /* 0x0000001d333b7890 */ /* 0x000fe2000fffe0ff */
[C---:B------:R-:W-:Y:S01]  /*d070*/  ISETP.LE.AND P0, PT, R0.reuse, UR77, PT ;  /* 0x0000004d00007c0c */ /* 0x040fe2000bf03270 */
[----:B------:R-:W-:Y:S01]  /*d080*/  UIADD3 UR34, UPT, UPT, UR51, 0x1f, URZ ;  /* 0x0000001f33227890 */ /* 0x000fe2000fffe0ff */
[----:B------:R-:W-:Y:S01]  /*d090*/  ISETP.LE.AND P2, PT, R0, UR75, PT ;  /* 0x0000004b00007c0c */ /* 0x000fe2000bf43270 */
[----:B------:R-:W-:Y:S01]  /*d0a0*/  UIADD3 UR32, UPT, UPT, UR51, 0x21, URZ ;  /* 0x0000002133207890 */ /* 0x000fe2000fffe0ff */
[----:B------:R-:W-:Y:S01]  /*d0b0*/  FSEL R99, R36, -INF , !P1 ;  /* 0xff80000024637808 */ /* 0x000fe20004800000 */
[----:B------:R-:W-:Y:S01]  /*d0c0*/  UIADD3 UR33, UPT, UPT, UR51, 0x20, URZ ;  /* 0x0000002033217890 */ /* 0x000fe2000fffe0ff */
[C---:B------:R-:W-:Y:S01]  /*d0d0*/  ISETP.LE.AND P1, PT, R0.reuse, UR73, PT ;  /* 0x0000004900007c0c */ /* 0x040fe2000bf23270 */
[----:B------:R-:W-:Y:S01]  /*d0e0*/  UIADD3 UR29, UPT, UPT, UR51, 0x24, URZ ;  /* 0x00000024331d7890 */ /* 0x000fe2000fffe0ff */
[----:B------:R-:W-:Y:S01]  /*d0f0*/  FSEL R100, R35, -INF , !P0 ;  /* 0xff80000023647808 */ /* 0x000fe20004000000 */
        /* <DEDUP_REMOVED lines=45> */
[----:B------:R-:W-:Y:S01]  /*d3d0*/  ISETP.LE.AND P1, PT, R0, UR61, PT ;  /* 0x0000003d00007c0c */ /* 0x000fe2000bf23270 */
[----:B------:R-:W-:Y:S01]  /*d3e0*/  UIADD3 UR4, UPT, UPT, UR51, 0x3d, URZ ;  /* 0x0000003d33047890 */ /* 0x000fe2000fffe0ff */
[----:B------:R-:W-:-:S02]  /*d3f0*/  FSEL R12, R47, -INF , !P0 ;  /* 0xff8000002f0c7808 */ /* 0x000fc40004000000 */
[----:B------:R-:W-:Y:S02]  /*d400*/  FSEL R10, R49, -INF , !P2 ;  /* 0xff800000310a7808 */ /* 0x000fe40005000000 */
[C---:B------:R-:W-:Y:S02]  /*d410*/  ISETP.LE.AND P0, PT, R0.reuse, UR62, PT ;  /* 0x0000003e00007c0c */ /* 0x040fe4000bf03270 */
[C---:B------:R-:W-:Y:S02]  /*d420*/  ISETP.LE.AND P2, PT, R0.reuse, UR60, PT ;  /* 0x0000003c00007c0c */ /* 0x040fe4000bf43270 */
[----:B------:R-:W-:Y:S02]  /*d430*/  FSEL R8, R51, -INF , !P1 ;  /* 0xff80000033087808 */ /* 0x000fe40004800000 */
[----:B------:R-:W-:Y:S02]  /*d440*/  ISETP.LE.AND P1, PT, R0, UR35, PT ;  /* 0x0000002300007c0c */ /* 0x000fe4000bf23270 */
[----:B------:R-:W-:-:S02]  /*d450*/  FSEL R9, R50, -INF , !P0 ;  /* 0xff80000032097808 */ /* 0x000fc40004000000 */
[----:B------:R-:W-:Y:S02]  /*d460*/  FSEL R7, R52, -INF , !P2 ;  /* 0xff80000034077808 */ /* 0x000fe40005000000 */
[C---:B------:R-:W-:Y:S02]  /*d470*/  ISETP.LE.AND P0, PT, R0.reuse, UR59, PT ;  /* 0x0000003b00007c0c */ /* 0x040fe4000bf03270 */
[----:B------:R-:W-:Y:S02]  /*d480*/  ISETP.LE.AND P2, PT, R0, UR34, PT ;  /* 0x0000002200007c0c */ /* 0x000fe4000bf43270 */
[----:B------:R-:W-:Y:S02]  /*d490*/  FSEL R5, R54, -INF , !P1 ;  /* 0xff80000036057808 */ /* 0x000fe40004800000 */
[----:B------:R-:W-:Y:S02]  /*d4a0*/  ISETP.LE.AND P1, PT, R0, UR32, PT ;  /* 0x0000002000007c0c */ /* 0x000fe4000bf23270 */
[----:B------:R-:W-:-:S02]  /*d4b0*/  FSEL R6, R53, -INF , !P0 ;  /* 0xff80000035067808 */ /* 0x000fc40004000000 */
[----:B------:R-:W-:Y:S02]  /*d4c0*/  FSEL R4, R55, -INF , !P2 ;  /* 0xff80000037047808 */ /* 0x000fe40005000000 */
[C---:B------:R-:W-:Y:S02]  /*d4d0*/  ISETP.LE.AND P0, PT, R0.reuse, UR33, PT ;  /* 0x0000002100007c0c */ /* 0x040fe4000bf03270 */
[----:B--2---:R-:W-:Y:S02]  /*d4e0*/  FSEL R55, R57, -INF , !P1 ;  /* 0xff80000039377808 */ /* 0x004fe40004800000 */
[----:B------:R-:W-:Y:S02]  /*d4f0*/  ISETP.LE.AND P1, PT, R0, UR29, PT ;  /* 0x0000001d00007c0c */ /* 0x000fe4000bf23270 */
[----:B------:R-:W-:Y:S02]  /*d500*/  FSEL R54, R56, -INF , !P0 ;  /* 0xff80000038367808 */ /* 0x000fe40004000000 */
[----:B------:R-:W-:-:S02]  /*d510*/  ISETP.LE.AND P2, PT, R0, UR31, PT ;  /* 0x0000001f00007c0c */ /* 0x000fc4000bf43270 */
[----:B------:R-:W-:Y:S02]  /*d520*/  ISETP.LE.AND P0, PT, R0, UR30, PT ;  /* 0x0000001e00007c0c */ /* 0x000fe4000bf03270 */
[----:B------:R-:W-:Y:S02]  /*d530*/  FSEL R50, R60, -INF , !P1 ;  /* 0xff8000003c327808 */ /* 0x000fe40004800000 */
[----:B------:R-:W-:Y:S02]  /*d540*/  ISETP.LE.AND P1, PT, R0, UR26, PT ;  /* 0x0000001a00007c0c */ /* 0x000fe4000bf23270 */
[----:B------:R-:W-:Y:S02]  /*d550*/  FSEL R52, R58, -INF , !P2 ;  /* 0xff8000003a347808 */ /* 0x000fe40005000000 */
[----:B------:R-:W-:Y:S02]  /*d560*/  FSEL R53, R59, -INF , !P0 ;  /* 0xff8000003b357808 */ /* 0x000fe40004000000 */
[----:B------:R-:W-:-:S02]  /*d570*/  ISETP.LE.AND P2, PT, R0, UR28, PT ;  /* 0x0000001c00007c0c */ /* 0x000fc4000bf43270 */
[C---:B------:R-:W-:Y:S02]  /*d580*/  ISETP.LE.AND P0, PT, R0.reuse, UR27, PT ;  /* 0x0000001b00007c0c */ /* 0x040fe4000bf03270 */
[----:B------:R-:W-:Y:S02]  /*d590*/  FSEL R49, R63, -INF , !P1 ;  /* 0xff8000003f317808 */ /* 0x000fe40004800000 */
[----:B------:R-:W-:Y:S02]  /*d5a0*/  ISETP.LE.AND P1, PT, R0, UR23, PT ;  /* 0x0000001700007c0c */ /* 0x000fe4000bf23270 */
[----:B------:R-:W-:Y:S02]  /*d5b0*/  FSEL R51, R61, -INF , !P2 ;  /* 0xff8000003d337808 */ /* 0x000fe40005000000 */
        /* <DEDUP_REMOVED lines=14> */
[C---:B------:R-:W-:Y:S02]  /*d6a0*/  ISETP.LE.AND P2, PT, R0.reuse, UR19, PT ;  /* 0x0000001300007c0c */ /* 0x040fe4000bf43270 */
[----:B------:R-:W-:Y:S02]  /*d6b0*/  ISETP.LE.AND P0, PT, R0, UR18, PT ;  /* 0x0000001200007c0c */ /* 0x000fe4000bf03270 */
[----:B------:R-:W-:Y:S02]  /*d6c0*/  FSEL R38, R72, -INF , !P1 ;  /* 0xff80000048267808 */ /* 0x000fe40004800000 */
[----:B------:R-:W-:Y:S02]  /*d6d0*/  ISETP.LE.AND P1, PT, R0, UR14, PT ;  /* 0x0000000e00007c0c */ /* 0x000fe4000bf23270 */
[----:B------:R-:W-:Y:S02]  /*d6e0*/  FSEL R22, R22, -INF , P6 ;  /* 0xff80000016167808 */ /* 0x000fe40003000000 */
[----:B------:R-:W-:Y:S01]  /*d6f0*/  ISETP.GE.AND P4, PT, R122, UR10, PT ;  /* 0x0000000a7a007c0c */ /* 0x000fe2000bf86270 */
[----:B------:R-:W-:Y:S01]  /*d700*/  UIADD3 UR10, UPT, UPT, UR51, 0x37, URZ ;  /* 0x00000037330a7890 */ /* 0x000fe2000fffe0ff */
[----:B------:R-:W-:-:S02]  /*d710*/  ISETP.LE.AND P3, PT, R0, UR8, PT ;  /* 0x0000000800007c0c */ /* 0x000fc4000bf63270 */
[----:B------:R-:W-:Y:S01]  /*d720*/  ISETP.GE.AND P6, PT, R122, UR8, PT ;  /* 0x000000087a007c0c */ /* 0x000fe2000bfc6270 */
[----:B------:R-:W-:Y:S01]  /*d730*/  UIADD3 UR8, UPT, UPT, UR51, 0x39, URZ ;  /* 0x0000003933087890 */ /* 0x000fe2000fffe0ff */
[----:B------:R-:W-:Y:S02]  /*d740*/  FSEL R18, R28, -INF , !P5 ;  /* 0xff8000001c127808 */ /* 0x000fe40006800000 */
[----:B------:R-:W-:Y:S02]  /*d750*/  FSEL R40, R70, -INF , !P2 ;  /* 0xff80000046287808 */ /* 0x000fe40005000000 */
[----:B------:R-:W-:Y:S02]  /*d760*/  FSEL R41, R71, -INF , !P0 ;  /* 0xff80000047297808 */ /* 0x000fe40004000000 */
[C---:B------:R-:W-:Y:S02]  /*d770*/  ISETP.LE.AND P2, PT, R0.reuse, UR16, PT ;  /* 0x0000001000007c0c */ /* 0x040fe4000bf43270 */
[----:B------:R-:W-:-:S02]  /*d780*/  ISETP.LE.AND P0, PT, R0, UR15, PT ;  /* 0x0000000f00007c0c */ /* 0x000fc4000bf03270 */
[----:B------:R-:W-:Y:S02]  /*d790*/  FSEL R37, R75, -INF , !P1 ;  /* 0xff8000004b257808 */ /* 0x000fe40004800000 */
[----:B------:R-:W-:Y:S02]  /*d7a0*/  ISETP.LE.AND P1, PT, R0, UR11, PT ;  /* 0x0000000b00007c0c */ /* 0x000fe4000bf23270 */
[----:B------:R-:W-:Y:S02]  /*d7b0*/  FSEL R18, R18, -INF , P4 ;  /* 0xff80000012127808 */ /* 0x000fe40002000000 */
[----:B------:R-:W-:Y:S01]  /*d7c0*/  ISETP.GE.AND P4, PT, R122, UR6, PT ;  /* 0x000000067a007c0c */ /* 0x000fe2000bf86270 */
[----:B------:R-:W-:Y:S01]  /*d7d0*/  UIADD3 UR6, UPT, UPT, UR51, 0x3b, URZ ;  /* 0x0000003b33067890 */ /* 0x000fe2000fffe0ff */
[----:B------:R-:W-:Y:S02]  /*d7e0*/  FSEL R39, R73, -INF , !P2 ;  /* 0xff80000049277808 */ /* 0x000fe40005000000 */
[----:B------:R-:W-:-:S02]  /*d7f0*/  FSEL R36, R74, -INF , !P0 ;  /* 0xff8000004a247808 */ /* 0x000fc40004000000 */
[C---:B------:R-:W-:Y:S02]  /*d800*/  ISETP.LE.AND P2, PT, R0.reuse, UR13, PT ;  /* 0x0000000d00007c0c */ /* 0x040fe4000bf43270 */
[----:B------:R-:W-:Y:S02]  /*d810*/  ISETP.LE.AND P0, PT, R0, UR12, PT ;  /* 0x0000000c00007c0c */ /* 0x000fe4000bf03270 */
[----:B------:R-:W-:Y:S02]  /*d820*/  FSEL R32, R78, -INF , !P1 ;  /* 0xff8000004e207808 */ /* 0x000fe40004800000 */
[----:B------:R-:W-:Y:S02]  /*d830*/  ISETP.LE.AND P1, PT, R0, UR8, PT ;  /* 0x0000000800007c0c */ /* 0x000fe4000bf23270 */
[----:B------:R-:W-:Y:S01]  /*d840*/  ISETP.GE.AND P5, PT, R122, UR7, PT ;  /* 0x000000077a007c0c */ /* 0x000fe2000bfa6270 */
[----:B------:R-:W-:Y:S01]  /*d850*/  UIADD3 UR7, UPT, UPT, UR51, 0x3a, URZ ;  /* 0x0000003a33077890 */ /* 0x000fe2000fffe0ff */
[----:B------:R-:W-:-:S02]  /*d860*/  FSEL R34, R76, -INF , !P2 ;  /* 0xff8000004c227808 */ /* 0x000fc40005000000 */
[----:B------:R-:W-:Y:S02]  /*d870*/  FSEL R35, R77, -INF , !P0 ;  /* 0xff8000004d237808 */ /* 0x000fe40004000000 */
[----:B------:R-:W-:Y:S02]  /*d880*/  FSEL R105, R30, -INF , !P3 ;  /* 0xff8000001e697808 */ /* 0x000fe40005800000 */
[C---:B------:R-:W-:Y:S02]  /*d890*/  ISETP.LE.AND P2, PT, R0.reuse, UR10, PT ;  /* 0x0000000a00007c0c */ /* 0x040fe4000bf43270 */
[----:B------:R-:W-:Y:S02]  /*d8a0*/  ISETP.LE.AND P0, PT, R0, UR9, PT ;  /* 0x0000000900007c0c */ /* 0x000fe4000bf03270 */
[----:B------:R-:W-:Y:S02]  /*d8b0*/  FSEL R31, R81, -INF , !P1 ;  /* 0xff800000511f7808 */ /* 0x000fe40004800000 */
[----:B------:R-:W-:Y:S01]  /*d8c0*/  ISETP.GE.AND P3, PT, R122, UR5, PT ;  /* 0x000000057a007c0c */ /* 0x000fe2000bf66270 */
[----:B------:R-:W-:Y:S01]  /*d8d0*/  UIADD3 UR5, UPT, UPT, UR51, 0x3c, URZ ;  /* 0x0000003c33057890 */ /* 0x000fe2000fffe0ff */
[----:B------:R-:W-:-:S02]  /*d8e0*/  ISETP.LE.AND P1, PT, R0, UR6, PT ;  /* 0x0000000600007c0c */ /* 0x000fc4000bf23270 */
[----:B------:R-:W-:Y:S02]  /*d8f0*/  FSEL R33, R79, -INF , !P2 ;  /* 0xff8000004f217808 */ /* 0x000fe40005000000 */
[----:B------:R-:W-:Y:S02]  /*d900*/  FSEL R30, R80, -INF , !P0 ;  /* 0xff800000501e7808 */ /* 0x000fe40004000000 */
[----:B------:R-:W-:Y:S02]  /*d910*/  FSEL R78, R103, -INF , P4 ;  /* 0xff800000674e7808 */ /* 0x000fe40002000000 */
[----:B------:R-:W-:Y:S02]  /*d920*/  ISETP.LE.AND P0, PT, R0, UR7, PT ;  /* 0x0000000700007c0c */ /* 0x000fe4000bf03270 */
[----:B------:R-:W-:Y:S02]  /*d930*/  FSEL R29, R83, -INF , !P1 ;  /* 0xff800000531d7808 */ /* 0x000fe40004800000 */
[----:B------:R-:W-:Y:S01]  /*d940*/  ISETP.GE.AND P4, PT, R122, UR76, PT ;  /* 0x0000004c7a007c0c */ /* 0x000fe2000bf86270 */
[----:B------:R-:W-:Y:S01]  /*d950*/  UIADD3 UR76, UPT, UPT, UR51, 0x3e, URZ ;  /* 0x0000003e334c7890 */ /* 0x000fe2000fffe0ff */
[----:B------:R-:W-:-:S02]  /*d960*/  FSEL R79, R102, -INF , P3 ;  /* 0xff800000664f7808 */ /* 0x000fc40001800000 */
[----:B------:R-:W-:Y:S01]  /*d970*/  ISETP.GE.AND P2, PT, R122, UR36, PT ;  /* 0x000000247a007c0c */ /* 0x000fe2000bf46270 */
[----:B------:R-:W-:Y:S01]  /*d980*/  UIADD3 UR36, UPT, UPT, UR51, 0x3e, URZ ;  /* 0x0000003e33247890 */ /* 0x000fe2000fffe0ff */
[----:B------:R-:W-:Y:S02]  /*d990*/  ISETP.LE.AND P1, PT, R0, UR4, PT ;  /* 0x0000000400007c0c */ /* 0x000fe4000bf23270 */
[----:B------:R-:W-:Y:S02]  /*d9a0*/  ISETP.GE.AND P3, PT, R122, UR75, PT ;  /* 0x0000004b7a007c0c */ /* 0x000fe4000bf66270 */
[----:B------:R-:W-:Y:S02]  /*d9b0*/  FSEL R28, R82, -INF , !P0 ;  /* 0xff800000521c7808 */ /* 0x000fe40004000000 */
[----:B------:R-:W-:Y:S02]  /*d9c0*/  FSEL R74, R99, -INF , P4 ;  /* 0xff800000634a7808 */ /* 0x000fe40002000000 */
[----:B------:R-:W-:-:S02]  /*d9d0*/  ISETP.LE.AND P0, PT, R0, UR5, PT ;  /* 0x0000000500007c0c */ /* 0x000fc4000bf03270 */
[----:B------:R-:W-:Y:S02]  /*d9e0*/  FSEL R27, R85, -INF , !P1 ;  /* 0xff800000551b7808 */ /* 0x000fe40004800000 */
[----:B------:R-:W-:Y:S02]  /*d9f0*/  FSEL R76, R101, -INF , P2 ;  /* 0xff800000654c7808 */ /* 0x000fe40001000000 */
[----:B------:R-:W-:Y:S02]  /*da00*/  ISETP.GE.AND P4, PT, R122, UR72, PT ;  /* 0x000000487a007c0c */ /* 0x000fe4000bf86270 */
[----:B------:R-:W-:Y:S02]  /*da10*/  FSEL R75, R98, -INF , P3 ;  /* 0xff800000624b7808 */ /* 0x000fe40001800000 */
[C---:B------:R-:W-:Y:S01]  /*da20*/  ISETP.GE.AND P1, PT, R122.reuse, UR77, PT ;  /* 0x0000004d7a007c0c */ /* 0x040fe2000bf26270 */
[----:B------:R-:W-:Y:S01]  /*da30*/  UIADD3 UR77, UPT, UPT, UR51, 0x1, URZ ;  /* 0x00000001334d7890 */ /* 0x000fe2000fffe0ff */
[----:B------:R-:W-:-:S02]  /*da40*/  ISETP.GE.AND P2, PT, R122, UR74, PT ;  /* 0x0000004a7a007c0c */ /* 0x000fc4000bf46270 */
[----:B------:R-:W-:Y:S02]  /*da50*/  ISETP.GE.AND P3, PT, R122, UR71, PT ;  /* 0x000000477a007c0c */ /* 0x000fe4000bf66270 */
[----:B------:R-:W-:Y:S02]  /*da60*/  FSEL R26, R84, -INF , !P0 ;  /* 0xff800000541a7808 */ /* 0x000fe40004000000 */
[----:B------:R-:W-:Y:S02]  /*da70*/  FSEL R70, R95, -INF , P4 ;  /* 0xff8000005f467808 */ /* 0x000fe40002000000 */
[----:B------:R-:W-:Y:S02]  /*da80*/  ISETP.LE.AND P0, PT, R0, UR36, PT ;  /* 0x0000002400007c0c */ /* 0x000fe4000bf03270 */
[----:B------:R-:W-:Y:S02]  /*da90*/  FSEL R77, R100, -INF , P1 ;  /* 0xff800000644d7808 */ /* 0x000fe40000800000 */
[----:B------:R-:W-:-:S02]  /*daa0*/  FSEL R72, R97, -INF , P2 ;  /* 0xff80000061487808 */ /* 0x000fc40001000000 */
[----:B------:R-:W-:Y:S02]  /*dab0*/  ISETP.GE.AND P4, PT, R122, UR68, PT ;  /* 0x000000447a007c0c */ /* 0x000fe4000bf86270 */
[----:B------:R-:W-:Y:S02]  /*dac0*/  FSEL R71, R94, -INF , P3 ;  /* 0xff8000005e477808 */ /* 0x000fe40001800000 */
[C---:B------:R-:W-:Y:S02]  /*dad0*/  ISETP.GE.AND P1, PT, R122.reuse, UR73, PT ;  /* 0x000000497a007c0c */ /* 0x040fe4000bf26270 */
[C---:B------:R-:W-:Y:S02]  /*dae0*/  ISETP.GE.AND P2, PT, R122.reuse, UR70, PT ;  /* 0x000000467a007c0c */ /* 0x040fe4000bf46270 */
[----:B------:R-:W-:Y:S02]  /*daf0*/  ISETP.GE.AND P3, PT, R122, UR67, PT ;  /* 0x000000437a007c0c */ /* 0x000fe4000bf66270 */
[----:B------:R-:W-:-:S02]  /*db00*/  FSEL R86, R86, -INF , !P0 ;  /* 0xff80000056567808 */ /* 0x000fc40004000000 */
[----:B------:R-:W-:Y:S02]  /*db10*/  FSEL R66, R15, -INF , P4 ;  /* 0xff8000000f427808 */ /* 0x000fe40002000000 */
[----:B------:R-:W-:Y:S02]  /*db20*/  ISETP.LE.AND P0, PT, R0, UR51, PT ;  /* 0x0000003300007c0c */ /* 0x000fe4000bf03270 */
[----:B------:R-:W-:Y:S02]  /*db30*/  FSEL R73, R96, -INF , P1 ;  /* 0xff80000060497808 */ /* 0x000fe40000800000 */
[----:B------:R-:W-:Y:S02]  /*db40*/  FSEL R68, R21, -INF , P2 ;  /* 0xff80000015447808 */ /* 0x000fe40001000000 */
[----:B------:R-:W-:Y:S02]  /*db50*/  ISETP.GE.AND P4, PT, R122, UR64, PT ;  /* 0x000000407a007c0c */ /* 0x000fe4000bf86270 */
[----:B------:R-:W-:-:S02]  /*db60*/  FSEL R67, R14, -INF , P3 ;  /* 0xff8000000e437808 */ /* 0x000fc40001800000 */
[C---:B------:R-:W-:Y:S02]  /*db70*/  ISETP.GE.AND P1, PT, R122.reuse, UR69, PT ;  /* 0x000000457a007c0c */ /* 0x040fe4000bf26270 */
[C---:B------:R-:W-:Y:S02]  /*db80*/  ISETP.GE.AND P2, PT, R122.reuse, UR66, PT ;  /* 0x000000427a007c0c */ /* 0x040fe4000bf46270 */
[----:B------:R-:W-:Y:S02]  /*db90*/  ISETP.GE.AND P3, PT, R122, UR63, PT ;  /* 0x0000003f7a007c0c */ /* 0x000fe4000bf66270 */
[----:B------:R-:W-:Y:S02]  /*dba0*/  FSEL R24, R24, -INF , !P0 ;  /* 0xff80000018187808 */ /* 0x000fe40004000000 */
[----:B------:R-:W-:Y:S02]  /*dbb0*/  FSEL R62, R11, -INF , P4 ;  /* 0xff8000000b3e7808 */ /* 0x000fe40002000000 */
[----:B------:R-:W-:Y:S01]  /*dbc0*/  ISETP.LE.AND P0, PT, R0, UR77, PT ;  /* 0x0000004d00007c0c */ /* 0x000fe2000bf03270 */
[----:B------:R-:W-:Y:S01]  /*dbd0*/  UIADD3 UR77, UPT, UPT, UR51, 0x3f, URZ ;  /* 0x0000003f334d7890 */ /* 0x000fe2000fffe0ff */
[----:B------:R-:W-:-:S02]  /*dbe0*/  FSEL R69, R20, -INF , P1 ;  /* 0xff80000014457808 */ /* 0x000fc40000800000 */
[----:B------:R-:W-:Y:S02]  /*dbf0*/  FSEL R64, R13, -INF , P2 ;  /* 0xff8000000d407808 */ /* 0x000fe40001000000 */
[----:B------:R-:W-:Y:S02]  /*dc00*/  ISETP.GE.AND P4, PT, R122, UR60, PT ;  /* 0x0000003c7a007c0c */ /* 0x000fe4000bf86270 */
[----:B------:R-:W-:Y:S02]  /*dc10*/  FSEL R63, R10, -INF , P3 ;  /* 0xff8000000a3f7808 */ /* 0x000fe40001800000 */
[C---:B------:R-:W-:Y:S02]  /*dc20*/  ISETP.GE.AND P1, PT, R122.reuse, UR65, PT ;  /* 0x000000417a007c0c */ /* 0x040fe4000bf26270 */
[C---:B------:R-:W-:Y:S02]  /*dc30*/  ISETP.GE.AND P2, PT, R122.reuse, UR62, PT ;  /* 0x0000003e7a007c0c */ /* 0x040fe4000bf46270 */
[----:B------:R-:W-:-:S02]  /*dc40*/  ISETP.GE.AND P3, PT, R122, UR59, PT ;  /* 0x0000003b7a007c0c */ /* 0x000fc4000bf66270 */
[----:B------:R-:W-:Y:S02]  /*dc50*/  FSEL R58, R7, -INF , P4 ;  /* 0xff800000073a7808 */ /* 0x000fe40002000000 */
[----:B------:R-:W-:Y:S02]  /*dc60*/  FSEL R65, R12, -INF , P1 ;  /* 0xff8000000c417808 */ /* 0x000fe40000800000 */
[----:B------:R-:W-:Y:S02]  /*dc70*/  FSEL R60, R9, -INF , P2 ;  /* 0xff800000093c7808 */ /* 0x000fe40001000000 */
[----:B------:R-:W-:Y:S02]  /*dc80*/  ISETP.GE.AND P4, PT, R122, UR33, PT ;  /* 0x000000217a007c0c */ /* 0x000fe4000bf86270 */
[----:B------:R-:W-:Y:S02]  /*dc90*/  FSEL R59, R6, -INF , P3 ;  /* 0xff800000063b7808 */ /* 0x000fe40001800000 */
[----:B------:R-:W-:-:S02]  /*dca0*/  FSEL R83, R25, -INF , !P0 ;  /* 0xff80000019537808 */ /* 0x000fc40004000000 */
[C---:B------:R-:W-:Y:S02]  /*dcb0*/  ISETP.GE.AND P1, PT, R122.reuse, UR61, PT ;  /* 0x0000003d7a007c0c */ /* 0x040fe4000bf26270 */
[C---:B------:R-:W-:Y:S02]  /*dcc0*/  ISETP.GE.AND P2, PT, R122.reuse, UR35, PT ;  /* 0x000000237a007c0c */ /* 0x040fe4000bf46270 */
[----:B------:R-:W-:Y:S02]  /*dcd0*/  ISETP.GE.AND P3, PT, R122, UR32, PT ;  /* 0x000000207a007c0c */ /* 0x000fe4000bf66270 */
[----:B------:R-:W-:Y:S02]  /*dce0*/  ISETP.LE.AND P0, PT, R0, UR77, PT ;  /* 0x0000004d00007c0c */ /* 0x000fe4000bf03270 */
[----:B------:R-:W-:Y:S02]  /*dcf0*/  FSEL R54, R54, -INF , P4 ;  /* 0xff80000036367808 */ /* 0x000fe40002000000 */
[----:B------:R-:W-:-:S02]  /*dd00*/  FSEL R61, R8, -INF , P1 ;  /* 0xff800000083d7808 */ /* 0x000fc40000800000 */
[----:B------:R-:W-:Y:S02]  /*dd10*/  FSEL R56, R5, -INF , P2 ;  /* 0xff80000005387808 */ /* 0x000fe40001000000 */
[C---:B------:R-:W-:Y:S02]  /*dd20*/  ISETP.GE.AND P4, PT, R122.reuse, UR29, PT ;  /* 0x0000001d7a007c0c */ /* 0x040fe4000bf86270 */
[----:B------:R-:W-:Y:S02]  /*dd30*/  FSEL R55, R55, -INF , P3 ;  /* 0xff80000037377808 */ /* 0x000fe40001800000 */
[----:B------:R-:W-:Y:S02]  /*dd40*/  FSEL R25, R87, -INF , !P0 ;  /* 0xff80000057197808 */ /* 0x000fe40004000000 */
[C---:B------:R-:W-:Y:S02]  /*dd50*/  ISETP.GE.AND P1, PT, R122.reuse, UR34, PT ;  /* 0x000000227a007c0c */ /* 0x040fe4000bf26270 */
[----:B------:R-:W-:-:S02]  /*dd60*/  ISETP.GE.AND P2, PT, R122, UR31, PT ;  /* 0x0000001f7a007c0c */ /* 0x000fc4000bf46270 */
[C---:B------:R-:W-:Y:S02]  /*dd70*/  ISETP.GE.AND P3, PT, R122.reuse, UR28, PT ;  /* 0x0000001c7a007c0c */ /* 0x040fe4000bf66270 */
[----:B------:R-:W-:Y:S02]  /*dd80*/  ISETP.GE.AND P0, PT, R122, UR51, PT ;  /* 0x000000337a007c0c */ /* 0x000fe4000bf06270 */
[----:B------:R-:W-:Y:S02]  /*dd90*/  FSEL R81, R104, -INF , P5 ;  /* 0xff80000068517808 */ /* 0x000fe40002800000 */
[----:B------:R-:W-:Y:S02]  /*dda0*/  ISETP.GT.AND P5, PT, R122, UR51, PT ;  /* 0x000000337a007c0c */ /* 0x000fe4000bfa4270 */
[----:B------:R-:W-:Y:S02]  /*ddb0*/  FSEL R50, R50, -INF , P4 ;  /* 0xff80000032327808 */ /* 0x000fe40002000000 */
[----:B------:R-:W-:-:S02]  /*ddc0*/  FSEL R57, R4, -INF , P1 ;  /* 0xff80000004397808 */ /* 0x000fc40000800000 */
[----:B------:R-:W-:Y:S02]  /*ddd0*/  FSEL R52, R52, -INF , P2 ;  /* 0xff80000034347808 */ /* 0x000fe40001000000 */
[C---:B------:R-:W-:Y:S02]  /*dde0*/  ISETP.GE.AND P4, PT, R122.reuse, UR25, PT ;  /* 0x000000197a007c0c */ /* 0x040fe4000bf86270 */
[----:B------:R-:W-:Y:S02]  /*ddf0*/  FSEL R51, R51, -INF , P3 ;  /* 0xff80000033337808 */ /* 0x000fe40001800000 */
[C---:B------:R-:W-:Y:S02]  /*de00*/  ISETP.GE.AND P1, PT, R122.reuse, UR30, PT ;  /* 0x0000001e7a007c0c */ /* 0x040fe4000bf26270 */
[C---:B------:R-:W-:Y:S02]  /*de10*/  ISETP.GE.AND P2, PT, R122.reuse, UR27, PT ;  /* 0x0000001b7a007c0c */ /* 0x040fe4000bf46270 */
[----:B------:R-:W-:-:S02]  /*de20*/  ISETP.GE.AND P3, PT, R122, UR24, PT ;  /* 0x000000187a007c0c */ /* 0x000fc4000bf66270 */
[----:B------:R-:W-:Y:S02]  /*de30*/  FSEL R82, R24, -INF , P0 ;  /* 0xff80000018527808 */ /* 0x000fe40000000000 */
[----:B------:R-:W-:Y:S02]  /*de40*/  FSEL R83, R83, -INF , P5 ;  /* 0xff80000053537808 */ /* 0x000fe40002800000 */
[----:B------:R-:W-:Y:S02]  /*de50*/  FSEL R80, R105, -INF , P6 ;  /* 0xff80000069507808 */ /* 0x000fe40003000000 */
[----:B------:R-:W-:Y:S02]  /*de60*/  R2UR.FILL UR36, R3 ;  /* 0x00000000032472ca */ /* 0x000fe400004e0000 */
[----:B------:R-:W-:Y:S02]  /*de70*/  FSEL R46, R46, -INF , P4 ;  /* 0xff8000002e2e7808 */ /* 0x000fe40002000000 */
[----:B------:R-:W-:-:S02]  /*de80*/  FSEL R53, R53, -INF , P1 ;  /* 0xff80000035357808 */ /* 0x000fc40000800000 */
[----:B------:R-:W-:Y:S02]  /*de90*/  FSEL R48, R48, -INF , P2 ;  /* 0xff80000030307808 */ /* 0x000fe40001000000 */
[C---:B------:R-:W-:Y:S02]  /*dea0*/  ISETP.GE.AND P4, PT, R122.reuse, UR21, PT ;  /* 0x000000157a007c0c */ /* 0x040fe4000bf86270 */
[----:B------:R-:W-:Y:S02]  /*deb0*/  FSEL R47, R47, -INF , P3 ;  /* 0xff8000002f2f7808 */ /* 0x000fe40001800000 */
[----:B------:R-:W-:Y:S02]  /*dec0*/  FMNMX3 R3, R17, R82, R18, !PT ;  /* 0x0000005211037276 */ /* 0x000fe40007800012 */
[C---:B------:R-:W-:Y:S02]  /*ded0*/  ISETP.GE.AND P1, PT, R122.reuse, UR26, PT ;  /* 0x0000001a7a007c0c */ /* 0x040fe4000bf26270 */
[----:B------:R-:W-:-:S02]  /*dee0*/  ISETP.GE.AND P2, PT, R122, UR23, PT ;  /* 0x000000177a007c0c */ /* 0x000fc4000bf46270 */
[----:B------:R-:W-:Y:S02]  /*def0*/  ISETP.GE.AND P3, PT, R122, UR20, PT ;  /* 0x000000147a007c0c */ /* 0x000fe4000bf66270 */
[C---:B------:R-:W-:Y:S02]  /*df00*/  FMNMX3 R0, R17.reuse, R83, R19, !PT ;  /* 0x0000005311007276 */ /* 0x040fe40007800013 */
[----:B------:R-:W-:Y:S02]  /*df10*/  FMNMX3 R5, R17, R22, R80, !PT ;  /* 0x0000001611057276 */ /* 0x000fe40007800050 */
[----:B------:R-:W-:Y:S02]  /*df20*/  FSEL R42, R42, -INF , P4 ;  /* 0xff8000002a2a7808 */ /* 0x000fe40002000000 */
[----:B------:R-:W-:Y:S02]  /*df30*/  FMNMX3 R3, R3, R78, R74, !PT ;  /* 0x0000004e03037276 */ /* 0x000fe4000780004a */
[----:B------:R-:W-:-:S02]  /*df40*/  FSEL R49, R49, -INF , P1 ;  /* 0xff80000031317808 */ /* 0x000fc40000800000 */
[----:B------:R-:W-:Y:S02]  /*df50*/  FSEL R44, R44, -INF , P2 ;  /* 0xff8000002c2c7808 */ /* 0x000fe40001000000 */
[----:B------:R-:W-:Y:S02]  /*df60*/  ISETP.GE.AND P4, PT, R122, UR17, PT ;  /* 0x000000117a007c0c */ /* 0x000fe4000bf86270 */
[----:B------:R-:W-:Y:S02]  /*df70*/  FSEL R43, R43, -INF , P3 ;  /* 0xff8000002b2b7808 */ /* 0x000fe40001800000 */
[----:B------:R-:W-:Y:S02]  /*df80*/  FMNMX3 R0, R0, R79, R75, !PT ;  /* 0x0000004f00007276 */ /* 0x000fe4000780004b */
[C---:B------:R-:W-:Y:S02]  /*df90*/  ISETP.GE.AND P1, PT, R122.reuse, UR22, PT ;  /* 0x000000167a007c0c */ /* 0x040fe4000bf26270 */
[----:B------:R-:W-:-:S02]  /*dfa0*/  ISETP.GE.AND P2, PT, R122, UR19, PT ;  /* 0x000000137a007c0c */ /* 0x000fc4000bf46270 */
[----:B------:R-:W-:Y:S02]  /*dfb0*/  ISETP.GE.AND P3, PT, R122, UR16, PT ;  /* 0x000000107a007c0c */ /* 0x000fe4000bf66270 */
[----:B------:R-:W-:Y:S02]  /*dfc0*/  FMNMX3 R6, R17, R23, R81, !PT ;  /* 0x0000001711067276 */ /* 0x000fe40007800051 */
[----:B------:R-:W-:Y:S02]  /*dfd0*/  FMNMX3 R5, R5, R76, R72, !PT ;  /* 0x0000004c05057276 */ /* 0x000fe40007800048 */
[----:B------:R-:W-:Y:S02]  /*dfe0*/  FMNMX3 R3, R3, R70, R66, !PT ;  /* 0x0000004603037276 */ /* 0x000fe40007800042 */
[----:B------:R-:W-:Y:S02]  /*dff0*/  FSEL R38, R38, -INF , P4 ;  /* 0xff80000026267808 */ /* 0x000fe40002000000 */
[----:B------:R-:W-:-:S02]  /*e000*/  FMNMX3 R0, R0, R71, R67, !PT ;  /* 0x0000004700007276 */ /* 0x000fc40007800043 */
[----:B------:R-:W-:Y:S02]  /*e010*/  FSEL R45, R45, -INF , P1 ;  /* 0xff8000002d2d7808 */ /* 0x000fe40000800000 */
[----:B------:R-:W-:Y:S02]  /*e020*/  FSEL R40, R40, -INF , P2 ;  /* 0xff80000028287808 */ /* 0x000fe40001000000 */
[----:B------:R-:W-:Y:S02]  /*e030*/  ISETP.GE.AND P4, PT, R122, UR13, PT ;  /* 0x0000000d7a007c0c */ /* 0x000fe4000bf86270 */
[----:B------:R-:W-:Y:S02]  /*e040*/  FSEL R39, R39, -INF , P3 ;  /* 0xff80000027277808 */ /* 0x000fe40001800000 */
[----:B------:R-:W-:Y:S02]  /*e050*/  FMNMX3 R6, R6, R77, R73, !PT ;  /* 0x0000004d06067276 */ /* 0x000fe40007800049 */
[----:B------:R-:W-:-:S02]  /*e060*/  FMNMX3 R5, R5, R68, R64, !PT ;  /* 0x0000004405057276 */ /* 0x000fc40007800040 */
[C---:B------:R-:W-:Y:S02]  /*e070*/  ISETP.GE.AND P1, PT, R122.reuse, UR18, PT ;  /* 0x000000127a007c0c */ /* 0x040fe4000bf26270 */
[C---:B------:R-:W-:Y:S02]  /*e080*/  ISETP.GE.AND P2, PT, R122.reuse, UR15, PT ;  /* 0x0000000f7a007c0c */ /* 0x040fe4000bf46270 */
[----:B------:R-:W-:Y:S02]  /*e090*/  ISETP.GE.AND P3, PT, R122, UR12, PT ;  /* 0x0000000c7a007c0c */ /* 0x000fe4000bf66270 */
[----:B------:R-:W-:Y:S02]  /*e0a0*/  FMNMX3 R3, R3, R62, R58, !PT ;  /* 0x0000003e03037276 */ /* 0x000fe4000780003a */
[----:B------:R-:W-:Y:S02]  /*e0b0*/  FMNMX3 R0, R0, R63, R59, !PT ;  /* 0x0000003f00007276 */ /* 0x000fe4000780003b */
[----:B------:R-:W-:-:S02]  /*e0c0*/  FSEL R34, R34, -INF , P4 ;  /* 0xff80000022227808 */ /* 0x000fc40002000000 */
[----:B------:R-:W-:Y:S02]  /*e0d0*/  FMNMX3 R6, R6, R69, R65, !PT ;  /* 0x0000004506067276 */ /* 0x000fe40007800041 */
[----:B------:R-:W-:Y:S02]  /*e0e0*/  FMNMX3 R5, R5, R60, R56, !PT ;  /* 0x0000003c05057276 */ /* 0x000fe40007800038 */
[----:B------:R-:W-:Y:S02]  /*e0f0*/  FSEL R41, R41, -INF , P1 ;  /* 0xff80000029297808 */ /* 0x000fe40000800000 */
[----:B------:R-:W-:Y:S02]  /*e100*/  FSEL R36, R36, -INF , P2 ;  /* 0xff80000024247808 */ /* 0x000fe40001000000 */
[----:B------:R-:W-:Y:S02]  /*e110*/  ISETP.GE.AND P4, PT, R122, UR9, PT ;  /* 0x000000097a007c0c */ /* 0x000fe4000bf86270 */
[----:B------:R-:W-:-:S02]  /*e120*/  FSEL R35, R35, -INF , P3 ;  /* 0xff80000023237808 */ /* 0x000fc40001800000 */
[C---:B------:R-:W-:Y:S02]  /*e130*/  ISETP.GE.AND P1, PT, R122.reuse, UR14, PT ;  /* 0x0000000e7a007c0c */ /* 0x040fe4000bf26270 */
[C---:B------:R-:W-:Y:S02]  /*e140*/  ISETP.GE.AND P2, PT, R122.reuse, UR11, PT ;  /* 0x0000000b7a007c0c */ /* 0x040fe4000bf46270 */
[----:B------:R-:W-:Y:S02]  /*e150*/  ISETP.GE.AND P3, PT, R122, UR8, PT ;  /* 0x000000087a007c0c */ /* 0x000fe4000bf66270 */
[----:B------:R-:W-:Y:S02]  /*e160*/  FMNMX3 R3, R3, R54, R50, !PT ;  /* 0x0000003603037276 */ /* 0x000fe40007800032 */
[----:B------:R-:W-:Y:S02]  /*e170*/  FMNMX3 R0, R0, R55, R51, !PT ;  /* 0x0000003700007276 */ /* 0x000fe40007800033 */
[----:B------:R-:W-:-:S02]  /*e180*/  FMNMX3 R6, R6, R61, R57, !PT ;  /* 0x0000003d06067276 */ /* 0x000fc40007800039 */
[----:B------:R-:W-:Y:S02]  /*e190*/  FMNMX3 R5, R5, R52, R48, !PT ;  /* 0x0000003405057276 */ /* 0x000fe40007800030 */
[----:B------:R-:W-:Y:S02]  /*e1a0*/  FSEL R30, R30, -INF , P4 ;  /* 0xff8000001e1e7808 */ /* 0x000fe40002000000 */
[----:B------:R-:W-:Y:S02]  /*e1b0*/  FSEL R37, R37, -INF , P1 ;  /* 0xff80000025257808 */ /* 0x000fe40000800000 */
[----:B------:R-:W-:Y:S02]  /*e1c0*/  FSEL R32, R32, -INF , P2 ;  /* 0xff80000020207808 */ /* 0x000fe40001000000 */
[----:B------:R-:W-:Y:S02]  /*e1d0*/  ISETP.GE.AND P4, PT, R122, UR5, PT ;  /* 0x000000057a007c0c */ /* 0x000fe4000bf86270 */
[----:B------:R-:W-:-:S02]  /*e1e0*/  FSEL R31, R31, -INF , P3 ;  /* 0xff8000001f1f7808 */ /* 0x000fc40001800000 */
[----:B------:R-:W-:Y:S02]  /*e1f0*/  FMNMX3 R3, R3, R46, R42, !PT ;  /* 0x0000002e03037276 */ /* 0x000fe4000780002a */
[C---:B------:R-:W-:Y:S02]  /*e200*/  ISETP.GE.AND P1, PT, R122.reuse, UR10, PT ;  /* 0x0000000a7a007c0c */ /* 0x040fe4000bf26270 */
[C---:B------:R-:W-:Y:S02]  /*e210*/  ISETP.GE.AND P2, PT, R122.reuse, UR7, PT ;  /* 0x000000077a007c0c */ /* 0x040fe4000bf46270 */
[----:B------:R-:W-:Y:S02]  /*e220*/  ISETP.GE.AND P3, PT, R122, UR4, PT ;  /* 0x000000047a007c0c */ /* 0x000fe4000bf66270 */
[----:B------:R-:W-:Y:S02]  /*e230*/  FMNMX3 R0, R0, R47, R43, !PT ;  /* 0x0000002f00007276 */ /* 0x000fe4000780002b */
[----:B------:R-:W-:-:S02]  /*e240*/  ISETP.GE.AND P6, PT, R122, UR76, PT ;  /* 0x0000004c7a007c0c */ /* 0x000fc4000bfc6270 */
[----:B------:R-:W-:Y:S02]  /*e250*/  FMNMX3 R6, R6, R53, R49, !PT ;  /* 0x0000003506067276 */ /* 0x000fe40007800031 */
[----:B------:R-:W-:Y:S02]  /*e260*/  FMNMX3 R5, R5, R44, R40, !PT ;  /* 0x0000002c05057276 */ /* 0x000fe40007800028 */
[----:B------:R-:W-:Y:S02]  /*e270*/  FSEL R26, R26, -INF , P4 ;  /* 0xff8000001a1a7808 */ /* 0x000fe40002000000 */
[----:B------:R-:W-:Y:S02]  /*e280*/  FMNMX3 R3, R3, R38, R34, !PT ;  /* 0x0000002603037276 */ /* 0x000fe40007800022 */
[----:B------:R-:W-:Y:S02]  /*e290*/  FSEL R33, R33, -INF , P1 ;  /* 0xff80000021217808 */ /* 0x000fe40000800000 */
[----:B------:R-:W-:-:S02]  /*e2a0*/  FSEL R28, R28, -INF , P2 ;  /* 0xff8000001c1c7808 */ /* 0x000fc40001000000 */
[----:B------:R-:W-:Y:S02]  /*e2b0*/  FSEL R27, R27, -INF , P3 ;  /* 0xff8000001b1b7808 */ /* 0x000fe40001800000 */
[----:B------:R-:W-:Y:S02]  /*e2c0*/  FMNMX3 R0, R0, R39, R35, !PT ;  /* 0x0000002700007276 */ /* 0x000fe40007800023 */
[C---:B------:R-:W-:Y:S02]  /*e2d0*/  ISETP.GE.AND P1, PT, R122.reuse, UR6, PT ;  /* 0x000000067a007c0c */ /* 0x040fe4000bf26270 */
[----:B------:R-:W-:Y:S02]  /*e2e0*/  ISETP.GE.AND P2, PT, R122, UR77, PT ;  /* 0x0000004d7a007c0c */ /* 0x000fe4000bf46270 */
[----:B------:R-:W-:Y:S02]  /*e2f0*/  FSEL R24, R86, -INF , P6 ;  /* 0xff80000056187808 */ /* 0x000fe40003000000 */
[----:B------:R-:W-:-:S02]  /*e300*/  FMNMX3 R6, R6, R45, R41, !PT ;  /* 0x0000002d06067276 */ /* 0x000fc40007800029 */
[----:B------:R-:W-:Y:S02]  /*e310*/  FMNMX3 R5, R5, R36, R32, !PT ;  /* 0x0000002405057276 */ /* 0x000fe40007800020 */
[----:B------:R-:W-:Y:S02]  /*e320*/  FMNMX3 R4, R3, R30, R26, !PT ;  /* 0x0000001e03047276 */ /* 0x000fe4000780001a */
[----:B------:R-:W-:Y:S02]  /*e330*/  FMNMX3 R3, R0, R31, R27, !PT ;  /* 0x0000001f00037276 */ /* 0x000fe4000780001b */
[----:B------:R-:W-:Y:S02]  /*e340*/  FSEL R29, R29, -INF , P1 ;  /* 0xff8000001d1d7808 */ /* 0x000fe40000800000 */
[----:B------:R-:W-:Y:S02]  /*e350*/  FSEL R25, R25, -INF , P2 ;  /* 0xff80000019197808 */ /* 0x000fe40001000000 */
[----:B------:R-:W-:-:S02]  /*e360*/  FMNMX3 R6, R6, R37, R33, !PT ;  /* 0x0000002506067276 */ /* 0x000fc40007800021 */
[----:B------:R-:W-:Y:S02]  /*e370*/  FMNMX3 R0, R5, R28, R24, !PT ;  /* 0x0000001c05007276 */ /* 0x000fe40007800018 */
[----:B------:R-:W-:Y:S02]  /*e380*/  ISETP.NE.AND P0, PT, R89, R2, PT ;  /* 0x000000025900720c */ /* 0x000fe40003f05270 */
[----:B------:R-:W-:Y:S02]  /*e390*/  FMNMX3 R127, R6, R29, R25, !PT ;  /* 0x0000001d067f7276 */ /* 0x000fe40007800019 */
        /* <DEDUP_REMOVED lines=9> */
[----:B------:R-:W2:Y:S01]  /*e430*/  LDCU.64 UR6, c[0x4][0xb8] ;  /* 0x01001700ff0677ac */ /* 0x000ea20008000a00 */
[----:B------:R-:W5:Y:S01]  /*e440*/  LDC.64 R14, c[0x4][R14] ;  /* 0x010000000e0e7b82 */ /* 0x000f620000000a00 */
[----:B------:R-:W-:Y:S01]  /*e450*/  IMAD.MOV.U32 R13, RZ, RZ, RZ ;  /* 0x000000ffff0d7224 */ /* 0x000fe200078e00ff */
[----:B------:R-:W3:Y:S01]  /*e460*/  LDCU.64 UR4, c[0x4][0x18] ;  /* 0x01000300ff0477ac */ /* 0x000ee20008000a00 */
[----:B-1----:R-:W-:Y:S01]  /*e470*/  IMAD.U32 R4, RZ, RZ, UR8 ;  /* 0x00000008ff047e24 */ /* 0x002fe2000f8e00ff */
[----:B------:R-:W-:Y:S01]  /*e480*/  MOV R5, UR9 ;  /* 0x0000000900057c02 */ /* 0x000fe20008000f00 */
[----:B--2---:R-:W-:Y:S01]  /*e490*/  IMAD.U32 R6, RZ, RZ, UR6 ;  /* 0x00000006ff067e24 */ /* 0x004fe2000f8e00ff */
[----:B------:R-:W-:Y:S01]  /*e4a0*/  MOV R7, UR7 ;  /* 0x0000000700077c02 */ /* 0x000fe20008000f00 */
[----:B---3--:R-:W-:Y:S01]  /*e4b0*/  IMAD.U32 R10, RZ, RZ, UR4 ;  /* 0x00000004ff0a7e24 */ /* 0x008fe2000f8e00ff */
[----:B------:R-:W-:-:S02]  /*e4c0*/  MOV R11, UR5 ;  /* 0x00000005000b7c02 */ /* 0x000fc40008000f00 */
[----:B------:R-:W-:-:S07]  /*e4d0*/  LEPC R20, `(.L_x_250) ;  /* 0x000000001014794e */ /* 0x000fce0000000000 */
[----:B----45:R-:W-:Y:S05]  /*e4e0*/  CALL.ABS.NOINC R14 ;  /* 0x000000000e007343 */ /* 0x030fea0003c00000 */
.L_x_250:
[----:B------:R-:W-:Y:S05]  /*e4f0*/  WARPSYNC.ALL ;  /* 0x0000000000007948 */ /* 0x000fea0003800000 */
[----:B------:R-:W-:Y:S01]  /*e500*/  R2UR UR4, R93 ;  /* 0x000000005d0472ca */ /* 0x000fe200000e0000 */
[----:B------:R-:W-:Y:S01]  /*e510*/  IMAD.MOV.U32 R124, RZ, RZ, R17 ;  /* 0x000000ffff7c7224 */ /* 0x000fe200078e0011 */
[----:B------:R-:W-:-:S11]  /*e520*/  ISETP.NE.AND P0, PT, RZ, UR49, PT ;  /* 0x00000031ff007c0c */ /* 0x000fd6000bf05270 */
[----:B------:R1:W-:Y:S02]  /*e530*/  STTM.x2 tmem[UR4], R124 ;  /* 0x0000007c000079ed */ /* 0x0003e400080c0004 */
[----:B------:R-:W-:Y:S05]  /*e540*/  @P0 BRA `(.L_x_251) ;  /* 0x0000000000040947 */ /* 0x000fea0003800000 */
[----:B----4-:R-:W-:Y:S05]  /*e550*/  BPT.TRAP 0x1 ;  /* 0x000000040000795c */ /* 0x010fea0000300000 */
.L_x_251:
[----:B------:R-:W-:Y:S01]  /*e560*/  MOV R3, UR57 ;  /* 0x0000003900037c02 */ /* 0x000fe20008000f00 */
[----:B------:R-:W-:Y:S01]  /*e570*/  SYNCS.ARRIVE.TRANS64.A1T0 RZ, [UR44], RZ ;  /* 0x000000ffffff79a7 */ /* 0x000fe2000810002c */
[----:B----4-:R-:W-:Y:S01]  /*e580*/  FMUL R0, R125, -UR37 ;  /* 0x800000257d007c20 */ /* 0x010fe20008400000 */
        /* <DEDUP_REMOVED lines=17> */
[----:B------:R-:W-:Y:S01]  /*e6a0*/  @!P6 FMUL R22, R22, 0.5 ;  /* 0x3f0000001616e820 */ /* 0x000fe20000400000 */
[----:B------:R4:W5:Y:S01]  /*e6b0*/  MUFU.EX2 R120, R82 ;  /* 0x0000005200787308 */ /* 0x0009620000000800 */
[----:B------:R-:W-:-:S07]  /*e6c0*/  @!P5 FMUL R23, R23, 0.5 ;  /* 0x3f0000001717d820 */ /* 0x000fce0000400000 */
[----:B------:R4:W1:Y:S08]  /*e6d0*/  MUFU.EX2 R121, R83 ;  /* 0x0000005300797308 */ /* 0x0008700000000800 */
[----:B------:R4:W1:Y:S08]  /*e6e0*/  MUFU.EX2 R118, R22 ;  /* 0x0000001600767308 */ /* 0x0008700000000800 */
[----:B------:R4:W1:Y:S02]  /*e6f0*/  MUFU.EX2 R119, R23 ;  /* 0x0000001700777308 */ /* 0x0008640000000800 */
[----:B-12-45:R-:W-:Y:S05]  /*e700*/  @!P2 BRA `(.L_x_252) ;  /* 0x0000005c00c0a947 */ /* 0x036fea0003800000 */
.L_x_430:
[----:B------:R-:W-:Y:S01]  /*e710*/  @!P1 FMUL R120, R120, R120 ;  /* 0x0000007878789220 */ /* 0x000fe20000400000 */
[----:B------:R-:W-:Y:S01]  /*e720*/  FSETP.GEU.AND P2, PT, R80, -126, PT ;  /* 0xc2fc00005000780b */ /* 0x000fe20003f4e000 */
[----:B------:R-:W-:Y:S01]  /*e730*/  @!P4 FMUL R18, R18, 0.5 ;  /* 0x3f0000001212c820 */ /* 0x000fe20000400000 */
[----:B------:R-:W-:Y:S01]  /*e740*/  FSETP.GEU.AND P1, PT, R81, -126, PT ;  /* 0xc2fc00005100780b */ /* 0x000fe20003f2e000 */
[----:B------:R-:W-:Y:S01]  /*e750*/  @!P3 FMUL R19, R19, 0.5 ;  /* 0x3f0000001313b820 */ /* 0x000fe20000400000 */
[--C-:B------:R-:W-:Y:S01]  /*e760*/  FFMA2 R78, R78.F32x2.HI_LO, UR37.F32, R0.reuse.F32 ;  /* 0x000000254e4e7c49 */ /* 0x100fe20009200000 */
[----:B------:R-:W2:Y:S01]  /*e770*/  MUFU.EX2 R116, R18 ;  /* 0x0000001200747308 */ /* 0x000ea20000000800 */
[----:B------:R-:W-:Y:S01]  /*e780*/  @!P0 FMUL R121, R121, R121 ;  /* 0x0000007979798220 */ /* 0x000fe20000400000 */
[--C-:B------:R-:W-:Y:S01]  /*e790*/  FFMA2 R76, R76.F32x2.HI_LO, UR37.F32, R0.reuse.F32 ;  /* 0x000000254c4c7c49 */ /* 0x100fe20009200000 */
[----:B------:R-:W-:Y:S01]  /*e7a0*/  USHF.R.U32.HI UR4, URZ, 0x15, UR40 ;  /* 0x00000015ff047899 */ /* 0x000fe20008011628 */
[----:B------:R-:W-:Y:S01]  /*e7b0*/  FSETP.GEU.AND P0, PT, R78, -126, PT ;  /* 0xc2fc00004e00780b */ /* 0x000fe20003f0e000 */
[--C-:B------:R-:W-:Y:S01]  /*e7c0*/  FFMA2 R74, R74.F32x2.HI_LO, UR37.F32, R0.reuse.F32 ;  /* 0x000000254a4a7c49 */ /* 0x100fe20009200000 */
[----:B------:R-:W-:Y:S01]  /*e7d0*/  UISETP.NE.AND UP0, UPT, UR58, URZ, UPT ;  /* 0x000000ff3a00728c */ /* 0x000fe2000bf05270 */
[--C-:B------:R-:W-:Y:S01]  /*e7e0*/  FFMA2 R72, R72.F32x2.HI_LO, UR37.F32, R0.reuse.F32 ;  /* 0x0000002548487c49 */ /* 0x100fe20009200000 */
[----:B------:R-:W4:Y:S01]  /*e7f0*/  MUFU.EX2 R117, R19 ;  /* 0x0000001300757308 */ /* 0x000f220000000800 */
[----:B------:R-:W-:Y:S01]  /*e800*/  @!P2 FMUL R80, R80, 0.5 ;  /* 0x3f0000005050a820 */ /* 0x000fe20000400000 */
[----:B------:R-:W-:Y:S01]  /*e810*/  @!P1 FMUL R81, R81, 0.5 ;  /* 0x3f00000051519820 */ /* 0x000fe20000400000 */
[----:B------:R-:W-:Y:S01]  /*e820*/  @!P6 FMUL R118, R118, R118 ;  /* 0x000000767676e220 */ /* 0x000fe20000400000 */
[----:B------:R-:W-:Y:S01]  /*e830*/  @!P5 FMUL R119, R119, R119 ;  /* 0x000000777777d220 */ /* 0x000fe20000400000 */
[----:B------:R-:W-:Y:S01]  /*e840*/  FSETP.GEU.AND P6, PT, R79, -126, PT ;  /* 0xc2fc00004f00780b */ /* 0x000fe20003fce000 */
[--C-:B------:R-:W-:Y:S01]  /*e850*/  FFMA2 R68, R68.F32x2.HI_LO, UR37.F32, R0.reuse.F32 ;  /* 0x0000002544447c49 */ /* 0x100fe20009200000 */
[----:B------:R-:W-:Y:S01]  /*e860*/  FSETP.GEU.AND P5, PT, R76, -126, PT ;  /* 0xc2fc00004c00780b */ /* 0x000fe20003fae000 */
[----:B------:R-:W5:Y:S01]  /*e870*/  MUFU.EX2 R114, R80 ;  /* 0x0000005000727308 */ /* 0x000f620000000800 */
[----:B--2---:R-:W-:Y:S01]  /*e880*/  @!P4 FMUL R116, R116, R116 ;  /* 0x000000747474c220 */ /* 0x004fe20000400000 */
[----:B------:R-:W-:Y:S01]  /*e890*/  FSETP.GEU.AND P4, PT, R77, -126, PT ;  /* 0xc2fc00004d00780b */ /* 0x000fe20003f8e000 */
[----:B------:R-:W-:Y:S01]  /*e8a0*/  @!P0 FMUL R78, R78, 0.5 ;  /* 0x3f0000004e4e8820 */ /* 0x000fe20000400000 */
[--C-:B------:R-:W-:Y:S01]  /*e8b0*/  FFMA2 R66, R66.F32x2.HI_LO, UR37.F32, R0.reuse.F32 ;  /* 0x0000002542427c49 */ /* 0x100fe20009200000 */
[----:B-1----:R-:W-:Y:S01]  /*e8c0*/  MOV R3, UR4 ;  /* 0x0000000400037c02 */ /* 0x002fe20008000f00 */
[--C-:B------:R-:W-:Y:S01]  /*e8d0*/  FFMA2 R70, R70.F32x2.HI_LO, UR37.F32, R0.reuse.F32 ;  /* 0x0000002546467c49 */ /* 0x100fe20009200000 */
[----:B------:R-:W-:Y:S01]  /*e8e0*/  ULOP3.LUT UR57, UR57, 0x1, URZ, 0x3c, !UPT ;  /* 0x0000000139397892 */ /* 0x000fe2000f8e3cff */
[----:B------:R-:W1:Y:S01]  /*e8f0*/  MUFU.EX2 R115, R81 ;  /* 0x0000005100737308 */ /* 0x000e620000000800 */
[----:B----4-:R-:W-:Y:S01]  /*e900*/  @!P3 FMUL R117, R117, R117 ;  /* 0x000000757575b220 */ /* 0x010fe20000400000 */
[----:B------:R-:W-:Y:S01]  /*e910*/  FSETP.GEU.AND P3, PT, R74, -126, PT ;  /* 0xc2fc00004a00780b */ /* 0x000fe20003f6e000 */
[----:B------:R-:W-:Y:S01]  /*e920*/  @!P6 FMUL R79, R79, 0.5 ;  /* 0x3f0000004f4fe820 */ /* 0x000fe20000400000 */
[----:B------:R-:W-:Y:S01]  /*e930*/  @!P5 FMUL R76, R76, 0.5 ;  /* 0x3f0000004c4cd820 */ /* 0x000fe20000400000 */
[--C-:B------:R-:W-:Y:S01]  /*e940*/  FFMA2 R64, R64.F32x2.HI_LO, UR37.F32, R0.reuse.F32 ;  /* 0x0000002540407c49 */ /* 0x100fe20009200000 */
[----:B------:R-:W-:Y:S01]  /*e950*/  USEL UR54, UR59, UR54, UP0 ;  /* 0x000000363b367287 */ /* 0x000fe20008000000 */
[----:B------:R-:W-:Y:S01]  /*e960*/  @!P4 FMUL R77, R77, 0.5 ;  /* 0x3f0000004d4dc820 */ /* 0x000fe20000400000 */
[----:B------:R-:W2:Y:S01]  /*e970*/  MUFU.EX2 R112, R78 ;  /* 0x0000004e00707308 */ /* 0x000ea20000000800 */
[----:B-----5:R-:W-:Y:S01]  /*e980*/  @!P2 FMUL R114, R114, R114 ;  /* 0x000000727272a220 */ /* 0x020fe20000400000 */
[----:B------:R-:W-:Y:S01]  /*e990*/  FSETP.GEU.AND P2, PT, R75, -126, PT ;  /* 0xc2fc00004b00780b */ /* 0x000fe20003f4e000 */
[--C-:B------:R-:W-:Y:S01]  /*e9a0*/  FFMA2 R62, R62.F32x2.HI_LO, UR37.F32, R0.reuse.F32 ;  /* 0x000000253e3e7c49 */ /* 0x100fe20009200000 */
[----:B------:R-:W-:Y:S01]  /*e9b0*/  USEL UR55, UR55, UR59, UP0 ;  /* 0x0000003b37377287 */ /* 0x000fe20008000000 */
[--C-:B------:R-:W-:Y:S01]  /*e9c0*/  FFMA2 R60, R60.F32x2.HI_LO, UR37.F32, R0.reuse.F32 ;  /* 0x000000253c3c7c49 */ /* 0x100fe20009200000 */
[----:B------:R-:W-:Y:S01]  /*e9d0*/  SYNCS.ARRIVE.TRANS64.A1T0 RZ, [UR42], RZ ;  /* 0x000000ffffff79a7 */ /* 0x000fe2000810002a */
[----:B------:R-:W-:Y:S01]  /*e9e0*/  @!P3 FMUL R74, R74, 0.5 ;  /* 0x3f0000004a4ab820 */ /* 0x000fe20000400000 */
[----:B------:R-:W4:Y:S01]  /*e9f0*/  MUFU.EX2 R111, R77 ;  /* 0x0000004d006f7308 */ /* 0x000f220000000800 */
[----:B-1----:R-:W-:Y:S01]  /*ea00*/  @!P1 FMUL R115, R115, R115 ;  /* 0x0000007373739220 */ /* 0x002fe20000400000 */
[----:B------:R-:W-:Y:S01]  /*ea10*/  FSETP.GEU.AND P1, PT, R72, -126, PT ;  /* 0xc2fc00004800780b */ /* 0x000fe20003f2e000 */
[----:B------:R-:W-:-:S02]  /*ea20*/  FFMA2 R58, R58.F32x2.HI_LO, UR37.F32, R0.F32 ;  /* 0x000000253a3a7c49 */ /* 0x000fc40009200000 */
[--C-:B------:R-:W-:Y:S02]  /*ea30*/  FFMA2 R54, R54.F32x2.HI_LO, UR37.F32, R0.reuse.F32 ;  /* 0x0000002536367c49 */ /* 0x100fe40009200000 */
[----:B------:R-:W-:Y:S01]  /*ea40*/  @!P2 FMUL R75, R75, 0.5 ;  /* 0x3f0000004b4ba820 */ /* 0x000fe20000400000 */
[----:B------:R-:W1:Y:S01]  /*ea50*/  MUFU.EX2 R108, R74 ;  /* 0x0000004a006c7308 */ /* 0x000e620000000800 */
[----:B--2---:R-:W-:Y:S01]  /*ea60*/  @!P0 FMUL R112, R112, R112 ;  /* 0x0000007070708220 */ /* 0x004fe20000400000 */
[----:B------:R-:W-:Y:S01]  /*ea70*/  FSETP.GEU.AND P0, PT, R73, -126, PT ;  /* 0xc2fc00004900780b */ /* 0x000fe20003f0e000 */
[--C-:B------:R-:W-:Y:S02]  /*ea80*/  FFMA2 R52, R52.F32x2.HI_LO, UR37.F32, R0.reuse.F32 ;  /* 0x0000002534347c49 */ /* 0x100fe40009200000 */
[--C-:B------:R-:W-:Y:S02]  /*ea90*/  FFMA2 R56, R56.F32x2.HI_LO, UR37.F32, R0.reuse.F32 ;  /* 0x0000002538387c49 */ /* 0x100fe40009200000 */
[----:B------:R-:W-:Y:S01]  /*eaa0*/  @!P1 FMUL R72, R72, 0.5 ;  /* 0x3f00000048489820 */ /* 0x000fe20000400000 */
[----:B------:R-:W2:Y:S01]  /*eab0*/  MUFU.EX2 R109, R75 ;  /* 0x0000004b006d7308 */ /* 0x000ea20000000800 */
[----:B----4-:R-:W-:Y:S01]  /*eac0*/  @!P4 FMUL R111, R111, R111 ;  /* 0x0000006f6f6fc220 */ /* 0x010fe20000400000 */
[----:B------:R-:W-:Y:S01]  /*ead0*/  FSETP.GEU.AND P4, PT, R68, -126, PT ;  /* 0xc2fc00004400780b */ /* 0x000fe20003f8e000 */
[----:B------:R-:W-:-:S02]  /*eae0*/  FFMA2 R50, R50.F32x2.HI_LO, UR37.F32, R0.F32 ;  /* 0x0000002532327c49 */ /* 0x000fc40009200000 */
[--C-:B------:R-:W-:Y:S02]  /*eaf0*/  FFMA2 R48, R48.F32x2.HI_LO, UR37.F32, R0.reuse.F32 ;  /* 0x0000002530307c49 */ /* 0x100fe40009200000 */
[----:B------:R-:W-:Y:S01]  /*eb00*/  @!P0 FMUL R73, R73, 0.5 ;  /* 0x3f00000049498820 */ /* 0x000fe20000400000 */
[----:B------:R-:W4:Y:S01]  /*eb10*/  MUFU.EX2 R106, R72 ;  /* 0x00000048006a7308 */ /* 0x000f220000000800 */
[----:B-1----:R-:W-:Y:S01]  /*eb20*/  @!P3 FMUL R108, R108, R108 ;  /* 0x0000006c6c6cb220 */ /* 0x002fe20000400000 */
[----:B------:R-:W-:Y:S01]  /*eb30*/  FSETP.GEU.AND P3, PT, R69, -126, PT ;  /* 0xc2fc00004500780b */ /* 0x000fe20003f6e000 */
[--C-:B------:R-:W-:Y:S02]  /*eb40*/  FFMA2 R46, R46.F32x2.HI_LO, UR37.F32, R0.reuse.F32 ;  /* 0x000000252e2e7c49 */ /* 0x100fe40009200000 */
[--C-:B------:R-:W-:Y:S02]  /*eb50*/  FFMA2 R44, R44.F32x2.HI_LO, UR37.F32, R0.reuse.F32 ;  /* 0x000000252c2c7c49 */ /* 0x100fe40009200000 */
[----:B------:R-:W-:Y:S01]  /*eb60*/  @!P4 FMUL R68, R68, 0.5 ;  /* 0x3f0000004444c820 */ /* 0x000fe20000400000 */
[----:B------:R-:W1:Y:S01]  /*eb70*/  MUFU.EX2 R113, R79 ;  /* 0x0000004f00717308 */ /* 0x000e620000000800 */
[----:B--2---:R-:W-:Y:S01]  /*eb80*/  @!P2 FMUL R109, R109, R109 ;  /* 0x0000006d6d6da220 */ /* 0x004fe20000400000 */
[----:B------:R-:W-:Y:S01]  /*eb90*/  FSETP.GEU.AND P2, PT, R66, -126, PT ;  /* 0xc2fc00004200780b */ /* 0x000fe20003f4e000 */
[----:B------:R-:W-:-:S02]  /*eba0*/  FFMA2 R40, R40.F32x2.HI_LO, UR37.F32, R0.F32 ;  /* 0x0000002528287c49 */ /* 0x000fc40009200000 */
[--C-:B------:R-:W-:Y:S02]  /*ebb0*/  FFMA2 R38, R38.F32x2.HI_LO, UR37.F32, R0.reuse.F32 ;  /* 0x0000002526267c49 */ /* 0x100fe40009200000 */
[----:B------:R-:W-:Y:S01]  /*ebc0*/  @!P3 FMUL R69, R69, 0.5 ;  /* 0x3f0000004545b820 */ /* 0x000fe20000400000 */
[----:B------:R-:W2:Y:S01]  /*ebd0*/  MUFU.EX2 R110, R76 ;  /* 0x0000004c006e7308 */ /* 0x000ea20000000800 */
[----:B----4-:R-:W-:Y:S01]  /*ebe0*/  @!P1 FMUL R106, R106, R106 ;  /* 0x0000006a6a6a9220 */ /* 0x010fe20000400000 */
[----:B------:R-:W-:Y:S01]  /*ebf0*/  FSETP.GEU.AND P1, PT, R67, -126, PT ;  /* 0xc2fc00004300780b */ /* 0x000fe20003f2e000 */
[--C-:B------:R-:W-:Y:S02]  /*ec00*/  FFMA2 R42, R42.F32x2.HI_LO, UR37.F32, R0.reuse.F32 ;  /* 0x000000252a2a7c49 */ /* 0x100fe40009200000 */
[--C-:B------:R-:W-:Y:S02]  /*ec10*/  FFMA2 R36, R36.F32x2.HI_LO, UR37.F32, R0.reuse.F32 ;  /* 0x0000002524247c49 */ /* 0x100fe40009200000 */
        /* <DEDUP_REMOVED lines=11> */
[--C-:B------:R-:W-:Y:S01]  /*ecd0*/  FFMA2 R22, R26.F32x2.HI_LO, UR37.F32, R0.reuse.F32 ;  /* 0x000000251a167c49 */ /* 0x100fe20009200000 */
[----:B------:R-:W-:Y:S01]  /*ece0*/  F2FP.BF16.F32.PACK_AB R26, R117, R116 ;  /* 0x00000074751a723e */ /* 0x000fe200000010ff */
[----:B------:R-:W-:Y:S01]  /*ecf0*/  @!P6 FMUL R70, R70, 0.5 ;  /* 0x3f0000004646e820 */ /* 0x000fe20000400000 */
[----:B------:R-:W2:Y:S01]  /*ed00*/  MUFU.EX2 R103, R69 ;  /* 0x0000004500677308 */ /* 0x000ea20000000800 */
[----:B----4-:R-:W-:Y:S01]  /*ed10*/  @!P0 FMUL R107, R107, R107 ;  /* 0x0000006b6b6b8220 */ /* 0x010fe20000400000 */
[----:B------:R-:W-:Y:S01]  /*ed20*/  FSETP.GEU.AND P0, PT, R64, -126, PT ;  /* 0xc2fc00004000780b */ /* 0x000fe20003f0e000 */
[--C-:B------:R-:W-:Y:S01]  /*ed30*/  FFMA2 R18, R24.F32x2.HI_LO, UR37.F32, R0.reuse.F32 ;  /* 0x0000002518127c49 */ /* 0x100fe20009200000 */
[----:B------:R-:W-:Y:S01]  /*ed40*/  F2FP.BF16.F32.PACK_AB R24, R121, R120 ;  /* 0x000000787918723e */ /* 0x000fe200000010ff */
[----:B------:R-:W-:Y:S01]  /*ed50*/  FFMA2 R28, R28.F32x2.HI_LO, UR37.F32, R0.F32 ;  /* 0x000000251c1c7c49 */ /* 0x000fe20009200000 */
[----:B------:R-:W-:Y:S01]  /*ed60*/  F2FP.BF16.F32.PACK_AB R25, R119, R118 ;  /* 0x000000767719723e */ /* 0x000fe200000010ff */
[----:B------:R-:W-:Y:S01]  /*ed70*/  @!P5 FMUL R71, R71, 0.5 ;  /* 0x3f0000004747d820 */ /* 0x000fe20000400000 */
[----:B------:R-:W4:Y:S01]  /*ed80*/  MUFU.EX2 R100, R66 ;  /* 0x0000004200647308 */ /* 0x000f220000000800 */
[----:B-1----:R-:W-:Y:S01]  /*ed90*/  @!P4 FMUL R102, R102, R102 ;  /* 0x000000666666c220 */ /* 0x002fe20000400000 */
[----:B------:R-:W-:-:S02]  /*eda0*/  FSETP.GEU.AND P4, PT, R63, -126, PT ;  /* 0xc2fc00003f00780b */ /* 0x000fc40003f8e000 */
[----:B------:R-:W-:-:S03]  /*edb0*/  F2FP.BF16.F32.PACK_AB R27, R115, R114 ;  /* 0x00000072731b723e */ /* 0x000fc600000010ff */
[----:B------:R-:W-:Y:S01]  /*edc0*/  @!P0 FMUL R64, R64, 0.5 ;  /* 0x3f00000040408820 */ /* 0x000fe20000400000 */
[----:B------:R-:W1:Y:S01]  /*edd0*/  MUFU.EX2 R101, R67 ;  /* 0x0000004300657308 */ /* 0x000e620000000800 */
[----:B--2---:R-:W-:Y:S01]  /*ede0*/  @!P3 FMUL R103, R103, R103 ;  /* 0x000000676767b220 */ /* 0x004fe20000400000 */
[----:B------:R-:W-:-:S05]  /*edf0*/  FSETP.GEU.AND P3, PT, R60, -126, PT ;  /* 0xc2fc00003c00780b */ /* 0x000fca0003f6e000 */
[----:B------:R-:W-:Y:S01]  /*ee00*/  @!P4 FMUL R63, R63, 0.5 ;  /* 0x3f0000003f3fc820 */ /* 0x000fe20000400000 */
[----:B------:R-:W2:Y:S01]  /*ee10*/  MUFU.EX2 R104, R70 ;  /* 0x0000004600687308 */ /* 0x000ea20000000800 */
[----:B----4-:R-:W-:Y:S01]  /*ee20*/  @!P2 FMUL R100, R100, R100 ;  /* 0x000000646464a220 */ /* 0x010fe20000400000 */
[----:B------:R-:W-:-:S05]  /*ee30*/  FSETP.GEU.AND P2, PT, R61, -126, PT ;  /* 0xc2fc00003d00780b */ /* 0x000fca0003f4e000 */
[----:B------:R-:W-:Y:S01]  /*ee40*/  @!P3 FMUL R60, R60, 0.5 ;  /* 0x3f0000003c3cb820 */ /* 0x000fe20000400000 */
[----:B------:R-:W4:Y:S01]  /*ee50*/  MUFU.EX2 R105, R71 ;  /* 0x0000004700697308 */ /* 0x000f220000000800 */
[----:B-1----:R-:W-:Y:S01]  /*ee60*/  @!P1 FMUL R101, R101, R101 ;  /* 0x0000006565659220 */ /* 0x002fe20000400000 */
[----:B------:R-:W-:-:S05]  /*ee70*/  FSETP.GEU.AND P1, PT, R58, -126, PT ;  /* 0xc2fc00003a00780b */ /* 0x000fca0003f2e000 */
        /* <DEDUP_REMOVED lines=83> */
[----:B------:R-:W-:Y:S02]  /*f3b0*/  FSETP.GEU.AND P1, PT, R39, -126, PT ;  /* 0xc2fc00002700780b */ /* 0x000fe40003f2e000 */
        /* <DEDUP_REMOVED lines=12> */
[----:B------:R-:W-:-:S04]  /*f480*/  FSETP.GEU.AND P0, PT, R36, -126, PT ;  /* 0xc2fc00002400780b */ /* 0x000fc80003f0e000 */
[----:B------:R-:W-:Y:S01]  /*f490*/  F2FP.BF16.F32.PACK_AB R45, R73, R72 ;  /* 0x00000048492d723e */ /* 0x000fe200000010ff */
[----:B------:R-:W-:Y:S01]  /*f4a0*/  @!P5 FMUL R43, R43, 0.5 ;  /* 0x3f0000002b2bd820 */ /* 0x000fe20000400000 */
[----:B------:R-:W1:Y:S01]  /*f4b0*/  MUFU.EX2 R66, R38 ;  /* 0x0000002600427308 */ /* 0x000e620000000800 */
[----:B--2---:R-:W-:Y:S01]  /*f4c0*/  @!P4 FMUL R68, R68, R68 ;  /* 0x000000444444c220 */ /* 0x004fe20000400000 */
[----:B------:R-:W-:Y:S02]  /*f4d0*/  FSETP.GEU.AND P4, PT, R35, -126, PT ;  /* 0xc2fc00002300780b */ /* 0x000fe40003f8e000 */
[----:B------:R-:W-:-:S03]  /*f4e0*/  F2FP.BF16.F32.PACK_AB R40, R83, R82 ;  /* 0x000000525328723e */ /* 0x000fc600000010ff */
[----:B------:R-:W-:Y:S01]  /*f4f0*/  @!P0 FMUL R36, R36, 0.5 ;  /* 0x3f00000024248820 */ /* 0x000fe20000400000 */
[----:B------:R-:W2:Y:S01]  /*f500*/  MUFU.EX2 R67, R39 ;  /* 0x0000002700437308 */ /* 0x000ea20000000800 */
[----:B----4-:R-:W-:Y:S01]  /*f510*/  @!P3 FMUL R69, R69, R69 ;  /* 0x000000454545b220 */ /* 0x010fe20000400000 */
[----:B------:R-:W-:Y:S02]  /*f520*/  FSETP.GEU.AND P3, PT, R32, -126, PT ;  /* 0xc2fc00002000780b */ /* 0x000fe40003f6e000 */
[----:B------:R-:W-:Y:S02]  /*f530*/  F2FP.BF16.F32.PACK_AB R41, R81, R80 ;  /* 0x000000505129723e */ /* 0x000fe400000010ff */
        /* <DEDUP_REMOVED lines=9> */
[----:B------:R-:W-:Y:S02]  /*f5d0*/  FSETP.GEU.AND P1, PT, R30, -126, PT ;  /* 0xc2fc00001e00780b */ /* 0x000fe40003f2e000 */
[----:B------:R-:W-:Y:S02]  /*f5e0*/  F2FP.BF16.F32.PACK_AB R39, R85, R84 ;  /* 0x000000545527723e */ /* 0x000fe400000010ff */
[----:B------:R-:W-:Y:S01]  /*f5f0*/  F2FP.BF16.F32.PACK_AB R48, R67, R66 ;  /* 0x000000424330723e */ /* 0x000fe200000010ff */
[----:B------:R-:W-:Y:S01]  /*f600*/  @!P2 FMUL R33, R33, 0.5 ;  /* 0x3f0000002121a820 */ /* 0x000fe20000400000 */
[----:B------:R-:W2:Y:S01]  /*f610*/  MUFU.EX2 R64, R36 ;  /* 0x0000002400407308 */ /* 0x000ea20000000800 */
[----:B----4-:R-:W-:Y:S01]  /*f620*/  @!P6 FMUL R70, R70, R70 ;  /* 0x000000464646e220 */ /* 0x010fe20000400000 */
[----:B------:R-:W-:-:S02]  /*f630*/  FSETP.GEU.AND P6, PT, R37, -126, PT ;  /* 0xc2fc00002500780b */ /* 0x000fc40003fce000 */
[----:B------:R-:W-:-:S03]  /*f640*/  F2FP.BF16.F32.PACK_AB R42, R79, R78 ;  /* 0x0000004e4f2a723e */ /* 0x000fc600000010ff */
[----:B------:R-:W-:Y:S01]  /*f650*/  @!P1 FMUL R30, R30, 0.5 ;  /* 0x3f0000001e1e9820 */ /* 0x000fe20000400000 */
[----:B------:R-:W4:Y:S01]  /*f660*/  MUFU.EX2 R63, R35 ;  /* 0x00000023003f7308 */ /* 0x000f220000000800 */
[----:B-1----:R-:W-:Y:S01]  /*f670*/  @!P5 FMUL R71, R71, R71 ;  /* 0x000000474747d220 */ /* 0x002fe20000400000 */
[----:B------:R-:W-:Y:S02]  /*f680*/  FSETP.GEU.AND P5, PT, R34, -126, PT ;  /* 0xc2fc00002200780b */ /* 0x000fe40003fae000 */
[----:B------:R-:W-:Y:S02]  /*f690*/  F2FP.BF16.F32.PACK_AB R43, R77, R76 ;  /* 0x0000004c4d2b723e */ /* 0x000fe400000010ff */
[----:B------:R-:W-:Y:S01]  /*f6a0*/  F2FP.BF16.F32.PACK_AB R46, R71, R70 ;  /* 0x00000046472e723e */ /* 0x000fe200000010ff */
[----:B------:R-:W-:Y:S01]  /*f6b0*/  @!P6 FMUL R37, R37, 0.5 ;  /* 0x3f0000002525e820 */ /* 0x000fe20000400000 */
[----:B------:R-:W1:Y:S01]  /*f6c0*/  MUFU.EX2 R60, R32 ;  /* 0x00000020003c7308 */ /* 0x000e620000000800 */
[----:B--2---:R-:W-:Y:S01]  /*f6d0*/  @!P0 FMUL R64, R64, R64 ;  /* 0x0000004040408220 */ /* 0x004fe20000400000 */
[----:B------:R-:W-:-:S02]  /*f6e0*/  FSETP.GEU.AND P0, PT, R31, -126, PT ;  /* 0xc2fc00001f00780b */ /* 0x000fc40003f0e000 */
[----:B------:R-:W-:-:S03]  /*f6f0*/  F2FP.BF16.F32.PACK_AB R36, R97, R96 ;  /* 0x000000606124723e */ /* 0x000fc600000010ff */
[----:B------:R-:W-:Y:S01]  /*f700*/  @!P5 FMUL R34, R34, 0.5 ;  /* 0x3f0000002222d820 */ /* 0x000fe20000400000 */
[----:B------:R-:W2:Y:S01]  /*f710*/  MUFU.EX2 R61, R33 ;  /* 0x00000021003d7308 */ /* 0x000ea20000000800 */
[----:B----4-:R-:W-:Y:S01]  /*f720*/  @!P4 FMUL R63, R63, R63 ;  /* 0x0000003f3f3fc220 */ /* 0x010fe20000400000 */
[----:B------:R-:W-:Y:S02]  /*f730*/  FSETP.GEU.AND P4, PT, R22, -126, PT ;  /* 0xc2fc00001600780b */ /* 0x000fe40003f8e000 */
[----:B------:R-:W-:-:S03]  /*f740*/  F2FP.BF16.F32.PACK_AB R35, R99, R98 ;  /* 0x000000626323723e */ /* 0x000fc600000010ff */
        /* <DEDUP_REMOVED lines=26> */
[----:B------:R-:W-:Y:S02]  /*f8f0*/  F2FP.BF16.F32.PACK_AB R34, R101, R100 ;  /* 0x000000646522723e */ /* 0x000fe400000010ff */
[----:B------:R-:W-:Y:S01]  /*f900*/  F2FP.BF16.F32.PACK_AB R50, R63, R62 ;  /* 0x0000003e3f32723e */ /* 0x000fe200000010ff */
[----:B------:R-:W-:Y:S01]  /*f910*/  @!P6 FMUL R28, R28, 0.5 ;  /* 0x3f0000001c1ce820 */ /* 0x000fe20000400000 */
[----:B------:R-:W2:Y:S01]  /*f920*/  MUFU.EX2 R23, R23 ;  /* 0x0000001700177308 */ /* 0x000ea20000000800 */
[----:B----4-:R-:W-:Y:S01]  /*f930*/  @!P0 FMUL R59, R59, R59 ;  /* 0x0000003b3b3b8220 */ /* 0x010fe20000400000 */
[----:B------:R-:W-:Y:S02]  /*f940*/  LOP3.LUT P0, RZ, R3, 0x3, R88, 0x48, !PT ;  /* 0x0000000303ff7812 */ /* 0x000fe40007804858 */
[----:B------:R-:W-:Y:S02]  /*f950*/  F2FP.BF16.F32.PACK_AB R31, R107, R106 ;  /* 0x0000006a6b1f723e */ /* 0x000fe400000010ff */
[----:B------:R-:W-:Y:S01]  /*f960*/  F2FP.BF16.F32.PACK_AB R52, R59, R58 ;  /* 0x0000003a3b34723e */ /* 0x000fe200000010ff */
[----:B------:R-:W-:Y:S01]  /*f970*/  @!P5 FMUL R29, R29, 0.5 ;  /* 0x3f0000001d1dd820 */ /* 0x000fe20000400000 */
[----:B------:R-:W4:Y:S01]  /*f980*/  MUFU.EX2 R56, R28 ;  /* 0x0000001c00387308 */ /* 0x000f220000000800 */
[----:B-1----:R-:W-:-:S07]  /*f990*/  @!P4 FMUL R22, R22, R22 ;  /* 0x000000161616c220 */ /* 0x002fce0000400000 */
[----:B------:R-:W1:Y:S01]  /*f9a0*/  MUFU.EX2 R57, R29 ;  /* 0x0000001d00397308 */ /* 0x000e620000000800 */
[----:B--2---:R-:W-:-:S05]  /*f9b0*/  @!P3 FMUL R23, R23, R23 ;  /* 0x000000171717b220 */ /* 0x004fca0000400000 */
[----:B------:R-:W-:Y:S02]  /*f9c0*/  F2FP.BF16.F32.PACK_AB R54, R23, R22 ;  /* 0x000000161736723e */ /* 0x000fe400000010ff */
[----:B------:R-:W2:Y:S01]  /*f9d0*/  MUFU.EX2 R18, R18 ;  /* 0x0000001200127308 */ /* 0x000ea20000000800 */
[----:B----4-:R-:W-:Y:S01]  /*f9e0*/  @!P6 FMUL R56, R56, R56 ;  /* 0x000000383838e220 */ /* 0x010fe20000400000 */
[----:B------:R-:W-:-:S06]  /*f9f0*/  F2FP.BF16.F32.PACK_AB R28, R113, R112 ;  /* 0x00000070711c723e */ /* 0x000fcc00000010ff */
[----:B------:R-:W4:Y:S01]  /*fa00*/  MUFU.EX2 R19, R19 ;  /* 0x0000001300137308 */ /* 0x000f220000000800 */
[----:B-1----:R-:W-:Y:S01]  /*fa10*/  @!P5 FMUL R57, R57, R57 ;  /* 0x000000393939d220 */ /* 0x002fe20000400000 */
[----:B------:R-:W-:-:S04]  /*fa20*/  F2FP.BF16.F32.PACK_AB R29, R111, R110 ;  /* 0x0000006e6f1d723e */ /* 0x000fc800000010ff */
[----:B------:R-:W-:Y:S01]  /*fa30*/  F2FP.BF16.F32.PACK_AB R53, R57, R56 ;  /* 0x000000383935723e */ /* 0x000fe200000010ff */
[----:B--2---:R-:W-:Y:S01]  /*fa40*/  @!P2 FMUL R18, R18, R18 ;  /* 0x000000121212a220 */ /* 0x004fe20000400000 */
[----:B----4-:R-:W-:-:S05]  /*fa50*/  @!P1 FMUL R19, R19, R19 ;  /* 0x0000001313139220 */ /* 0x010fca0000400000 */
[----:B------:R-:W-:Y:S01]  /*fa60*/  F2FP.BF16.F32.PACK_AB R55, R19, R18 ;  /* 0x000000121337723e */ /* 0x000fe200000010ff */
[----:B------:R-:W-:Y:S06]  /*fa70*/  @!P0 BRA `(.L_x_253) ;  /* 0x0000000000408947 */ /* 0x000fec0003800000 */
[----:B------:R-:W-:Y:S01]  /*fa80*/  MOV R14, 0x8 ;  /* 0x00000008000e7802 */ /* 0x000fe20000000f00 */
[----:B------:R-:W1:Y:S01]  /*fa90*/  LDCU.64 UR8, c[0x4][0xb0] ;  /* 0x01001600ff0877ac */ /* 0x000e620008000a00 */
[----:B------:R-:W-:Y:S02]  /*faa0*/  HFMA2 R12, -RZ, RZ, 0, 5.9604644775390625e-08 ;  /* 0x00000001ff0c7431 */ /* 0x000fe400000001ff */
[----:B------:R-:W-:Y:S01]  /*fab0*/  IMAD.MOV.U32 R8, RZ, RZ, 0x1be ;  /* 0x000001beff087424 */ /* 0x000fe200078e00ff */
[----:B------:R-:W2:Y:S01]  /*fac0*/  LDCU.64 UR6, c[0x4][0xb8] ;  /* 0x01001700ff0677ac */ /* 0x000ea20008000a00 */
[----:B------:R-:W4:Y:S01]  /*fad0*/  LDC.64 R14, c[0x4][R14] ;  /* 0x010000000e0e7b82 */ /* 0x000f220000000a00 */
[----:B------:R-:W-:Y:S01]  /*fae0*/  IMAD.MOV.U32 R13, RZ, RZ, RZ ;  /* 0x000000ffff0d7224 */ /* 0x000fe200078e00ff */
[----:B------:R-:W5:Y:S01]  /*faf0*/  LDCU.64 UR4, c[0x4][0x20] ;  /* 0x01000400ff0477ac */ /* 0x000f620008000a00 */
[----:B-1----:R-:W-:Y:S01]  /*fb00*/  IMAD.U32 R4, RZ, RZ, UR8 ;  /* 0x00000008ff047e24 */ /* 0x002fe2000f8e00ff */
[----:B------:R-:W-:Y:S01]  /*fb10*/  MOV R5, UR9 ;  /* 0x0000000900057c02 */ /* 0x000fe20008000f00 */
[----:B--2---:R-:W-:Y:S01]  /*fb20*/  IMAD.U32 R6, RZ, RZ, UR6 ;  /* 0x00000006ff067e24 */ /* 0x004fe2000f8e00ff */
[----:B------:R-:W-:Y:S01]  /*fb30*/  MOV R7, UR7 ;  /* 0x0000000700077c02 */ /* 0x000fe20008000f00 */
[----:B-----5:R-:W-:Y:S01]  /*fb40*/  IMAD.U32 R10, RZ, RZ, UR4 ;  /* 0x00000004ff0a7e24 */ /* 0x020fe2000f8e00ff */
[----:B------:R-:W-:-:S02]  /*fb50*/  MOV R11, UR5 ;  /* 0x00000005000b7c02 */ /* 0x000fc40008000f00 */
[----:B------:R-:W-:-:S07]  /*fb60*/  LEPC R20, `(.L_x_253) ;  /* 0x000000001014794e */ /* 0x000fce0000000000 */
[----:B---34-:R-:W-:Y:S05]  /*fb70*/  CALL.ABS.NOINC R14 ;  /* 0x000000000e007343 */ /* 0x018fea0003c00000 */
.L_x_253:
        /* <DEDUP_REMOVED lines=8> */
.L_x_254:
        /* <DEDUP_REMOVED lines=9> */
.L_x_255:
        /* <DEDUP_REMOVED lines=13> */
.L_x_431:
        /* <DEDUP_REMOVED lines=10> */
.L_x_258:
[----:B------:R-:W-:Y:S05]  /*fe00*/  BSYNC.RECONVERGENT B0 ;  /* 0x0000000000007941 */ /* 0x000fea0003800200 */
.L_x_257:
[----:B---3--:R-:W-:Y:S01]  /*fe10*/  FMUL R16, R3, R16 ;  /* 0x0000001003107220 */ /* 0x008fe20000400000 */
[----:B------:R-:W-:Y:S01]  /*fe20*/  FADD2 R114, R114.F32x2.HI_LO, R98.F32x2.HI_LO ;  /* 0x000000627272724b */ /* 0x000fe20000000000 */
[----:B------:R-:W-:Y:S01]  /*fe30*/  UISETP.NE.AND UP0, UPT, UR52, 0x1, UPT ;  /* 0x000000013400788c */ /* 0x000fe2000bf05270 */
        /* <DEDUP_REMOVED lines=30> */
.L_x_260:
[----:B------:R-:W-:Y:S01]  /*10020*/  IMAD.U32 R3, RZ, RZ, UR39 ;  /* 0x00000027ff037e24 */ /* 0x000fe2000f8e00ff */
[----:B------:R-:W-:-:S04]  /*10030*/  ISETP.NE.AND P0, PT, R89, R2, PT ;  /* 0x000000025900720c */ /* 0x000fc80003f05270 */
[----:B------:R-:W-:-:S04]  /*10040*/  SHF.L.U32 R3, R3, 0x1f, RZ ;  /* 0x0000001f03037819 */ /* 0x000fc800000006ff */
[----:B------:R-:W2:Y:S02]  /*10050*/  SYNCS.PHASECHK.TRANS64.TRYWAIT P1, [UR45], R3 ;  /* 0x00000003ff0075a7 */ /* 0x000ea4000802112d */
[----:B--2---:R-:W-:Y:S05]  /*10060*/  @!P1 BRA `(.L_x_261) ;  /* 0x0000004400989947 */ /* 0x004fea0003800000 */
.L_x_432:
        /* <DEDUP_REMOVED lines=17> */
.L_x_262:
[----:B------:R-:W-:Y:S05]  /*10180*/  WARPSYNC.ALL ;  /* 0x0000000000007948 */ /* 0x000fea0003800000 */
[----:B------:R-:W-:Y:S02]  /*10190*/  R2UR UR4, R93 ;  /* 0x000000005d0472ca */ /* 0x000fe400000e0000 */
[----:B------:R-:W-:-:S11]  /*101a0*/  MOV R126, R16 ;  /* 0x00000010007e7202 */ /* 0x000fd60000000f00 */
[----:B------:R3:W-:Y:S02]  /*101b0*/  STTM.x2 tmem[UR4], R126 ;  /* 0x0000007e000079ed */ /* 0x0007e400080c0004 */
.L_x_259:
[----:B------:R-:W-:Y:S01]  /*101c0*/  UISETP.GT.AND UP0, UPT, UR52, 0x1, UPT ;  /* 0x000000013400788c */ /* 0x000fe2000bf04270 */
[----:B------:R-:W-:Y:S01]  /*101d0*/  MOV R17, R127 ;  /* 0x0000007f00117202 */ /* 0x000fe20000000f00 */
[----:B------:R-:W-:Y:S02]  /*101e0*/  UIADD3 UR4, UPT, UPT, UR52, -0x1, URZ ;  /* 0xffffffff34047890 */ /* 0x000fe4000fffe0ff */
[----:B------:R-:W-:-:S05]  /*101f0*/  UIADD3 UR51, UPT, UPT, UR51, 0x40, URZ ;  /* 0x0000004033337890 */ /* 0x000fca000fffe0ff */
[----:B------:R-:W-:Y:S01]  /*10200*/  UMOV UR52, UR4 ;  /* 0x0000000400347c82 */ /* 0x000fe20008000000 */
[----:B------:R-:W-:Y:S06]  /*10210*/  BRA.U UP0, `(.L_x_263) ;  /* 0xffffffc500f87547 */ /* 0x000fec000b83ffff */
.L_x_245:
[----:B------:R-:W-:-:S09]  /*10220*/  UISETP.NE.AND UP0, UPT, UR49, URZ, UPT ;  /* 0x000000ff3100728c */ /* 0x000fd2000bf05270 */
[----:B------:R-:W-:Y:S05]  /*10230*/  BRA.U UP0, `(.L_x_264) ;  /* 0x0000000100047547 */ /* 0x000fea000b800000 */
[----:B------:R-:W-:Y:S05]  /*10240*/  BPT.TRAP 0x1 ;  /* 0x000000040000795c */ /* 0x000fea0000300000 */
.L_x_264:
[----:B------:R-:W-:Y:S01]  /*10250*/  SYNCS.ARRIVE.TRANS64.A1T0 RZ, [UR44], RZ ;  /* 0x000000ffffff79a7 */ /* 0x000fe2000810002c */
[----:B------:R-:W-:-:S04]  /*10260*/  UISETP.NE.AND UP1, UPT, UR58, URZ, UPT ;  /* 0x000000ff3a00728c */ /* 0x000fc8000bf25270 */
[----:B------:R-:W-:-:S04]  /*10270*/  USEL UR5, UR54, UR55, UP1 ;  /* 0x0000003736057287 */ /* 0x000fc80008800000 */
[----:B------:R-:W-:Y:S01]  /*10280*/  ULOP3.LUT UR5, UR5, 0x1, URZ, 0x3c, !UPT ;  /* 0x0000000105057892 */ /* 0x000fe2000f8e3cff */
[----:B------:R-:W-:Y:S11]  /*10290*/  BRA.U UP0, `(.L_x_265) ;  /* 0x0000000100047547 */ /* 0x000ff6000b800000 */
[----:B------:R-:W-:Y:S05]  /*102a0*/  BPT.TRAP 0x1 ;  /* 0x000000040000795c */ /* 0x000fea0000300000 */
.L_x_265:
[----:B-12---:R-:W-:Y:S01]  /*102b0*/  MOV R3, UR5 ;  /* 0x0000000500037c02 */ /* 0x006fe20008000f00 */
[----:B------:R-:W-:-:S03]  /*102c0*/  UISETP.GT.U32.AND UP0, UPT, UR46, 0x1, UPT ;  /* 0x000000012e00788c */ /* 0x000fc6000bf04070 */
[----:B------:R-:W-:-:S04]  /*102d0*/  SHF.L.U32 R3, R3, 0x1f, RZ ;  /* 0x0000001f03037819 */ /* 0x000fc800000006ff */
[----:B------:R-:W1:Y:S02]  /*102e0*/  SYNCS.PHASECHK.TRANS64.TRYWAIT P0, [UR48], R3 ;  /* 0x00000003ff0075a7 */ /* 0x000e640008001130 */
[----:B-1----:R-:W-:Y:S05]  /*102f0*/  @!P0 BRA `(.L_x_266) ;  /* 0x00000044000c8947 */ /* 0x002fea0003800000 */
.L_x_433:
[----:B------:R-:W-:Y:S05]  /*10300*/  BRA.U UP0, `(.L_x_267) ;  /* 0x0000000100087547 */ /* 0x000fea000b800000 */
[----:B------:R-:W-:Y:S05]  /*10310*/  BPT.TRAP 0x1 ;  /* 0x000000040000795c */ /* 0x000fea0000300000 */
[----:B------:R-:W-:Y:S05]  /*10320*/  BPT.TRAP 0x1 ;  /* 0x000000040000795c */ /* 0x000fea0000300000 */
.L_x_267:
[----:B------:R-:W-:Y:S02]  /*10330*/  UPRMT UR4, UR38, 0x654, UR41 ;  /* 0x0000065426047896 */ /* 0x000fe40008000029 */
[----:B------:R-:W-:-:S04]  /*10340*/  UISETP.NE.AND UP0, UPT, UR58, URZ, UPT ;  /* 0x000000ff3a00728c */ /* 0x000fc8000bf05270 */
[----:B------:R-:W-:Y:S02]  /*10350*/  USEL UR55, UR55, UR5, UP0 ;  /* 0x0000000537377287 */ /* 0x000fe40008000000 */
[----:B------:R-:W-:Y:S01]  /*10360*/  USEL UR54, UR5, UR54, UP0 ;  /* 0x0000003605367287 */ /* 0x000fe20008000000 */
[----:B------:R-:W-:Y:S01]  /*10370*/  SYNCS.ARRIVE.TRANS64.RED.A1T0 RZ, [UR4], RZ ;  /* 0x000000ffffff79a7 */ /* 0x000fe20008100404 */
[----:B------:R-:W-:-:S04]  /*10380*/  USEL UR4, UR53, UR56, UP0 ;  /* 0x0000003835047287 */ /* 0x000fc80008000000 */
[----:B------:R-:W-:-:S04]  /*10390*/  ULOP3.LUT UR4, UR4, 0x1, URZ, 0x3c, !UPT ;  /* 0x0000000104047892 */ /* 0x000fc8000f8e3cff */
[----:B------:R-:W-:Y:S02]  /*103a0*/  USEL UR53, UR4, UR53, UP0 ;  /* 0x0000003504357287 */ /* 0x000fe40008000000 */
[----:B------:R-:W-:-:S12]  /*103b0*/  USEL UR56, UR56, UR4, UP0 ;  /* 0x0000000438387287 */ /* 0x000fd80008000000 */
.L_x_223:
[----:B------:R-:W2:Y:S01]  /*103c0*/  LDCU UR4, c[0x0][0x900] ;  /* 0x00012000ff0477ac */ /* 0x000ea20008000800 */
[----:B------:R-:W-:-:S04]  /*103d0*/  UIADD3 UR36, UPT, UPT, UR50, UR36, URZ ;  /* 0x0000002432247290 */ /* 0x000fc8000fffe0ff */
[----:B--2---:R-:W-:-:S09]  /*103e0*/  UISETP.GE.AND UP0, UPT, UR36, UR4, UPT ;  /* 0x000000042400728c */ /* 0x004fd2000bf06270 */
[----:B------:R-:W-:Y:S05]  /*103f0*/  BRA.U !UP0, `(.L_x_268) ;  /* 0xffffff9d08c47547 */ /* 0x000fea000b83ffff */
[----:B------:R-:W-:Y:S05]  /*10400*/  EXIT ;  /* 0x000000000000794d */ /* 0x000fea0003800000 */
.L_x_26:
[----:B------:R-:W-:-:S05]  /*10410*/  IMAD.MOV.U32 R3, RZ, RZ, -0x4 ;  /* 0xfffffffcff037424 */ /* 0x000fca00078e00ff */
[----:B------:R-:W-:-:S05]  /*10420*/  VIADDMNMX.U32 R0, R2, R3, 0x2, PT ;  /* 0x0000000202007446 */ /* 0x000fca0003800003 */
[----:B------:R-:W-:-:S04]  /*10430*/  IMAD.SHL.U32 R0, R0, 0x4, RZ ;  /* 0x0000000400007824 */ /* 0x000fc800078e00ff */
[----:B------:R-:W1:Y:S02]  /*10440*/  LDC R2, c[0x2][R0] ;  /* 0x0080000000027b82 */ /* 0x000e640000000800 */
[----:B-1----:R-:W-:-:S04]  /*10450*/  SHF.R.S32.HI R3, RZ, 0x1f, R2 ;  /* 0x0000001fff037819 */ /* 0x002fc80000011402 */
.L_x_486:
[----:B------:R-:W-:Y:S05]  /*10460*/  BRX R2 -0x10470                                                                                                                                                                                                                                                                                                                                                                                                                                                                                                                                                                                                           (*"BRANCH_TARGETS .L_x_487,.L_x_488,.L_x_489"*) ;  /* 0xfffffef802e47949 */ /* 0x000fea000383ffff */
.L_x_489:
[----:B------:R-:W-:-:S08]  /*10470*/  NOP ;  /* 0x0000000000007918 */ /* 0x000fd00000000000 */
[----:B------:R-:W-:-:S00]  /*10480*/  USETMAXREG.DEALLOC.CTAPOOL 0x18 ;  /* 0x00000018000079c8 */ /* 0x000fc000080e0500 */
[----:B------:R-:W-:Y:S05]  /*10490*/  EXIT ;  /* 0x000000000000794d */ /* 0x000fea0003800000 */
.L_x_487:
[----:B------:R-:W-:-:S08]  /*104a0*/  NOP ;  /* 0x0000000000007918 */ /* 0x000fd00000000000 */
[----:B------:R-:W1:-:S00]  /*104b0*/  USETMAXREG.DEALLOC.CTAPOOL 0x20 ;  /* 0x00000020000079c8 */ /* 0x000e4000080e0500 */
[----:B-1----:R-:W1:Y:S02]  /*104c0*/  LDC R0, c[0x0][0x900] ;  /* 0x00024000ff007b82 */ /* 0x002e640000000800 */
[----:B-1----:R-:W-:-:S13]  /*104d0*/  ISETP.LE.AND P1, PT, R0, UR36, PT ;  /* 0x0000002400007c0c */ /* 0x002fda000bf23270 */
[----:B------:R-:W-:Y:S05]  /*104e0*/  @P1 EXIT ;  /* 0x000000000000194d */ /* 0x000fea0003800000 */
[----:B------:R-:W-:Y:S01]  /*104f0*/  HFMA2 R4, -RZ, RZ, 0, 5.9604644775390625e-08 ;  /* 0x00000001ff047431 */ /* 0x000fe200000001ff */
[----:B------:R-:W-:Y:S01]  /*10500*/  PLOP3.LUT P5, PT, P5, P6, PT, 0xf8, 0x8f ;  /* 0x00000000008f781c */ /* 0x000fe20002fadf70 */
[----:B------:R-:W1:Y:S01]  /*10510*/  LDCU.64 UR4, c[0x0][0x348] ;  /* 0x00006900ff0477ac */ /* 0x000e620008000a00 */
[----:B------:R-:W-:Y:S01]  /*10520*/  UPLOP3.LUT UP1, UPT, UP2, UP3, UPT, 0xf8, 0x8f ;  /* 0x00000000008f789c */ /* 0x000fe20001727f70 */
[----:B------:R-:W-:Y:S01]  /*10530*/  UMOV UR15, 0x1 ;  /* 0x00000001000f7882 */ /* 0x000fe20000000000 */
[----:B------:R-:W-:-:S09]  /*10540*/  UMOV UR22, URZ ;  /* 0x000000ff00167c82 */ /* 0x000fd20008000000 */
.L_x_366:
[----:B--2---:R-:W2:Y:S01]  /*10550*/  LDCU.64 UR8, c[0x0][0x908] ;  /* 0x00012100ff0877ac */ /* 0x004ea20008000a00 */
[----:B------:R-:W3:Y:S01]  /*10560*/  LDCU UR11, c[0x0][0x904] ;  /* 0x00012080ff0b77ac */ /* 0x000ee20008000800 */
[----:B------:R-:W4:Y:S01]  /*10570*/  LDCU.64 UR6, c[0x0][0x920] ;  /* 0x00012400ff0677ac */ /* 0x000f220008000a00 */
[----:B------:R-:W5:Y:S01]  /*10580*/  LDCU UR14, c[0x0][0x91c] ;  /* 0x00012380ff0e77ac */ /* 0x000f620008000800 */
[----:B--2---:R-:W-:-:S04]  /*10590*/  UIMAD.WIDE.U32 UR12, UR36, UR8, URZ ;  /* 0x00000008240c72a5 */ /* 0x004fc8000f8e00ff */
[----:B------:R-:W-:Y:S02]  /*105a0*/  USHF.R.U32.HI UR12, URZ, UR9, UR13 ;  /* 0x00000009ff0c7299 */ /* 0x000fe4000801160d */
[----:B---3--:R-:W-:Y:S01]  /*105b0*/  UISETP.NE.AND UP2, UPT, UR11, 0x1, UPT ;  /* 0x000000010b00788c */ /* 0x008fe2000bf45270 */
[----:B------:R-:W2:Y:S03]  /*105c0*/  LDCU.64 UR8, c[0x0][0x380] ;  /* 0x00007000ff0877ac */ /* 0x000ea60008000a00 */
[----:B------:R-:W-:Y:S02]  /*105d0*/  USEL UR12, UR36, UR12, !UP2 ;  /* 0x0000000c240c7287 */ /* 0x000fe4000d000000 */
[----:B-----5:R-:W-:Y:S02]  /*105e0*/  UISETP.NE.AND UP2, UPT, UR14, 0x1, UPT ;  /* 0x000000010e00788c */ /* 0x020fe4000bf45270 */
[----:B----4-:R-:W-:-:S02]  /*105f0*/  UIMAD.WIDE.U32 UR16, UR12, UR6, URZ ;  /* 0x000000060c1072a5 */ /* 0x010fc4000f8e00ff */
[----:B------:R-:W-:-:S04]  /*10600*/  UIADD3 UR6, UPT, UPT, -UR12, URZ, URZ ;  /* 0x000000ff0c067290 */ /* 0x000fc8000fffe1ff */
[----:B------:R-:W-:Y:S01]  /*10610*/  UIMAD UR11, UR11, UR6, UR36 ;  /* 0x000000060b0b72a4 */ /* 0x000fe2000f8e0224 */
[----:B------:R-:W-:Y:S02]  /*10620*/  UMOV UR13, UR17 ;  /* 0x00000011000d7c82 */ /* 0x000fe40008000000 */
[----:B------:R-:W-:Y:S02]  /*10630*/  USHF.R.U32.HI UR7, URZ, UR7, UR13 ;  /* 0x00000007ff077299 */ /* 0x000fe4000801160d */
[----:B------:R-:W-:Y:S02]  /*10640*/  USHF.L.U32 UR11, UR11, 0x8, URZ ;  /* 0x000000080b0b7899 */ /* 0x000fe400080006ff */
[----:B------:R-:W-:Y:S02]  /*10650*/  USEL UR10, UR12, UR7, !UP2 ;  /* 0x000000070c0a7287 */ /* 0x000fe4000d000000 */
[----:B--2---:R-:W-:Y:S02]  /*10660*/  UISETP.NE.AND UP2, UPT, UR9, URZ, UPT ;  /* 0x000000ff0900728c */ /* 0x004fe4000bf45270 */
[----:B------:R-:W-:-:S02]  /*10670*/  UIADD3 UR6, UPT, UPT, -UR10, URZ, URZ ;  /* 0x000000ff0a067290 */ /* 0x000fc4000fffe1ff */
[----:B------:R-:W-:Y:S02]  /*10680*/  UISETP.GE.OR UP2, UPT, UR11, UR8, !UP2 ;  /* 0x000000080b00728c */ /* 0x000fe4000d746670 */
[----:B------:R-:W-:-:S07]  /*10690*/  UIMAD UR14, UR14, UR6, UR12 ;  /* 0x000000060e0e72a4 */ /* 0x000fce000f8e020c */
[----:B-1----:R-:W-:Y:S05]  /*106a0*/  BRA.U UP2, `(.L_x_269) ;  /* 0x0000002902207547 */ /* 0x002fea000b800000 */
[----:B------:R-:W2:Y:S01]  /*106b0*/  LDCU UR12, c[0x0][0x38c] ;  /* 0x00007180ff0c77ac */ /* 0x000ea20008000800 */
[----:B------:R-:W-:Y:S01]  /*106c0*/  BSSY.RECONVERGENT B0, `(.L_x_270) ;  /* 0x0000033000007945 */ /* 0x000fe20003800200 */
[----:B------:R-:W3:Y:S01]  /*106d0*/  LDCU.64 UR6, c[0x0][0x910] ;  /* 0x00012200ff0677ac */ /* 0x000ee20008000a00 */
[----:B------:R-:W4:Y:S01]  /*106e0*/  LDCU UR8, c[0x0][0x918] ;  /* 0x00012300ff0877ac */ /* 0x000f220008000800 */
[----:B------:R-:W-:Y:S01]  /*106f0*/  UIADD3 UR9, UPT, UPT, UR9, 0x3f, URZ ;  /* 0x0000003f09097890 */ /* 0x000fe2000fffe0ff */
[----:B--2---:R-:W-:Y:S01]  /*10700*/  IMAD.U32 R3, RZ, RZ, UR12 ;  /* 0x0000000cff037e24 */ /* 0x004fe2000f8e00ff */
[----:B---3--:R-:W-:-:S04]  /*10710*/  UIMAD.WIDE.U32 UR16, UR10, UR7, URZ ;  /* 0x000000070a1072a5 */ /* 0x008fc8000f8e00ff */
[----:B------:R-:W-:Y:S01]  /*10720*/  IABS R3, R3 ;  /* 0x0000000300037213 */ /* 0x000fe20000000000 */
[----:B------:R-:W-:-:S03]  /*10730*/  UISETP.NE.AND UP2, UPT, UR6, 0x1, UPT ;  /* 0x000000010600788c */ /* 0x000fc6000bf45270 */
[----:B------:R-:W2:Y:S01]  /*10740*/  I2F.RP R0, R3 ;  /* 0x0000000300007306 */ /* 0x000ea20000209400 */
[----:B------:R-:W-:Y:S02]  /*10750*/  UMOV UR7, UR17 ;  /* 0x0000001100077c82 */ /* 0x000fe40008000000 */
[----:B----4-:R-:W-:Y:S02]  /*10760*/  USHF.R.U32.HI UR7, URZ, UR8, UR7 ;  /* 0x00000008ff077299 */ /* 0x010fe40008011607 */
[----:B------:R-:W-:Y:S02]  /*10770*/  UIADD3 UR8, UPT, UPT, UR11, 0x100, URZ ;  /* 0x000001000b087890 */ /* 0x000fe4000fffe0ff */
[----:B------:R-:W-:Y:S02]  /*10780*/  USEL UR7, UR10, UR7, !UP2 ;  /* 0x000000070a077287 */ /* 0x000fe4000d000000 */
[----:B------:R-:W-:Y:S02]  /*10790*/  UISETP.NE.AND UP2, UPT, UR12, URZ, UPT ;  /* 0x000000ff0c00728c */ /* 0x000fe4000bf45270 */
[----:B------:R-:W-:Y:S01]  /*107a0*/  UIADD3 UR7, UPT, UPT, -UR7, URZ, URZ ;  /* 0x000000ff07077290 */ /* 0x000fe2000fffe1ff */
[----:B--2---:R-:W2:Y:S03]  /*107b0*/  MUFU.RCP R6, R0 ;  /* 0x0000000000067308 */ /* 0x004ea60000001000 */
[----:B------:R-:W-:-:S02]  /*107c0*/  UIMAD UR10, UR6, UR7, UR10 ;  /* 0x00000007060a72a4 */ /* 0x000fc4000f8e020a */
[----:B------:R-:W-:Y:S02]  /*107d0*/  USHF.R.S32.HI UR6, URZ, 0x1f, UR9 ;  /* 0x0000001fff067899 */ /* 0x000fe40008011409 */
[----:B------:R-:W-:Y:S02]  /*107e0*/  ULOP3.LUT UR7, UR10, UR12, URZ, 0x3c, !UPT ;  /* 0x0000000c0a077292 */ /* 0x000fe4000f8e3cff */
[----:B------:R-:W-:Y:S02]  /*107f0*/  ULEA.HI UR6, UR6, UR9, URZ, 0x6 ;  /* 0x0000000906067291 */ /* 0x000fe4000f8f30ff */
[----:B------:R-:W-:Y:S02]  /*10800*/  UISETP.GE.AND UP3, UPT, UR7, URZ, UPT ;  /* 0x000000ff0700728c */ /* 0x000fe4000bf66270 */
[----:B------:R-:W-:Y:S02]  /*10810*/  USHF.R.S32.HI UR7, URZ, 0x1f, UR8 ;  /* 0x0000001fff077899 */ /* 0x000fe40008011408 */
[----:B------:R-:W-:-:S02]  /*10820*/  USHF.R.S32.HI UR6, URZ, 0x6, UR6 ;  /* 0x00000006ff067899 */ /* 0x000fc40008011406 */
[----:B------:R-:W-:Y:S01]  /*10830*/  ULEA.HI UR7, UR7, UR8, URZ, 0x6 ;  /* 0x0000000807077291 */ /* 0x000fe2000f8f30ff */
[----:B--2---:R-:W-:Y:S02]  /*10840*/  IADD3 R6, PT, PT, R6, 0xffffffe, RZ ;  /* 0x0ffffffe06067810 */ /* 0x004fe40007ffe0ff */
[----:B------:R-:W-:Y:S01]  /*10850*/  MOV R0, UR10 ;  /* 0x0000000a00007c02 */ /* 0x000fe20008000f00 */
[----:B------:R-:W-:Y:S01]  /*10860*/  UIADD3 UR7, UPT, UPT, UR7, 0x3f, URZ ;  /* 0x0000003f07077890 */ /* 0x000fe2000fffe0ff */
[----:B------:R-:W2:Y:S02]  /*10870*/  F2I.FTZ.U32.TRUNC.NTZ R7, R6 ;  /* 0x0000000600077305 */ /* 0x000ea4000021f000 */
[----:B------:R-:W-:Y:S01]  /*10880*/  IABS R0, R0 ;  /* 0x0000000000007213 */ /* 0x000fe20000000000 */
[----:B------:R-:W-:Y:S01]  /*10890*/  USHF.R.S32.HI UR8, URZ, 0x6, UR7 ;  /* 0x00000006ff087899 */ /* 0x000fe20008011407 */
[----:B--2---:R-:W-:Y:S02]  /*108a0*/  IMAD.MOV R2, RZ, RZ, -R7 ;  /* 0x000000ffff027224 */ /* 0x004fe400078e0a07 */
[----:B------:R-:W-:-:S02]  /*108b0*/  IMAD.MOV.U32 R6, RZ, RZ, RZ ;  /* 0x000000ffff067224 */ /* 0x000fc400078e00ff */
[----:B------:R-:W-:-:S04]  /*108c0*/  IMAD R2, R2, R3, RZ ;  /* 0x0000000302027224 */ /* 0x000fc800078e02ff */
[----:B------:R-:W-:-:S06]  /*108d0*/  IMAD.HI.U32 R2, R7, R2, R6 ;  /* 0x0000000207027227 */ /* 0x000fcc00078e0006 */
[----:B------:R-:W-:-:S05]  /*108e0*/  IMAD.HI.U32 R5, R2, R0, RZ ;  /* 0x0000000002057227 */ /* 0x000fca00078e00ff */
[----:B------:R-:W-:-:S05]  /*108f0*/  IADD3 R2, PT, PT, -R5, RZ, RZ ;  /* 0x000000ff05027210 */ /* 0x000fca0007ffe1ff */
[----:B------:R-:W-:-:S05]  /*10900*/  IMAD R0, R3, R2, R0 ;  /* 0x0000000203007224 */ /* 0x000fca00078e0200 */
[----:B------:R-:W-:-:S13]  /*10910*/  ISETP.GT.U32.AND P1, PT, R3, R0, PT ;  /* 0x000000000300720c */ /* 0x000fda0003f24070 */
[----:B------:R-:W-:Y:S01]  /*10920*/  @!P1 IMAD.IADD R0, R0, 0x1, -R3 ;  /* 0x0000000100009824 */ /* 0x000fe200078e0a03 */
[----:B------:R-:W-:-:S04]  /*10930*/  @!P1 IADD3 R5, PT, PT, R5, 0x1, RZ ;  /* 0x0000000105059810 */ /* 0x000fc80007ffe0ff */
[----:B------:R-:W-:-:S13]  /*10940*/  ISETP.GE.U32.AND P2, PT, R0, R3, PT ;  /* 0x000000030000720c */ /* 0x000fda0003f46070 */
[----:B------:R-:W-:-:S05]  /*10950*/  @P2 VIADD R5, R5, 0x1 ;  /* 0x0000000105052836 */ /* 0x000fca0000000000 */
[----:B------:R-:W-:-:S13]  /*10960*/  R2UR UR13, R5 ;  /* 0x00000000050d72ca */ /* 0x000fda00000e0000 */
[----:B------:R-:W-:Y:S02]  /*10970*/  @!UP3 UIADD3 UR13, UPT, UPT, -UR13, URZ, URZ ;  /* 0x000000ff0d0db290 */ /* 0x000fe4000fffe1ff */
[----:B------:R-:W-:Y:S02]  /*10980*/  @!UP2 ULOP3.LUT UR13, URZ, UR12, URZ, 0x33, !UPT ;  /* 0x0000000cff0da292 */ /* 0x000fe4000f8e33ff */
[----:B------:R-:W-:Y:S02]  /*10990*/  UISETP.LT.AND UP2, UPT, UR6, UR8, UPT ;  /* 0x000000080600728c */ /* 0x000fe4000bf41270 */
[----:B------:R-:W-:Y:S02]  /*109a0*/  UIADD3 UR7, UPT, UPT, -UR13, URZ, URZ ;  /* 0x000000ff0d077290 */ /* 0x000fe4000fffe1ff */
[----:B------:R-:W-:Y:S02]  /*109b0*/  USEL UR6, UR6, UR8, UP2 ;  /* 0x0000000806067287 */ /* 0x000fe40009000000 */
[----:B------:R-:W-:Y:S01]  /*109c0*/  UIMAD UR12, UR12, UR7, UR10 ;  /* 0x000000070c0c72a4 */ /* 0x000fe2000f8e020a */
[----:B------:R-:W-:Y:S11]  /*109d0*/  @!P3 BRA `(.L_x_271) ;  /* 0x000000000004b947 */ /* 0x000ff60003800000 */
[----:B-1----:R-:W-:Y:S05]  /*109e0*/  BPT.TRAP 0x1 ;  /* 0x000000040000795c */ /* 0x002fea0000300000 */
.L_x_271:
[----:B-1----:R-:W-:Y:S05]  /*109f0*/  BSYNC.RECONVERGENT B0 ;  /* 0x0000000000007941 */ /* 0x002fea0003800200 */
.L_x_270:
[----:B------:R-:W1:Y:S01]  /*10a00*/  S2UR UR8, SR_CgaCtaId ;  /* 0x00000000000879c3 */ /* 0x000e620000008800 */
[----:B------:R-:W-:Y:S01]  /*10a10*/  UMOV UR7, 0x400 ;  /* 0x0000040000077882 */ /* 0x000fe20000000000 */
[----:B------:R-:W-:Y:S02]  /*10a20*/  SHF.L.U32 R5, R4, 0x1f, RZ ;  /* 0x0000001f04057819 */ /* 0x000fe400000006ff */
[----:B------:R-:W-:Y:S01]  /*10a30*/  @!P0 MOV R2, 0x2000 ;  /* 0x0000200000028802 */ /* 0x000fe20000000f00 */
[----:B-1----:R-:W-:-:S09]  /*10a40*/  ULEA UR8, UR8, UR7, 0x18 ;  /* 0x0000000708087291 */ /* 0x002fd2000f8ec0ff */
[----:B------:R-:W1:Y:S02]  /*10a50*/  SYNCS.PHASECHK.TRANS64.TRYWAIT P1, [UR8+0xb010], R5 ;  /* 0x00b01005ff0075a7 */ /* 0x000e640008021108 */
[----:B-1----:R-:W-:Y:S05]  /*10a60*/  @!P1 BRA `(.L_x_272) ;  /* 0x0000003c00489947 */ /* 0x002fea0003800000 */
.L_x_435:
[----:B------:R2:W-:Y:S01]  /*10a70*/  @!P0 SYNCS.ARRIVE.TRANS64 RZ, [UR8+0xb000], R2 ;  /* 0x00b00002ffff89a7 */ /* 0x0005e20008000008 */
[----:B------:R-:W-:Y:S04]  /*10a80*/  BSSY.RECONVERGENT B0, `(.L_x_273) ;  /* 0x0000003000007945 */ /* 0x000fe80003800200 */
[----:B------:R-:W-:Y:S05]  /*10a90*/  @!P5 BRA `(.L_x_274) ;  /* 0x000000000004d947 */ /* 0x000fea0003800000 */
[----:B------:R-:W-:Y:S05]  /*10aa0*/  BPT.TRAP 0x1 ;  /* 0x000000040000795c */ /* 0x000fea0000300000 */
.L_x_274:
[----:B------:R-:W-:Y:S05]  /*10ab0*/  BSYNC.RECONVERGENT B0 ;  /* 0x0000000000007941 */ /* 0x000fea0003800200 */
.L_x_273:
[----:B-1----:R-:W1:Y:S01]  /*10ac0*/  S2R R0, SR_TID.X ;  /* 0x0000000000007919 */ /* 0x002e620000002100 */
[----:B------:R-:W-:Y:S01]  /*10ad0*/  BSSY.RECONVERGENT B0, `(.L_x_275) ;  /* 0x0000005000007945 */ /* 0x000fe20003800200 */
[----:B-1----:R-:W-:-:S04]  /*10ae0*/  LOP3.LUT P2, RZ, R0, 0x1f, RZ, 0xc0, !PT ;  /* 0x0000001f00ff7812 */ /* 0x002fc8000784c0ff */
[----:B------:R-:W-:-:S13]  /*10af0*/  PLOP3.LUT P2, PT, P2, P0, PT, 0x8f, 0xf8 ;  /* 0x0000000000f8781c */ /* 0x000fda0001741177 */
[----:B------:R-:W-:Y:S05]  /*10b00*/  @P2 BRA `(.L_x_276) ;  /* 0x0000000000042947 */ /* 0x000fea0003800000 */
[----:B------:R-:W-:Y:S05]  /*10b10*/  BPT.TRAP 0x1 ;  /* 0x000000040000795c */ /* 0x000fea0000300000 */
.L_x_276:
[----:B------:R-:W-:Y:S05]  /*10b20*/  BSYNC.RECONVERGENT B0 ;  /* 0x0000000000007941 */ /* 0x000fea0003800200 */
.L_x_275:
[----:B------:R-:W-:Y:S02]  /*10b30*/  UIADD3 UR18, UP2, UPT, UR4, 0x80, URZ ;  /* 0x0000008004127890 */ /* 0x000fe4000ff5e0ff */
[----:B------:R-:W-:Y:S02]  /*10b40*/  UIADD3 UR9, UPT, UPT, UR8, 0xb000, URZ ;  /* 0x0000b00008097890 */ /* 0x000fe4000fffe0ff */
[----:B------:R-:W-:Y:S01]  /*10b50*/  UIADD3.X UR19, UPT, UPT, URZ, UR5, URZ, UP2, !UPT ;  /* 0x00000005ff137290 */ /* 0x000fe200097fe4ff */
[----:B------:R-:W-:Y:S01]  /*10b60*/  UMOV UR16, 0x0 ;  /* 0x0000000000107882 */ /* 0x000fe20000000000 */
[----:B------:R-:W-:Y:S01]  /*10b70*/  UMOV UR17, 0x10000000 ;  /* 0x1000000000117882 */ /* 0x000fe20000000000 */
[----:B------:R-:W-:-:S06]  /*10b80*/  UMOV UR10, URZ ;  /* 0x000000ff000a7c82 */ /* 0x000fcc0008000000 */
[----:B------:R1:W-:Y:S02]  /*10b90*/  UTMALDG.5D [UR8], [UR18], desc[UR16] ;  /* 0x00001008120075b4 */ /* 0x0003e40008021000 */
[----:B-1----:R-:W-:Y:S05]  /*10ba0*/  BRA.U !UP0, `(.L_x_277) ;  /* 0x0000000108047547 */ /* 0x002fea000b800000 */
[----:B------:R-:W-:Y:S05]  /*10bb0*/  BPT.TRAP 0x1 ;  /* 0x000000040000795c */ /* 0x000fea0000300000 */
.L_x_277:
[----:B------:R-:W-:Y:S01]  /*10bc0*/  ULEA UR17, UR22, UR8, 0x3 ;  /* 0x0000000816117291 */ /* 0x000fe2000f8e18ff */
[----:B------:R-:W-:Y:S01]  /*10bd0*/  IMAD.U32 R3, RZ, RZ, UR15 ;  /* 0x0000000fff037e24 */ /* 0x000fe2000f8e00ff */
[----:B--2---:R-:W-:-:S04]  /*10be0*/  @!P0 MOV R2, 0x1000 ;  /* 0x0000100000028802 */ /* 0x004fc80000000f00 */
[----:B------:R-:W-:-:S04]  /*10bf0*/  SHF.L.U32 R3, R3, 0x1f, RZ ;  /* 0x0000001f03037819 */ /* 0x000fc800000006ff */
[----:B------:R-:W1:Y:S02]  /*10c00*/  SYNCS.PHASECHK.TRANS64.TRYWAIT P1, [UR17+0xb038], R3 ;  /* 0x00b03803ff0075a7 */ /* 0x000e640008021111 */
[----:B-1----:R-:W-:Y:S05]  /*10c10*/  @!P1 BRA `(.L_x_278) ;  /* 0x0000003800f49947 */ /* 0x002fea0003800000 */
.L_x_437:
[----:B------:R2:W-:Y:S01]  /*10c20*/  @!P0 SYNCS.ARRIVE.TRANS64 RZ, [UR17+0xb020], R2 ;  /* 0x00b02002ffff89a7 */ /* 0x0005e20008000011 */
[----:B------:R-:W-:Y:S05]  /*10c30*/  BRA.U !UP1, `(.L_x_279) ;  /* 0x0000000109047547 */ /* 0x000fea000b800000 */
[----:B------:R-:W-:Y:S05]  /*10c40*/  BPT.TRAP 0x1 ;  /* 0x000000040000795c */ /* 0x000fea0000300000 */
.L_x_279:
[----:B------:R-:W-:Y:S04]  /*10c50*/  BSSY.RECONVERGENT B0, `(.L_x_280) ;  /* 0x0000003000007945 */ /* 0x000fe80003800200 */
[----:B------:R-:W-:Y:S05]  /*10c60*/  @P2 BRA `(.L_x_281) ;  /* 0x0000000000042947 */ /* 0x000fea0003800000 */
[----:B------:R-:W-:Y:S05]  /*10c70*/  BPT.TRAP 0x1 ;  /* 0x000000040000795c */ /* 0x000fea0000300000 */
.L_x_281:
[----:B------:R-:W-:Y:S05]  /*10c80*/  BSYNC.RECONVERGENT B0 ;  /* 0x0000000000007941 */ /* 0x000fea0003800200 */
.L_x_280:
[----:B------:R-:W-:Y:S01]  /*10c90*/  ULEA UR16, UR22, UR8, 0xc ;  /* 0x0000000816107291 */ /* 0x000fe2000f8e60ff */
[----:B------:R-:W-:Y:S01]  /*10ca0*/  BSSY.RECONVERGENT B0, `(.L_x_282) ;  /* 0x0000013000007945 */ /* 0x000fe20003800200 */
[----:B------:R-:W-:Y:S02]  /*10cb0*/  UIADD3 UR26, UP2, UPT, UR4, 0x180, URZ ;  /* 0x00000180041a7890 */ /* 0x000fe4000ff5e0ff */
[----:B------:R-:W-:Y:S02]  /*10cc0*/  UIADD3 UR7, UPT, UPT, UR22, 0x1, URZ ;  /* 0x0000000116077890 */ /* 0x000fe4000fffe0ff */
[----:B------:R-:W-:Y:S02]  /*10cd0*/  UIADD3 UR17, UPT, UPT, UR17, 0xb020, URZ ;  /* 0x0000b02011117890 */ /* 0x000fe4000fffe0ff */
[----:B------:R-:W-:Y:S02]  /*10ce0*/  UIADD3 UR16, UPT, UPT, UR16, 0x4000, URZ ;  /* 0x0000400010107890 */ /* 0x000fe4000fffe0ff */
[----:B------:R-:W-:-:S02]  /*10cf0*/  UIADD3.X UR27, UPT, UPT, URZ, UR5, URZ, UP2, !UPT ;  /* 0x00000005ff1b7290 */ /* 0x000fc400097fe4ff */
[----:B------:R-:W-:Y:S01]  /*10d00*/  UISETP.NE.AND UP2, UPT, UR7, 0x3, UPT ;  /* 0x000000030700788c */ /* 0x000fe2000bf45270 */
[----:B------:R-:W-:Y:S01]  /*10d10*/  UMOV UR24, 0x0 ;  /* 0x0000000000187882 */ /* 0x000fe20000000000 */
[----:B------:R-:W-:Y:S02]  /*10d20*/  UMOV UR25, 0x10000000 ;  /* 0x1000000000197882 */ /* 0x000fe40000000000 */
[----:B------:R-:W-:Y:S01]  /*10d30*/  USEL UR9, URZ, 0x1, UP2 ;  /* 0x00000001ff097887 */ /* 0x000fe20009000000 */
[----:B------:R-:W-:Y:S01]  /*10d40*/  UMOV UR18, URZ ;  /* 0x000000ff00127c82 */ /* 0x000fe20008000000 */
[----:B------:R-:W-:Y:S01]  /*10d50*/  UMOV UR19, URZ ;  /* 0x000000ff00137c82 */ /* 0x000fe20008000000 */
[----:B------:R-:W-:Y:S01]  /*10d60*/  UMOV UR20, UR13 ;  /* 0x0000000d00147c82 */ /* 0x000fe20008000000 */
[----:B------:R-:W-:Y:S01]  /*10d70*/  UMOV UR21, UR14 ;  /* 0x0000000e00157c82 */ /* 0x000fe20008000000 */
[----:B------:R-:W-:Y:S01]  /*10d80*/  USEL UR7, UR7, URZ, UP2 ;  /* 0x000000ff07077287 */ /* 0x000fe20009000000 */
[----:B------:R3:W-:Y:S01]  /*10d90*/  UTMALDG.4D [UR16], [UR26], desc[UR24] ;  /* 0x000018101a0075b4 */ /* 0x0007e20008019000 */
[----:B------:R-:W-:Y:S01]  /*10da0*/  ULOP3.LUT UR15, UR15, UR9, URZ, 0x3c, !UPT ;  /* 0x000000090f0f7292 */ /* 0x000fe2000f8e3cff */
[----:B---3--:R-:W-:Y:S06]  /*10db0*/  @!P3 BRA `(.L_x_283) ;  /* 0x000000000004b947 */ /* 0x008fec0003800000 */
[----:B------:R-:W-:Y:S05]  /*10dc0*/  BPT.TRAP 0x1 ;  /* 0x000000040000795c */ /* 0x000fea0000300000 */
.L_x_283:
[----:B------:R-:W-:Y:S05]  /*10dd0*/  BSYNC.RECONVERGENT B0 ;  /* 0x0000000000007941 */ /* 0x000fea0003800200 */
.L_x_282:
[----:B------:R-:W3:Y:S01]  /*10de0*/  SYNCS.PHASECHK.TRANS64.TRYWAIT P1, [UR8+0xb018], R5 ;  /* 0x00b01805ff0075a7 */ /* 0x000ee20008021108 */
[----:B--2---:R-:W-:Y:S01]  /*10df0*/  @!P0 MOV R2, 0x2000 ;  /* 0x0000200000028802 */ /* 0x004fe20000000f00 */
[----:B---3--:R-:W-:Y:S06]  /*10e00*/  @!P1 BRA `(.L_x_284) ;  /* 0x0000003800909947 */ /* 0x008fec0003800000 */
.L_x_439:
[----:B------:R2:W-:Y:S01]  /*10e10*/  @!P0 SYNCS.ARRIVE.TRANS64 RZ, [UR8+0xb008], R2 ;  /* 0x00b00802ffff89a7 */ /* 0x0005e20008000008 */
[----:B------:R-:W-:Y:S04]  /*10e20*/  BSSY.RECONVERGENT B0, `(.L_x_285) ;  /* 0x0000003000007945 */ /* 0x000fe80003800200 */
[----:B------:R-:W-:Y:S05]  /*10e30*/  @!P5 BRA `(.L_x_286) ;  /* 0x000000000004d947 */ /* 0x000fea0003800000 */
[----:B------:R-:W-:Y:S05]  /*10e40*/  BPT.TRAP 0x1 ;  /* 0x000000040000795c */ /* 0x000fea0000300000 */
.L_x_286:
[----:B------:R-:W-:Y:S05]  /*10e50*/  BSYNC.RECONVERGENT B0 ;  /* 0x0000000000007941 */ /* 0x000fea0003800200 */
.L_x_285:
[----:B------:R-:W-:Y:S04]  /*10e60*/  BSSY.RECONVERGENT B0, `(.L_x_287) ;  /* 0x0000003000007945 */ /* 0x000fe80003800200 */
[----:B------:R-:W-:Y:S05]  /*10e70*/  @P2 BRA `(.L_x_288) ;  /* 0x0000000000042947 */ /* 0x000fea0003800000 */
[----:B------:R-:W-:Y:S05]  /*10e80*/  BPT.TRAP 0x1 ;  /* 0x000000040000795c */ /* 0x000fea0000300000 */
.L_x_288:
[----:B------:R-:W-:Y:S05]  /*10e90*/  BSYNC.RECONVERGENT B0 ;  /* 0x0000000000007941 */ /* 0x000fea0003800200 */
.L_x_287:
[----:B------:R-:W-:Y:S02]  /*10ea0*/  UIADD3 UR10, UP2, UPT, UR4, 0x80, URZ ;  /* 0x00000080040a7890 */ /* 0x000fe4000ff5e0ff */
[----:B------:R-:W-:Y:S02]  /*10eb0*/  UIADD3 UR19, UPT, UPT, UR11, 0x80, URZ ;  /* 0x000000800b137890 */ /* 0x000fe4000fffe0ff */
[----:B------:R-:W-:Y:S02]  /*10ec0*/  UIADD3 UR16, UPT, UPT, UR8, 0x2000, URZ ;  /* 0x0000200008107890 */ /* 0x000fe4000fffe0ff */
[----:B------:R-:W-:Y:S02]  /*10ed0*/  UIADD3 UR17, UPT, UPT, UR8, 0xb008, URZ ;  /* 0x0000b00808117890 */ /* 0x000fe4000fffe0ff */
[----:B------:R-:W-:Y:S01]  /*10ee0*/  UIADD3.X UR11, UPT, UPT, URZ, UR5, URZ, UP2, !UPT ;  /* 0x00000005ff0b7290 */ /* 0x000fe200097fe4ff */
[----:B------:R-:W-:Y:S01]  /*10ef0*/  UMOV UR24, 0x0 ;  /* 0x0000000000187882 */ /* 0x000fe20000000000 */
[----:B------:R-:W-:Y:S01]  /*10f00*/  UMOV UR25, 0x10000000 ;  /* 0x1000000000197882 */ /* 0x000fe20000000000 */
[----:B------:R-:W-:Y:S01]  /*10f10*/  UMOV UR18, URZ ;  /* 0x000000ff00127c82 */ /* 0x000fe20008000000 */
[----:B------:R-:W-:Y:S01]  /*10f20*/  UMOV UR20, UR12 ;  /* 0x0000000c00147c82 */ /* 0x000fe20008000000 */
[----:B------:R-:W-:Y:S01]  /*10f30*/  UMOV UR21, UR13 ;  /* 0x0000000d00157c82 */ /* 0x000fe20008000000 */
[----:B------:R-:W-:-:S03]  /*10f40*/  UMOV UR22, UR14 ;  /* 0x0000000e00167c82 */ /* 0x000fc60008000000 */
[----:B------:R3:W-:Y:S02]  /*10f50*/  UTMALDG.5D [UR16], [UR10], desc[UR24] ;  /* 0x000018100a0075b4 */ /* 0x0007e40008021000 */
[----:B---3--:R-:W-:Y:S05]  /*10f60*/  BRA.U !UP0, `(.L_x_289) ;  /* 0x0000000108047547 */ /* 0x008fea000b800000 */
[----:B------:R-:W-:Y:S05]  /*10f70*/  BPT.TRAP 0x1 ;  /* 0x000000040000795c */ /* 0x000fea0000300000 */
.L_x_289:
[----:B------:R-:W-:Y:S01]  /*10f80*/  ULEA UR17, UR7, UR8, 0x3 ;  /* 0x0000000807117291 */ /* 0x000fe2000f8e18ff */
[----:B-1----:R-:W-:Y:S01]  /*10f90*/  IMAD.U32 R3, RZ, RZ, UR15 ;  /* 0x0000000fff037e24 */ /* 0x002fe2000f8e00ff */
[----:B--2---:R-:W-:-:S04]  /*10fa0*/  @!P0 MOV R2, 0x1000 ;  /* 0x0000100000028802 */ /* 0x004fc80000000f00 */
[----:B------:R-:W-:-:S04]  /*10fb0*/  SHF.L.U32 R3, R3, 0x1f, RZ ;  /* 0x0000001f03037819 */ /* 0x000fc800000006ff */
[----:B------:R-:W1:Y:S02]  /*10fc0*/  SYNCS.PHASECHK.TRANS64.TRYWAIT P1, [UR17+0xb038], R3 ;  /* 0x00b03803ff0075a7 */ /* 0x000e640008021111 */
[----:B-1----:R-:W-:Y:S05]  /*10fd0*/  @!P1 BRA `(.L_x_290) ;  /* 0x0000003800349947 */ /* 0x002fea0003800000 */
.L_x_441:
[----:B------:R2:W-:Y:S01]  /*10fe0*/  @!P0 SYNCS.ARRIVE.TRANS64 RZ, [UR17+0xb020], R2 ;  /* 0x00b02002ffff89a7 */ /* 0x0005e20008000011 */
[----:B------:R-:W-:Y:S05]  /*10ff0*/  BRA.U !UP1, `(.L_x_291) ;  /* 0x0000000109047547 */ /* 0x000fea000b800000 */
[----:B------:R-:W-:Y:S05]  /*11000*/  BPT.TRAP 0x1 ;  /* 0x000000040000795c */ /* 0x000fea0000300000 */
.L_x_291:
[----:B------:R-:W-:Y:S04]  /*11010*/  BSSY.RECONVERGENT B0, `(.L_x_292) ;  /* 0x0000003000007945 */ /* 0x000fe80003800200 */
[----:B------:R-:W-:Y:S05]  /*11020*/  @P2 BRA `(.L_x_293) ;  /* 0x0000000000042947 */ /* 0x000fea0003800000 */
[----:B------:R-:W-:Y:S05]  /*11030*/  BPT.TRAP 0x1 ;  /* 0x000000040000795c */ /* 0x000fea0000300000 */
.L_x_293:
[----:B------:R-:W-:Y:S05]  /*11040*/  BSYNC.RECONVERGENT B0 ;  /* 0x0000000000007941 */ /* 0x000fea0003800200 */
.L_x_292:
[----:B------:R-:W-:Y:S01]  /*11050*/  ULEA UR16, UR7, UR8, 0xc ;  /* 0x0000000807107291 */ /* 0x000fe2000f8e60ff */
[----:B------:R-:W-:Y:S01]  /*11060*/  LOP3.LUT R4, R4, 0x1, RZ, 0x3c, !PT ;  /* 0x0000000104047812 */ /* 0x000fe200078e3cff */
[----:B------:R-:W-:Y:S02]  /*11070*/  UIADD3 UR24, UP2, UPT, UR4, 0x280, URZ ;  /* 0x0000028004187890 */ /* 0x000fe4000ff5e0ff */
[----:B------:R-:W-:Y:S02]  /*11080*/  UIADD3 UR17, UPT, UPT, UR17, 0xb020, URZ ;  /* 0x0000b02011117890 */ /* 0x000fe4000fffe0ff */
[----:B------:R-:W-:Y:S02]  /*11090*/  UIADD3 UR16, UPT, UPT, UR16, 0x4000, URZ ;  /* 0x0000400010107890 */ /* 0x000fe4000fffe0ff */
[----:B------:R-:W-:Y:S01]  /*110a0*/  UIADD3.X UR25, UPT, UPT, URZ, UR5, URZ, UP2, !UPT ;  /* 0x00000005ff197290 */ /* 0x000fe200097fe4ff */
[----:B------:R-:W-:Y:S01]  /*110b0*/  UMOV UR10, 0x0 ;  /* 0x00000000000a7882 */ /* 0x000fe20000000000 */
[----:B------:R-:W-:Y:S01]  /*110c0*/  UMOV UR11, 0x10000000 ;  /* 0x10000000000b7882 */ /* 0x000fe20000000000 */
[----:B------:R-:W-:Y:S01]  /*110d0*/  UMOV UR18, URZ ;  /* 0x000000ff00127c82 */ /* 0x000fe20008000000 */
[----:B------:R-:W-:Y:S01]  /*110e0*/  UMOV UR19, URZ ;  /* 0x000000ff00137c82 */ /* 0x000fe20008000000 */
[----:B------:R-:W-:Y:S01]  /*110f0*/  UMOV UR20, UR13 ;  /* 0x0000000d00147c82 */ /* 0x000fe20008000000 */
[----:B------:R-:W-:Y:S01]  /*11100*/  UMOV UR21, UR14 ;  /* 0x0000000e00157c82 */ /* 0x000fe20008000000 */
[----:B------:R-:W-:-:S02]  /*11110*/  UIADD3 UR7, UPT, UPT, UR7, 0x1, URZ ;  /* 0x0000000107077890 */ /* 0x000fc4000fffe0ff */
[----:B------:R3:W-:Y:S02]  /*11120*/  UTMALDG.4D [UR16], [UR24], desc[UR10] ;  /* 0x00000a10180075b4 */ /* 0x0007e40008019000 */
[----:B------:R-:W-:-:S04]  /*11130*/  UISETP.NE.AND UP2, UPT, UR7, 0x3, UPT ;  /* 0x000000030700788c */ /* 0x000fc8000bf45270 */
[----:B------:R-:W-:Y:S02]  /*11140*/  USEL UR9, URZ, 0x1, UP2 ;  /* 0x00000001ff097887 */ /* 0x000fe40009000000 */
[----:B------:R-:W-:Y:S02]  /*11150*/  USEL UR22, UR7, URZ, UP2 ;  /* 0x000000ff07167287 */ /* 0x000fe40009000000 */
[----:B------:R-:W-:Y:S02]  /*11160*/  UISETP.GE.AND UP2, UPT, UR6, 0x2, UPT ;  /* 0x000000020600788c */ /* 0x000fe4000bf46270 */
[----:B------:R-:W-:-:S07]  /*11170*/  ULOP3.LUT UR15, UR15, UR9, URZ, 0x3c, !UPT ;  /* 0x000000090f0f7292 */ /* 0x000fce000f8e3cff */
[----:B---3--:R-:W-:Y:S05]  /*11180*/  BRA.U !UP2, `(.L_x_269) ;  /* 0x0000001d0a687547 */ /* 0x008fea000b800000 */
[----:B------:R-:W-:Y:S02]  /*11190*/  UIADD3 UR9, UPT, UPT, UR6, -0x2, URZ ;  /* 0xfffffffe06097890 */ /* 0x000fe4000fffe0ff */
[----:B------:R-:W-:Y:S02]  /*111a0*/  UIADD3 UR7, UPT, UPT, UR6, -0x1, URZ ;  /* 0xffffffff06077890 */ /* 0x000fe4000fffe0ff */
[----:B------:R-:W-:Y:S02]  /*111b0*/  UISETP.GE.U32.AND UP2, UPT, UR9, 0x3, UPT ;  /* 0x000000030900788c */ /* 0x000fe4000bf46070 */
[----:B------:R-:W-:Y:S01]  /*111c0*/  ULOP3.LUT UR6, UR7, 0x3, URZ, 0xc0, !UPT ;  /* 0x0000000307067892 */ /* 0x000fe2000f8ec0ff */
[----:B------:R-:W-:-:S06]  /*111d0*/  UMOV UR10, 0x1 ;  /* 0x00000001000a7882 */ /* 0x000fcc0000000000 */
[----:B------:R-:W-:Y:S05]  /*111e0*/  BRA.U !UP2, `(.L_x_294) ;  /* 0x000000110a347547 */ /* 0x000fea000b800000 */
[----:B------:R-:W-:Y:S01]  /*111f0*/  ULOP3.LUT UR7, UR7, 0xfffffffc, URZ, 0xc0, !UPT ;  /* 0xfffffffc07077892 */ /* 0x000fe2000f8ec0ff */
[----:B------:R-:W-:-:S11]  /*11200*/  UMOV UR9, 0x1 ;  /* 0x0000000100097882 */ /* 0x000fd60000000000 */
.L_x_335:
[----:B------:R-:W-:Y:S05]  /*11210*/  BRA.U !UP0, `(.L_x_295) ;  /* 0x0000000108047547 */ /* 0x000fea000b800000 */
[----:B------:R-:W-:Y:S05]  /*11220*/  BPT.TRAP 0x1 ;  /* 0x000000040000795c */ /* 0x000fea0000300000 */
.L_x_295:
[----:B------:R-:W3:Y:S01]  /*11230*/  S2UR UR8, SR_CgaCtaId ;  /* 0x00000000000879c3 */ /* 0x000ee20000008800 */
[----:B------:R-:W-:Y:S01]  /*11240*/  UMOV UR10, 0x400 ;  /* 0x00000400000a7882 */ /* 0x000fe20000000000 */
[----:B-1----:R-:W-:Y:S01]  /*11250*/  IMAD.U32 R3, RZ, RZ, UR15 ;  /* 0x0000000fff037e24 */ /* 0x002fe2000f8e00ff */
[----:B--2---:R-:W-:-:S04]  /*11260*/  @!P0 MOV R2, 0x1000 ;  /* 0x0000100000028802 */ /* 0x004fc80000000f00 */
[----:B------:R-:W-:Y:S01]  /*11270*/  SHF.L.U32 R3, R3, 0x1f, RZ ;  /* 0x0000001f03037819 */ /* 0x000fe200000006ff */
[----:B---3--:R-:W-:-:S04]  /*11280*/  ULEA UR8, UR8, UR10, 0x18 ;  /* 0x0000000a08087291 */ /* 0x008fc8000f8ec0ff */
[----:B------:R-:W-:-:S09]  /*11290*/  ULEA UR17, UR22, UR8, 0x3 ;  /* 0x0000000816117291 */ /* 0x000fd2000f8e18ff */
[----:B------:R-:W1:Y:S02]  /*112a0*/  SYNCS.PHASECHK.TRANS64.TRYWAIT P1, [UR17+0xb038], R3 ;  /* 0x00b03803ff0075a7 */ /* 0x000e640008021111 */
[----:B-1----:R-:W-:Y:S05]  /*112b0*/  @!P1 BRA `(.L_x_296) ;  /* 0x0000003400949947 */ /* 0x002fea0003800000 */
.L_x_443:
[----:B------:R2:W-:Y:S01]  /*112c0*/  @!P0 SYNCS.ARRIVE.TRANS64 RZ, [UR17+0xb020], R2 ;  /* 0x00b02002ffff89a7 */ /* 0x0005e20008000011 */
[----:B------:R-:W-:Y:S05]  /*112d0*/  BRA.U !UP1, `(.L_x_297) ;  /* 0x0000000109047547 */ /* 0x000fea000b800000 */
[----:B------:R-:W-:Y:S05]  /*112e0*/  BPT.TRAP 0x1 ;  /* 0x000000040000795c */ /* 0x000fea0000300000 */
.L_x_297:
[----:B-1----:R-:W1:Y:S01]  /*112f0*/  S2R R0, SR_TID.X ;  /* 0x0000000000007919 */ /* 0x002e620000002100 */
[----:B------:R-:W-:Y:S01]  /*11300*/  BSSY.RECONVERGENT B0, `(.L_x_298) ;  /* 0x0000005000007945 */ /* 0x000fe20003800200 */
[----:B-1----:R-:W-:-:S04]  /*11310*/  LOP3.LUT P2, RZ, R0, 0x1f, RZ, 0xc0, !PT ;  /* 0x0000001f00ff7812 */ /* 0x002fc8000784c0ff */
[----:B------:R-:W-:-:S13]  /*11320*/  PLOP3.LUT P2, PT, P2, P0, PT, 0x8f, 0xf8 ;  /* 0x0000000000f8781c */ /* 0x000fda0001741177 */
[----:B------:R-:W-:Y:S05]  /*11330*/  @P2 BRA `(.L_x_299) ;  /* 0x0000000000042947 */ /* 0x000fea0003800000 */
[----:B------:R-:W-:Y:S05]  /*11340*/  BPT.TRAP 0x1 ;  /* 0x000000040000795c */ /* 0x000fea0000300000 */
.L_x_299:
[----:B------:R-:W-:Y:S05]  /*11350*/  BSYNC.RECONVERGENT B0 ;  /* 0x0000000000007941 */ /* 0x000fea0003800200 */
.L_x_298:
[----:B------:R-:W-:Y:S02]  /*11360*/  ULEA UR16, UR22, UR8, 0xc ;  /* 0x0000000816107291 */ /* 0x000fe4000f8e60ff */
[----:B------:R-:W-:Y:S02]  /*11370*/  UIADD3 UR24, UP2, UPT, UR4, 0x180, URZ ;  /* 0x0000018004187890 */ /* 0x000fe4000ff5e0ff */
[----:B------:R-:W-:Y:S02]  /*11380*/  USHF.L.U32 UR19, UR9, 0x6, URZ ;  /* 0x0000000609137899 */ /* 0x000fe400080006ff */
        /* <DEDUP_REMOVED lines=8> */
[----:B------:R-:W-:-:S03]  /*11410*/  UIADD3 UR22, UPT, UPT, UR22, 0x1, URZ ;  /* 0x0000000116167890 */ /* 0x000fc6000fffe0ff */
[----:B------:R1:W-:Y:S01]  /*11420*/  UTMALDG.4D [UR16], [UR24], desc[UR10] ;  /* 0x00000a10180075b4 */ /* 0x0003e20008019000 */
[----:B------:R-:W-:-:S04]  /*11430*/  UISETP.NE.AND UP2, UPT, UR22, 0x3, UPT ;  /* 0x000000031600788c */ /* 0x000fc8000bf45270 */
[----:B------:R-:W-:Y:S02]  /*11440*/  USEL UR12, URZ, 0x1, UP2 ;  /* 0x00000001ff0c7887 */ /* 0x000fe40009000000 */
[----:B------:R-:W-:Y:S02]  /*11450*/  USEL UR22, UR22, URZ, UP2 ;  /* 0x000000ff16167287 */ /* 0x000fe40009000000 */
[----:B------:R-:W-:Y:S01]  /*11460*/  ULOP3.LUT UR15, UR15, UR12, URZ, 0x3c, !UPT ;  /* 0x0000000c0f0f7292 */ /* 0x000fe2000f8e3cff */
[----:B-1----:R-:W-:Y:S11]  /*11470*/  BRA.U !UP0, `(.L_x_300) ;  /* 0x0000000108047547 */ /* 0x002ff6000b800000 */
[----:B------:R-:W-:Y:S05]  /*11480*/  BPT.TRAP 0x1 ;  /* 0x000000040000795c */ /* 0x000fea0000300000 */
.L_x_300:
[----:B------:R-:W-:Y:S01]  /*11490*/  ULEA UR17, UR22, UR8, 0x3 ;  /* 0x0000000816117291 */ /* 0x000fe2000f8e18ff */
[----:B------:R-:W-:Y:S01]  /*114a0*/  IMAD.U32 R3, RZ, RZ, UR15 ;  /* 0x0000000fff037e24 */ /* 0x000fe2000f8e00ff */
[----:B--2---:R-:W-:-:S04]  /*114b0*/  @!P0 MOV R2, 0x1000 ;  /* 0x0000100000028802 */ /* 0x004fc80000000f00 */
[----:B------:R-:W-:-:S04]  /*114c0*/  SHF.L.U32 R3, R3, 0x1f, RZ ;  /* 0x0000001f03037819 */ /* 0x000fc800000006ff */
[----:B------:R-:W1:Y:S02]  /*114d0*/  SYNCS.PHASECHK.TRANS64.TRYWAIT P1, [UR17+0xb038], R3 ;  /* 0x00b03803ff0075a7 */ /* 0x000e640008021111 */
[----:B-1----:R-:W-:Y:S05]  /*114e0*/  @!P1 BRA `(.L_x_301) ;  /* 0x0000003400209947 */ /* 0x002fea0003800000 */
.L_x_445:
[----:B------:R2:W-:Y:S01]  /*114f0*/  @!P0 SYNCS.ARRIVE.TRANS64 RZ, [UR17+0xb020], R2 ;  /* 0x00b02002ffff89a7 */ /* 0x0005e20008000011 */
[----:B------:R-:W-:Y:S05]  /*11500*/  BRA.U !UP1, `(.L_x_302) ;  /* 0x0000000109047547 */ /* 0x000fea000b800000 */
[----:B------:R-:W-:Y:S05]  /*11510*/  BPT.TRAP 0x1 ;  /* 0x000000040000795c */ /* 0x000fea0000300000 */
.L_x_302:
[----:B------:R-:W-:Y:S04]  /*11520*/  BSSY.RECONVERGENT B0, `(.L_x_303) ;  /* 0x0000003000007945 */ /* 0x000fe80003800200 */
[----:B------:R-:W-:Y:S05]  /*11530*/  @P2 BRA `(.L_x_304) ;  /* 0x0000000000042947 */ /* 0x000fea0003800000 */
[----:B------:R-:W-:Y:S05]  /*11540*/  BPT.TRAP 0x1 ;  /* 0x000000040000795c */ /* 0x000fea0000300000 */
.L_x_304:
[----:B------:R-:W-:Y:S05]  /*11550*/  BSYNC.RECONVERGENT B0 ;  /* 0x0000000000007941 */ /* 0x000fea0003800200 */
.L_x_303:
        /* <DEDUP_REMOVED lines=17> */
[----:B---3--:R-:W-:Y:S11]  /*11670*/  BRA.U !UP0, `(.L_x_305) ;  /* 0x0000000108047547 */ /* 0x008ff6000b800000 */
[----:B------:R-:W-:Y:S05]  /*11680*/  BPT.TRAP 0x1 ;  /* 0x000000040000795c */ /* 0x000fea0000300000 */
.L_x_305:
[----:B------:R-:W-:Y:S01]  /*11690*/  ULEA UR17, UR22, UR8, 0x3 ;  /* 0x0000000816117291 */ /* 0x000fe2000f8e18ff */
[----:B-1----:R-:W-:Y:S01]  /*116a0*/  IMAD.U32 R3, RZ, RZ, UR15 ;  /* 0x0000000fff037e24 */ /* 0x002fe2000f8e00ff */
[----:B--2---:R-:W-:-:S04]  /*116b0*/  @!P0 MOV R2, 0x1000 ;  /* 0x0000100000028802 */ /* 0x004fc80000000f00 */
[----:B------:R-:W-:-:S04]  /*116c0*/  SHF.L.U32 R3, R3, 0x1f, RZ ;  /* 0x0000001f03037819 */ /* 0x000fc800000006ff */
[----:B------:R-:W1:Y:S02]  /*116d0*/  SYNCS.PHASECHK.TRANS64.TRYWAIT P1, [UR17+0xb038], R3 ;  /* 0x00b03803ff0075a7 */ /* 0x000e640008021111 */
[----:B-1----:R-:W-:Y:S05]  /*116e0*/  @!P1 BRA `(.L_x_306) ;  /* 0x0000003000b89947 */ /* 0x002fea0003800000 */
.L_x_447:
[----:B------:R2:W-:Y:S01]  /*116f0*/  @!P0 SYNCS.ARRIVE.TRANS64 RZ, [UR17+0xb020], R2 ;  /* 0x00b02002ffff89a7 */ /* 0x0005e20008000011 */
[----:B------:R-:W-:Y:S05]  /*11700*/  BRA.U !UP1, `(.L_x_307) ;  /* 0x0000000109047547 */ /* 0x000fea000b800000 */
[----:B------:R-:W-:Y:S05]  /*11710*/  BPT.TRAP 0x1 ;  /* 0x000000040000795c */ /* 0x000fea0000300000 */
.L_x_307:
[----:B------:R-:W-:Y:S04]  /*11720*/  BSSY.RECONVERGENT B0, `(.L_x_308) ;  /* 0x0000003000007945 */ /* 0x000fe80003800200 */
[----:B------:R-:W-:Y:S05]  /*11730*/  @P2 BRA `(.L_x_309) ;  /* 0x0000000000042947 */ /* 0x000fea0003800000 */
[----:B------:R-:W-:Y:S05]  /*11740*/  BPT.TRAP 0x1 ;  /* 0x000000040000795c */ /* 0x000fea0000300000 */
.L_x_309:
[----:B------:R-:W-:Y:S05]  /*11750*/  BSYNC.RECONVERGENT B0 ;  /* 0x0000000000007941 */ /* 0x000fea0003800200 */
.L_x_308:
[----:B------:R-:W-:Y:S02]  /*11760*/  ULEA UR16, UR22, UR8, 0xc ;  /* 0x0000000816107291 */ /* 0x000fe4000f8e60ff */
[----:B------:R-:W-:Y:S02]  /*11770*/  UIADD3 UR24, UP2, UPT, UR4, 0x180, URZ ;  /* 0x0000018004187890 */ /* 0x000fe4000ff5e0ff */
[----:B------:R-:W-:Y:S02]  /*11780*/  ULEA UR19, UR9, 0x40, 0x6 ;  /* 0x0000004009137891 */ /* 0x000fe4000f8e30ff */
        /* <DEDUP_REMOVED lines=16> */
.L_x_310:
[----:B------:R-:W-:Y:S01]  /*11890*/  ULEA UR17, UR22, UR8, 0x3 ;  /* 0x0000000816117291 */ /* 0x000fe2000f8e18ff */
[----:B-1----:R-:W-:Y:S01]  /*118a0*/  IMAD.U32 R3, RZ, RZ, UR15 ;  /* 0x0000000fff037e24 */ /* 0x002fe2000f8e00ff */
[----:B--2---:R-:W-:-:S04]  /*118b0*/  @!P0 MOV R2, 0x1000 ;  /* 0x0000100000028802 */ /* 0x004fc80000000f00 */
[----:B------:R-:W-:-:S04]  /*118c0*/  SHF.L.U32 R3, R3, 0x1f, RZ ;  /* 0x0000001f03037819 */ /* 0x000fc800000006ff */
[----:B------:R-:W1:Y:S02]  /*118d0*/  SYNCS.PHASECHK.TRANS64.TRYWAIT P1, [UR17+0xb038], R3 ;  /* 0x00b03803ff0075a7 */ /* 0x000e640008021111 */
[----:B-1----:R-:W-:Y:S05]  /*118e0*/  @!P1 BRA `(.L_x_311) ;  /* 0x0000003000509947 */ /* 0x002fea0003800000 */
.L_x_449:
[----:B------:R2:W-:Y:S01]  /*118f0*/  @!P0 SYNCS.ARRIVE.TRANS64 RZ, [UR17+0xb020], R2 ;  /* 0x00b02002ffff89a7 */ /* 0x0005e20008000011 */
[----:B------:R-:W-:Y:S05]  /*11900*/  BRA.U !UP1, `(.L_x_312) ;  /* 0x0000000109047547 */ /* 0x000fea000b800000 */
[----:B------:R-:W-:Y:S05]  /*11910*/  BPT.TRAP 0x1 ;  /* 0x000000040000795c */ /* 0x000fea0000300000 */
.L_x_312:
[----:B------:R-:W-:Y:S04]  /*11920*/  BSSY.RECONVERGENT B0, `(.L_x_313) ;  /* 0x0000003000007945 */ /* 0x000fe80003800200 */
[----:B------:R-:W-:Y:S05]  /*11930*/  @P2 BRA `(.L_x_314) ;  /* 0x0000000000042947 */ /* 0x000fea0003800000 */
[----:B------:R-:W-:Y:S05]  /*11940*/  BPT.TRAP 0x1 ;  /* 0x000000040000795c */ /* 0x000fea0000300000 */
.L_x_314:
[----:B------:R-:W-:Y:S05]  /*11950*/  BSYNC.RECONVERGENT B0 ;  /* 0x0000000000007941 */ /* 0x000fea0003800200 */
.L_x_313:
        /* <DEDUP_REMOVED lines=19> */
.L_x_315:
[----:B------:R-:W-:Y:S01]  /*11a90*/  ULEA UR17, UR22, UR8, 0x3 ;  /* 0x0000000816117291 */ /* 0x000fe2000f8e18ff */
[----:B-1----:R-:W-:Y:S01]  /*11aa0*/  IMAD.U32 R3, RZ, RZ, UR15 ;  /* 0x0000000fff037e24 */ /* 0x002fe2000f8e00ff */
[----:B--2---:R-:W-:-:S04]  /*11ab0*/  @!P0 MOV R2, 0x1000 ;  /* 0x0000100000028802 */ /* 0x004fc80000000f00 */
[----:B------:R-:W-:-:S04]  /*11ac0*/  SHF.L.U32 R3, R3, 0x1f, RZ ;  /* 0x0000001f03037819 */ /* 0x000fc800000006ff */
[----:B------:R-:W1:Y:S02]  /*11ad0*/  SYNCS.PHASECHK.TRANS64.TRYWAIT P1, [UR17+0xb038], R3 ;  /* 0x00b03803ff0075a7 */ /* 0x000e640008021111 */
[----:B-1----:R-:W-:Y:S05]  /*11ae0*/  @!P1 BRA `(.L_x_316) ;  /* 0x0000002c00e89947 */ /* 0x002fea0003800000 */
.L_x_451:
[----:B------:R2:W-:Y:S01]  /*11af0*/  @!P0 SYNCS.ARRIVE.TRANS64 RZ, [UR17+0xb020], R2 ;  /* 0x00b02002ffff89a7 */ /* 0x0005e20008000011 */
[----:B------:R-:W-:Y:S05]  /*11b00*/  BRA.U !UP1, `(.L_x_317) ;  /* 0x0000000109047547 */ /* 0x000fea000b800000 */
[----:B------:R-:W-:Y:S05]  /*11b10*/  BPT.TRAP 0x1 ;  /* 0x000000040000795c */ /* 0x000fea0000300000 */
.L_x_317:
[----:B------:R-:W-:Y:S04]  /*11b20*/  BSSY.RECONVERGENT B0, `(.L_x_318) ;  /* 0x0000003000007945 */ /* 0x000fe80003800200 */
[----:B------:R-:W-:Y:S05]  /*11b30*/  @P2 BRA `(.L_x_319) ;  /* 0x0000000000042947 */ /* 0x000fea0003800000 */
[----:B------:R-:W-:Y:S05]  /*11b40*/  BPT.TRAP 0x1 ;  /* 0x000000040000795c */ /* 0x000fea0000300000 */
.L_x_319:
[----:B------:R-:W-:Y:S05]  /*11b50*/  BSYNC.RECONVERGENT B0 ;  /* 0x0000000000007941 */ /* 0x000fea0003800200 */
.L_x_318:
        /* <DEDUP_REMOVED lines=19> */
.L_x_320:
[----:B------:R-:W-:Y:S01]  /*11c90*/  ULEA UR17, UR22, UR8, 0x3 ;  /* 0x0000000816117291 */ /* 0x000fe2000f8e18ff */
[----:B-1----:R-:W-:Y:S01]  /*11ca0*/  IMAD.U32 R3, RZ, RZ, UR15 ;  /* 0x0000000fff037e24 */ /* 0x002fe2000f8e00ff */
[----:B--2---:R-:W-:-:S04]  /*11cb0*/  @!P0 MOV R2, 0x1000 ;  /* 0x0000100000028802 */ /* 0x004fc80000000f00 */
[----:B------:R-:W-:-:S04]  /*11cc0*/  SHF.L.U32 R3, R3, 0x1f, RZ ;  /* 0x0000001f03037819 */ /* 0x000fc800000006ff */
[----:B------:R-:W1:Y:S02]  /*11cd0*/  SYNCS.PHASECHK.TRANS64.TRYWAIT P1, [UR17+0xb038], R3 ;  /* 0x00b03803ff0075a7 */ /* 0x000e640008021111 */
[----:B-1----:R-:W-:Y:S05]  /*11ce0*/  @!P1 BRA `(.L_x_321) ;  /* 0x0000002c00809947 */ /* 0x002fea0003800000 */
.L_x_453:
[----:B------:R2:W-:Y:S01]  /*11cf0*/  @!P0 SYNCS.ARRIVE.TRANS64 RZ, [UR17+0xb020], R2 ;  /* 0x00b02002ffff89a7 */ /* 0x0005e20008000011 */
[----:B------:R-:W-:Y:S05]  /*11d00*/  BRA.U !UP1, `(.L_x_322) ;  /* 0x0000000109047547 */ /* 0x000fea000b800000 */
[----:B------:R-:W-:Y:S05]  /*11d10*/  BPT.TRAP 0x1 ;  /* 0x000000040000795c */ /* 0x000fea0000300000 */
.L_x_322:
[----:B------:R-:W-:Y:S04]  /*11d20*/  BSSY.RECONVERGENT B0, `(.L_x_323) ;  /* 0x0000003000007945 */ /* 0x000fe80003800200 */
[----:B------:R-:W-:Y:S05]  /*11d30*/  @P2 BRA `(.L_x_324) ;  /* 0x0000000000042947 */ /* 0x000fea0003800000 */
[----:B------:R-:W-:Y:S05]  /*11d40*/  BPT.TRAP 0x1 ;  /* 0x000000040000795c */ /* 0x000fea0000300000 */
.L_x_324:
[----:B------:R-:W-:Y:S05]  /*11d50*/  BSYNC.RECONVERGENT B0 ;  /* 0x0000000000007941 */ /* 0x000fea0003800200 */
.L_x_323:
        /* <DEDUP_REMOVED lines=19> */
.L_x_325:
[----:B------:R-:W-:Y:S01]  /*11e90*/  ULEA UR17, UR22, UR8, 0x3 ;  /* 0x0000000816117291 */ /* 0x000fe2000f8e18ff */
[----:B-1----:R-:W-:Y:S01]  /*11ea0*/  IMAD.U32 R3, RZ, RZ, UR15 ;  /* 0x0000000fff037e24 */ /* 0x002fe2000f8e00ff */
[----:B--2---:R-:W-:-:S04]  /*11eb0*/  @!P0 MOV R2, 0x1000 ;  /* 0x0000100000028802 */ /* 0x004fc80000000f00 */
[----:B------:R-:W-:-:S04]  /*11ec0*/  SHF.L.U32 R3, R3, 0x1f, RZ ;  /* 0x0000001f03037819 */ /* 0x000fc800000006ff */
[----:B------:R-:W1:Y:S02]  /*11ed0*/  SYNCS.PHASECHK.TRANS64.TRYWAIT P1, [UR17+0xb038], R3 ;  /* 0x00b03803ff0075a7 */ /* 0x000e640008021111 */
[----:B-1----:R-:W-:Y:S05]  /*11ee0*/  @!P1 BRA `(.L_x_326) ;  /* 0x0000002c00189947 */ /* 0x002fea0003800000 */
.L_x_455:
[----:B------:R2:W-:Y:S01]  /*11ef0*/  @!P0 SYNCS.ARRIVE.TRANS64 RZ, [UR17+0xb020], R2 ;  /* 0x00b02002ffff89a7 */ /* 0x0005e20008000011 */
[----:B------:R-:W-:Y:S05]  /*11f00*/  BRA.U !UP1, `(.L_x_327) ;  /* 0x0000000109047547 */ /* 0x000fea000b800000 */
[----:B------:R-:W-:Y:S05]  /*11f10*/  BPT.TRAP 0x1 ;  /* 0x000000040000795c */ /* 0x000fea0000300000 */
.L_x_327:
[----:B------:R-:W-:Y:S04]  /*11f20*/  BSSY.RECONVERGENT B0, `(.L_x_328) ;  /* 0x0000003000007945 */ /* 0x000fe80003800200 */
[----:B------:R-:W-:Y:S05]  /*11f30*/  @P2 BRA `(.L_x_329) ;  /* 0x0000000000042947 */ /* 0x000fea0003800000 */
[----:B------:R-:W-:Y:S05]  /*11f40*/  BPT.TRAP 0x1 ;  /* 0x000000040000795c */ /* 0x000fea0000300000 */
.L_x_329:
[----:B------:R-:W-:Y:S05]  /*11f50*/  BSYNC.RECONVERGENT B0 ;  /* 0x0000000000007941 */ /* 0x000fea0003800200 */
.L_x_328:
        /* <DEDUP_REMOVED lines=19> */
.L_x_330:
[----:B------:R-:W-:Y:S01]  /*12090*/  ULEA UR17, UR22, UR8, 0x3 ;  /* 0x0000000816117291 */ /* 0x000fe2000f8e18ff */
[----:B-1----:R-:W-:Y:S01]  /*120a0*/  IMAD.U32 R3, RZ, RZ, UR15 ;  /* 0x0000000fff037e24 */ /* 0x002fe2000f8e00ff */
[----:B--2---:R-:W-:-:S04]  /*120b0*/  @!P0 MOV R2, 0x1000 ;  /* 0x0000100000028802 */ /* 0x004fc80000000f00 */
[----:B------:R-:W-:-:S04]  /*120c0*/  SHF.L.U32 R3, R3, 0x1f, RZ ;  /* 0x0000001f03037819 */ /* 0x000fc800000006ff */
[----:B------:R-:W1:Y:S02]  /*120d0*/  SYNCS.PHASECHK.TRANS64.TRYWAIT P1, [UR17+0xb038], R3 ;  /* 0x00b03803ff0075a7 */ /* 0x000e640008021111 */
[----:B-1----:R-:W-:Y:S05]  /*120e0*/  @!P1 BRA `(.L_x_331) ;  /* 0x0000002800b09947 */ /* 0x002fea0003800000 */
.L_x_457:
[----:B------:R2:W-:Y:S01]  /*120f0*/  @!P0 SYNCS.ARRIVE.TRANS64 RZ, [UR17+0xb020], R2 ;  /* 0x00b02002ffff89a7 */ /* 0x0005e20008000011 */
[----:B------:R-:W-:Y:S05]  /*12100*/  BRA.U !UP1, `(.L_x_332) ;  /* 0x0000000109047547 */ /* 0x000fea000b800000 */
[----:B------:R-:W-:Y:S05]  /*12110*/  BPT.TRAP 0x1 ;  /* 0x000000040000795c */ /* 0x000fea0000300000 */
.L_x_332:
[----:B------:R-:W-:Y:S04]  /*12120*/  BSSY.RECONVERGENT B0, `(.L_x_333) ;  /* 0x0000003000007945 */ /* 0x000fe80003800200 */
[----:B------:R-:W-:Y:S05]  /*12130*/  @P2 BRA `(.L_x_334) ;  /* 0x0000000000042947 */ /* 0x000fea0003800000 */
[----:B------:R-:W-:Y:S05]  /*12140*/  BPT.TRAP 0x1 ;  /* 0x000000040000795c */ /* 0x000fea0000300000 */
.L_x_334:
[----:B------:R-:W-:Y:S05]  /*12150*/  BSYNC.RECONVERGENT B0 ;  /* 0x0000000000007941 */ /* 0x000fea0003800200 */
.L_x_333:
        /* <DEDUP_REMOVED lines=13> */
[----:B------:R-:W-:Y:S02]  /*12230*/  UIADD3 UR10, UPT, UPT, UR9, 0x4, URZ ;  /* 0x00000004090a7890 */ /* 0x000fe4000fffe0ff */
[----:B------:R-:W-:Y:S02]  /*12240*/  UISETP.NE.AND UP2, UPT, UR22, 0x3, UPT ;  /* 0x000000031600788c */ /* 0x000fe4000bf45270 */
[----:B------:R-:W-:Y:S02]  /*12250*/  UIADD3 UR9, UPT, UPT, UR9, 0x3, URZ ;  /* 0x0000000309097890 */ /* 0x000fe4000fffe0ff */
[----:B------:R-:W-:Y:S02]  /*12260*/  USEL UR11, URZ, 0x1, UP2 ;  /* 0x00000001ff0b7887 */ /* 0x000fe40009000000 */
[----:B------:R-:W-:Y:S02]  /*12270*/  USEL UR22, UR22, URZ, UP2 ;  /* 0x000000ff16167287 */ /* 0x000fe40009000000 */
[----:B------:R-:W-:-:S02]  /*12280*/  UISETP.NE.AND UP2, UPT, UR9, UR7, UPT ;  /* 0x000000070900728c */ /* 0x000fc4000bf45270 */
[----:B------:R-:W-:Y:S01]  /*12290*/  ULOP3.LUT UR15, UR15, UR11, URZ, 0x3c, !UPT ;  /* 0x0000000b0f0f7292 */ /* 0x000fe2000f8e3cff */
[----:B------:R-:W-:-:S06]  /*122a0*/  UMOV UR9, UR10 ;  /* 0x0000000a00097c82 */ /* 0x000fcc0008000000 */
[----:B---3--:R-:W-:Y:S05]  /*122b0*/  BRA.U UP2, `(.L_x_335) ;  /* 0xffffffed02d47547 */ /* 0x008fea000b83ffff */
.L_x_294:
[----:B------:R-:W-:-:S09]  /*122c0*/  UISETP.NE.AND UP2, UPT, UR6, URZ, UPT ;  /* 0x000000ff0600728c */ /* 0x000fd2000bf45270 */
[----:B------:R-:W-:Y:S05]  /*122d0*/  BRA.U !UP2, `(.L_x_269) ;  /* 0x0000000d0a147547 */ /* 0x000fea000b800000 */
[----:B------:R-:W-:Y:S05]  /*122e0*/  BRA.U !UP0, `(.L_x_336) ;  /* 0x0000000108047547 */ /* 0x000fea000b800000 */
[----:B------:R-:W-:Y:S05]  /*122f0*/  BPT.TRAP 0x1 ;  /* 0x000000040000795c */ /* 0x000fea0000300000 */
.L_x_336:
[----:B------:R-:W-:Y:S01]  /*12300*/  ULEA UR17, UR22, UR8, 0x3 ;  /* 0x0000000816117291 */ /* 0x000fe2000f8e18ff */
[----:B-1----:R-:W-:Y:S01]  /*12310*/  IMAD.U32 R3, RZ, RZ, UR15 ;  /* 0x0000000fff037e24 */ /* 0x002fe2000f8e00ff */
[----:B--2---:R-:W-:-:S04]  /*12320*/  @!P0 MOV R2, 0x1000 ;  /* 0x0000100000028802 */ /* 0x004fc80000000f00 */
[----:B------:R-:W-:-:S04]  /*12330*/  SHF.L.U32 R3, R3, 0x1f, RZ ;  /* 0x0000001f03037819 */ /* 0x000fc800000006ff */
[----:B------:R-:W1:Y:S02]  /*12340*/  SYNCS.PHASECHK.TRANS64.TRYWAIT P1, [UR17+0xb038], R3 ;  /* 0x00b03803ff0075a7 */ /* 0x000e640008021111 */
[----:B-1----:R-:W-:Y:S05]  /*12350*/  @!P1 BRA `(.L_x_337) ;  /* 0x00000028002c9947 */ /* 0x002fea0003800000 */
.L_x_459:
[----:B------:R2:W-:Y:S01]  /*12360*/  @!P0 SYNCS.ARRIVE.TRANS64 RZ, [UR17+0xb020], R2 ;  /* 0x00b02002ffff89a7 */ /* 0x0005e20008000011 */
[----:B------:R-:W-:Y:S05]  /*12370*/  BRA.U !UP1, `(.L_x_338) ;  /* 0x0000000109047547 */ /* 0x000fea000b800000 */
[----:B------:R-:W-:Y:S05]  /*12380*/  BPT.TRAP 0x1 ;  /* 0x000000040000795c */ /* 0x000fea0000300000 */
.L_x_338:
[----:B------:R-:W-:Y:S04]  /*12390*/  BSSY.RECONVERGENT B0, `(.L_x_339) ;  /* 0x0000003000007945 */ /* 0x000fe80003800200 */
[----:B------:R-:W-:Y:S05]  /*123a0*/  @P2 BRA `(.L_x_340) ;  /* 0x0000000000042947 */ /* 0x000fea0003800000 */
[----:B------:R-:W-:Y:S05]  /*123b0*/  BPT.TRAP 0x1 ;  /* 0x000000040000795c */ /* 0x000fea0000300000 */
.L_x_340:
[----:B------:R-:W-:Y:S05]  /*123c0*/  BSYNC.RECONVERGENT B0 ;  /* 0x0000000000007941 */ /* 0x000fea0003800200 */
.L_x_339:
        /* <DEDUP_REMOVED lines=19> */
.L_x_341:
[----:B------:R-:W-:Y:S01]  /*12500*/  ULEA UR17, UR22, UR8, 0x3 ;  /* 0x0000000816117291 */ /* 0x000fe2000f8e18ff */
[----:B-1----:R-:W-:Y:S01]  /*12510*/  IMAD.U32 R3, RZ, RZ, UR15 ;  /* 0x0000000fff037e24 */ /* 0x002fe2000f8e00ff */
[----:B--2---:R-:W-:-:S04]  /*12520*/  @!P0 MOV R2, 0x1000 ;  /* 0x0000100000028802 */ /* 0x004fc80000000f00 */
[----:B------:R-:W-:-:S04]  /*12530*/  SHF.L.U32 R3, R3, 0x1f, RZ ;  /* 0x0000001f03037819 */ /* 0x000fc800000006ff */
[----:B------:R-:W1:Y:S02]  /*12540*/  SYNCS.PHASECHK.TRANS64.TRYWAIT P1, [UR17+0xb038], R3 ;  /* 0x00b03803ff0075a7 */ /* 0x000e640008021111 */
[----:B-1----:R-:W-:Y:S05]  /*12550*/  @!P1 BRA `(.L_x_342) ;  /* 0x0000002400c49947 */ /* 0x002fea0003800000 */
.L_x_461:
[----:B------:R2:W-:Y:S01]  /*12560*/  @!P0 SYNCS.ARRIVE.TRANS64 RZ, [UR17+0xb020], R2 ;  /* 0x00b02002ffff89a7 */ /* 0x0005e20008000011 */
[----:B------:R-:W-:Y:S05]  /*12570*/  BRA.U !UP1, `(.L_x_343) ;  /* 0x0000000109047547 */ /* 0x000fea000b800000 */
[----:B------:R-:W-:Y:S05]  /*12580*/  BPT.TRAP 0x1 ;  /* 0x000000040000795c */ /* 0x000fea0000300000 */
.L_x_343:
[----:B------:R-:W-:Y:S04]  /*12590*/  BSSY.RECONVERGENT B0, `(.L_x_344) ;  /* 0x0000003000007945 */ /* 0x000fe80003800200 */
[----:B------:R-:W-:Y:S05]  /*125a0*/  @P2 BRA `(.L_x_345) ;  /* 0x0000000000042947 */ /* 0x000fea0003800000 */
[----:B------:R-:W-:Y:S05]  /*125b0*/  BPT.TRAP 0x1 ;  /* 0x000000040000795c */ /* 0x000fea0000300000 */
.L_x_345:
[----:B------:R-:W-:Y:S05]  /*125c0*/  BSYNC.RECONVERGENT B0 ;  /* 0x0000000000007941 */ /* 0x000fea0003800200 */
.L_x_344:
        /* <DEDUP_REMOVED lines=16> */
[----:B------:R-:W-:Y:S02]  /*126d0*/  UISETP.NE.AND UP2, UPT, UR6, 0x1, UPT ;  /* 0x000000010600788c */ /* 0x000fe4000bf45270 */
[----:B------:R-:W-:-:S07]  /*126e0*/  ULOP3.LUT UR15, UR15, UR7, URZ, 0x3c, !UPT ;  /* 0x000000070f0f7292 */ /* 0x000fce000f8e3cff */
[----:B---3--:R-:W-:Y:S05]  /*126f0*/  BRA.U !UP2, `(.L_x_269) ;  /* 0x000000090a0c7547 */ /* 0x008fea000b800000 */
[----:B------:R-:W-:Y:S05]  /*12700*/  BRA.U !UP0, `(.L_x_346) ;  /* 0x0000000108047547 */ /* 0x000fea000b800000 */
[----:B------:R-:W-:Y:S05]  /*12710*/  BPT.TRAP 0x1 ;  /* 0x000000040000795c */ /* 0x000fea0000300000 */
.L_x_346:
[----:B------:R-:W-:Y:S01]  /*12720*/  ULEA UR17, UR22, UR8, 0x3 ;  /* 0x0000000816117291 */ /* 0x000fe2000f8e18ff */
[----:B-1----:R-:W-:Y:S01]  /*12730*/  IMAD.U32 R3, RZ, RZ, UR15 ;  /* 0x0000000fff037e24 */ /* 0x002fe2000f8e00ff */
[----:B--2---:R-:W-:-:S04]  /*12740*/  @!P0 MOV R2, 0x1000 ;  /* 0x0000100000028802 */ /* 0x004fc80000000f00 */
[----:B------:R-:W-:-:S04]  /*12750*/  SHF.L.U32 R3, R3, 0x1f, RZ ;  /* 0x0000001f03037819 */ /* 0x000fc800000006ff */
[----:B------:R-:W1:Y:S02]  /*12760*/  SYNCS.PHASECHK.TRANS64.TRYWAIT P1, [UR17+0xb038], R3 ;  /* 0x00b03803ff0075a7 */ /* 0x000e640008021111 */
[----:B-1----:R-:W-:Y:S05]  /*12770*/  @!P1 BRA `(.L_x_347) ;  /* 0x0000002400549947 */ /* 0x002fea0003800000 */
.L_x_463:
[----:B------:R2:W-:Y:S01]  /*12780*/  @!P0 SYNCS.ARRIVE.TRANS64 RZ, [UR17+0xb020], R2 ;  /* 0x00b02002ffff89a7 */ /* 0x0005e20008000011 */
[----:B------:R-:W-:Y:S05]  /*12790*/  BRA.U !UP1, `(.L_x_348) ;  /* 0x0000000109047547 */ /* 0x000fea000b800000 */
[----:B------:R-:W-:Y:S05]  /*127a0*/  BPT.TRAP 0x1 ;  /* 0x000000040000795c */ /* 0x000fea0000300000 */
.L_x_348:
[----:B------:R-:W-:Y:S04]  /*127b0*/  BSSY.RECONVERGENT B0, `(.L_x_349) ;  /* 0x0000003000007945 */ /* 0x000fe80003800200 */
[----:B------:R-:W-:Y:S05]  /*127c0*/  @P2 BRA `(.L_x_350) ;  /* 0x0000000000042947 */ /* 0x000fea0003800000 */
[----:B------:R-:W-:Y:S05]  /*127d0*/  BPT.TRAP 0x1 ;  /* 0x000000040000795c */ /* 0x000fea0000300000 */
.L_x_350:
[----:B------:R-:W-:Y:S05]  /*127e0*/  BSYNC.RECONVERGENT B0 ;  /* 0x0000000000007941 */ /* 0x000fea0003800200 */
.L_x_349:
        /* <DEDUP_REMOVED lines=19> */
.L_x_351:
[----:B------:R-:W-:Y:S01]  /*12920*/  ULEA UR17, UR22, UR8, 0x3 ;  /* 0x0000000816117291 */ /* 0x000fe2000f8e18ff */
[----:B-1----:R-:W-:Y:S01]  /*12930*/  IMAD.U32 R3, RZ, RZ, UR15 ;  /* 0x0000000fff037e24 */ /* 0x002fe2000f8e00ff */
[----:B--2---:R-:W-:-:S04]  /*12940*/  @!P0 MOV R2, 0x1000 ;  /* 0x0000100000028802 */ /* 0x004fc80000000f00 */
[----:B------:R-:W-:-:S04]  /*12950*/  SHF.L.U32 R3, R3, 0x1f, RZ ;  /* 0x0000001f03037819 */ /* 0x000fc800000006ff */
[----:B------:R-:W1:Y:S02]  /*12960*/  SYNCS.PHASECHK.TRANS64.TRYWAIT P1, [UR17+0xb038], R3 ;  /* 0x00b03803ff0075a7 */ /* 0x000e640008021111 */
[----:B-1----:R-:W-:Y:S05]  /*12970*/  @!P1 BRA `(.L_x_352) ;  /* 0x0000002000ec9947 */ /* 0x002fea0003800000 */
.L_x_465:
[----:B------:R2:W-:Y:S01]  /*12980*/  @!P0 SYNCS.ARRIVE.TRANS64 RZ, [UR17+0xb020], R2 ;  /* 0x00b02002ffff89a7 */ /* 0x0005e20008000011 */
[----:B------:R-:W-:Y:S05]  /*12990*/  BRA.U !UP1, `(.L_x_353) ;  /* 0x0000000109047547 */ /* 0x000fea000b800000 */
[----:B------:R-:W-:Y:S05]  /*129a0*/  BPT.TRAP 0x1 ;  /* 0x000000040000795c */ /* 0x000fea0000300000 */
.L_x_353:
[----:B------:R-:W-:Y:S04]  /*129b0*/  BSSY.RECONVERGENT B0, `(.L_x_354) ;  /* 0x0000003000007945 */ /* 0x000fe80003800200 */
[----:B------:R-:W-:Y:S05]  /*129c0*/  @P2 BRA `(.L_x_355) ;  /* 0x0000000000042947 */ /* 0x000fea0003800000 */
[----:B------:R-:W-:Y:S05]  /*129d0*/  BPT.TRAP 0x1 ;  /* 0x000000040000795c */ /* 0x000fea0000300000 */
.L_x_355:
[----:B------:R-:W-:Y:S05]  /*129e0*/  BSYNC.RECONVERGENT B0 ;  /* 0x0000000000007941 */ /* 0x000fea0003800200 */
.L_x_354:
        /* <DEDUP_REMOVED lines=19> */
[----:B------:R-:W-:Y:S01]  /*12b20*/  UIADD3 UR10, UPT, UPT, UR10, 0x2, URZ ;  /* 0x000000020a0a7890 */ /* 0x000fe2000fffe0ff */
[----:B------:R-:W-:Y:S11]  /*12b30*/  BRA.U !UP0, `(.L_x_356) ;  /* 0x0000000108047547 */ /* 0x000ff6000b800000 */
[----:B------:R-:W-:Y:S05]  /*12b40*/  BPT.TRAP 0x1 ;  /* 0x000000040000795c */ /* 0x000fea0000300000 */
.L_x_356:
[----:B------:R-:W-:Y:S01]  /*12b50*/  ULEA UR17, UR22, UR8, 0x3 ;  /* 0x0000000816117291 */ /* 0x000fe2000f8e18ff */
[----:B-1----:R-:W-:Y:S01]  /*12b60*/  IMAD.U32 R3, RZ, RZ, UR15 ;  /* 0x0000000fff037e24 */ /* 0x002fe2000f8e00ff */
[----:B--2---:R-:W-:-:S04]  /*12b70*/  @!P0 MOV R2, 0x1000 ;  /* 0x0000100000028802 */ /* 0x004fc80000000f00 */
[----:B------:R-:W-:-:S04]  /*12b80*/  SHF.L.U32 R3, R3, 0x1f, RZ ;  /* 0x0000001f03037819 */ /* 0x000fc800000006ff */
[----:B------:R-:W1:Y:S02]  /*12b90*/  SYNCS.PHASECHK.TRANS64.TRYWAIT P1, [UR17+0xb038], R3 ;  /* 0x00b03803ff0075a7 */ /* 0x000e640008021111 */
[----:B-1----:R-:W-:Y:S05]  /*12ba0*/  @!P1 BRA `(.L_x_357) ;  /* 0x0000002000789947 */ /* 0x002fea0003800000 */
.L_x_467:
[----:B------:R2:W-:Y:S01]  /*12bb0*/  @!P0 SYNCS.ARRIVE.TRANS64 RZ, [UR17+0xb020], R2 ;  /* 0x00b02002ffff89a7 */ /* 0x0005e20008000011 */
[----:B------:R-:W-:Y:S05]  /*12bc0*/  BRA.U !UP1, `(.L_x_358) ;  /* 0x0000000109047547 */ /* 0x000fea000b800000 */
[----:B------:R-:W-:Y:S05]  /*12bd0*/  BPT.TRAP 0x1 ;  /* 0x000000040000795c */ /* 0x000fea0000300000 */
.L_x_358:
[----:B------:R-:W-:Y:S04]  /*12be0*/  BSSY.RECONVERGENT B0, `(.L_x_359) ;  /* 0x0000003000007945 */ /* 0x000fe80003800200 */
[----:B------:R-:W-:Y:S05]  /*12bf0*/  @P2 BRA `(.L_x_360) ;  /* 0x0000000000042947 */ /* 0x000fea0003800000 */
[----:B------:R-:W-:Y:S05]  /*12c00*/  BPT.TRAP 0x1 ;  /* 0x000000040000795c */ /* 0x000fea0000300000 */
.L_x_360:
[----:B------:R-:W-:Y:S05]  /*12c10*/  BSYNC.RECONVERGENT B0 ;  /* 0x0000000000007941 */ /* 0x000fea0003800200 */
.L_x_359:
        /* <DEDUP_REMOVED lines=19> */
.L_x_361:
[----:B------:R-:W-:Y:S01]  /*12d50*/  ULEA UR9, UR22, UR8, 0x3 ;  /* 0x0000000816097291 */ /* 0x000fe2000f8e18ff */
[----:B-1----:R-:W-:Y:S01]  /*12d60*/  IMAD.U32 R3, RZ, RZ, UR15 ;  /* 0x0000000fff037e24 */ /* 0x002fe2000f8e00ff */
[----:B--2---:R-:W-:-:S04]  /*12d70*/  @!P0 MOV R2, 0x1000 ;  /* 0x0000100000028802 */ /* 0x004fc80000000f00 */
[----:B------:R-:W-:-:S04]  /*12d80*/  SHF.L.U32 R3, R3, 0x1f, RZ ;  /* 0x0000001f03037819 */ /* 0x000fc800000006ff */
[----:B------:R-:W1:Y:S02]  /*12d90*/  SYNCS.PHASECHK.TRANS64.TRYWAIT P1, [UR9+0xb038], R3 ;  /* 0x00b03803ff0075a7 */ /* 0x000e640008021109 */
[----:B-1----:R-:W-:Y:S05]  /*12da0*/  @!P1 BRA `(.L_x_362) ;  /* 0x0000002000109947 */ /* 0x002fea0003800000 */
.L_x_469:
[----:B------:R2:W-:Y:S01]  /*12db0*/  @!P0 SYNCS.ARRIVE.TRANS64 RZ, [UR9+0xb020], R2 ;  /* 0x00b02002ffff89a7 */ /* 0x0005e20008000009 */
[----:B------:R-:W-:Y:S05]  /*12dc0*/  BRA.U !UP1, `(.L_x_363) ;  /* 0x0000000109047547 */ /* 0x000fea000b800000 */
[----:B------:R-:W-:Y:S05]  /*12dd0*/  BPT.TRAP 0x1 ;  /* 0x000000040000795c */ /* 0x000fea0000300000 */
.L_x_363:
[----:B------:R-:W-:Y:S04]  /*12de0*/  BSSY.RECONVERGENT B0, `(.L_x_364) ;  /* 0x0000003000007945 */ /* 0x000fe80003800200 */
[----:B------:R-:W-:Y:S05]  /*12df0*/  @P2 BRA `(.L_x_365) ;  /* 0x0000000000042947 */ /* 0x000fea0003800000 */
[----:B------:R-:W-:Y:S05]  /*12e00*/  BPT.TRAP 0x1 ;  /* 0x000000040000795c */ /* 0x000fea0000300000 */
.L_x_365:
[----:B------:R-:W-:Y:S05]  /*12e10*/  BSYNC.RECONVERGENT B0 ;  /* 0x0000000000007941 */ /* 0x000fea0003800200 */
.L_x_364:
[----:B------:R-:W-:Y:S02]  /*12e20*/  ULEA UR8, UR22, UR8, 0xc ;  /* 0x0000000816087291 */ /* 0x000fe4000f8e60ff */
[----:B------:R-:W-:Y:S02]  /*12e30*/  UIADD3 UR6, UP2, UPT, UR4, 0x280, URZ ;  /* 0x0000028004067890 */ /* 0x000fe4000ff5e0ff */
[----:B------:R-:W-:Y:S02]  /*12e40*/  USHF.L.U32 UR11, UR10, 0x6, URZ ;  /* 0x000000060a0b7899 */ /* 0x000fe400080006ff */
[----:B------:R-:W-:Y:S02]  /*12e50*/  UIADD3 UR9, UPT, UPT, UR9, 0xb020, URZ ;  /* 0x0000b02009097890 */ /* 0x000fe4000fffe0ff */
[----:B------:R-:W-:Y:S02]  /*12e60*/  UIADD3 UR8, UPT, UPT, UR8, 0x4000, URZ ;  /* 0x0000400008087890 */ /* 0x000fe4000fffe0ff */
[----:B------:R-:W-:Y:S01]  /*12e70*/  UIADD3.X UR7, UPT, UPT, URZ, UR5, URZ, UP2, !UPT ;  /* 0x00000005ff077290 */ /* 0x000fe200097fe4ff */
[----:B------:R-:W-:Y:S01]  /*12e80*/  UMOV UR12, UR13 ;  /* 0x0000000d000c7c82 */ /* 0x000fe20008000000 */
[----:B------:R-:W-:Y:S01]  /*12e90*/  UMOV UR16, 0x0 ;  /* 0x0000000000107882 */ /* 0x000fe20000000000 */
[----:B------:R-:W-:Y:S01]  /*12ea0*/  UMOV UR17, 0x10000000 ;  /* 0x1000000000117882 */ /* 0x000fe20000000000 */
[----:B------:R-:W-:Y:S01]  /*12eb0*/  UMOV UR13, UR14 ;  /* 0x0000000e000d7c82 */ /* 0x000fe20008000000 */
[----:B------:R-:W-:Y:S01]  /*12ec0*/  UMOV UR10, URZ ;  /* 0x000000ff000a7c82 */ /* 0x000fe20008000000 */
[----:B------:R-:W-:-:S03]  /*12ed0*/  UIADD3 UR22, UPT, UPT, UR22, 0x1, URZ ;  /* 0x0000000116167890 */ /* 0x000fc6000fffe0ff */
[----:B------:R3:W-:Y:S01]  /*12ee0*/  UTMALDG.4D [UR8], [UR6], desc[UR16] ;  /* 0x00001008060075b4 */ /* 0x0007e20008019000 */
[----:B------:R-:W-:-:S04]  /*12ef0*/  UISETP.NE.AND UP2, UPT, UR22, 0x3, UPT ;  /* 0x000000031600788c */ /* 0x000fc8000bf45270 */
[----:B------:R-:W-:Y:S02]  /*12f00*/  USEL UR14, URZ, 0x1, UP2 ;  /* 0x00000001ff0e7887 */ /* 0x000fe40009000000 */
[----:B------:R-:W-:Y:S02]  /*12f10*/  USEL UR22, UR22, URZ, UP2 ;  /* 0x000000ff16167287 */ /* 0x000fe40009000000 */
[----:B---3--:R-:W-:-:S12]  /*12f20*/  ULOP3.LUT UR15, UR15, UR14, URZ, 0x3c, !UPT ;  /* 0x0000000e0f0f7292 */ /* 0x008fd8000f8e3cff */
.L_x_269:
[----:B------:R-:W3:Y:S01]  /*12f30*/  LDCU UR7, c[0x0][0x370] ;  /* 0x00006e00ff0777ac */ /* 0x000ee20008000800 */
[----:B------:R-:W4:Y:S01]  /*12f40*/  LDCU UR6, c[0x0][0x900] ;  /* 0x00012000ff0677ac */ /* 0x000f220008000800 */
[----:B---3--:R-:W-:-:S04]  /*12f50*/  UIADD3 UR36, UPT, UPT, UR7, UR36, URZ ;  /* 0x0000002407247290 */ /* 0x008fc8000fffe0ff */
[----:B----4-:R-:W-:-:S09]  /*12f60*/  UISETP.GE.AND UP2, UPT, UR36, UR6, UPT ;  /* 0x000000062400728c */ /* 0x010fd2000bf46270 */
[----:B------:R-:W-:Y:S05]  /*12f70*/  BRA.U !UP2, `(.L_x_366) ;  /* 0xffffffd50a747547 */ /* 0x000fea000b83ffff */
[----:B-1----:R-:W-:Y:S05]  /*12f80*/  EXIT ;  /* 0x000000000000794d */ /* 0x002fea0003800000 */
.L_x_488:
[----:B------:R-:W-:-:S08]  /*12f90*/  NOP ;  /* 0x0000000000007918 */ /* 0x000fd00000000000 */
[----:B------:R-:W1:-:S00]  /*12fa0*/  USETMAXREG.DEALLOC.CTAPOOL 0x20 ;  /* 0x00000020000079c8 */ /* 0x000e4000080e0500 */
[----:B-1----:R-:W1:Y:S02]  /*12fb0*/  LDC R0, c[0x0][0x900] ;  /* 0x00024000ff007b82 */ /* 0x002e640000000800 */
[----:B-1----:R-:W-:-:S13]  /*12fc0*/  ISETP.LE.AND P0, PT, R0, UR36, PT ;  /* 0x0000002400007c0c */ /* 0x002fda000bf03270 */
[----:B------:R-:W-:Y:S05]  /*12fd0*/  @P0 EXIT ;  /* 0x000000000000094d */ /* 0x000fea0003800000 */
[----:B------:R-:W-:Y:S01]  /*12fe0*/  HFMA2 R4, -RZ, RZ, 0, 0 ;  /* 0x00000000ff047431 */ /* 0x000fe200000001ff */
[----:B------:R-:W-:Y:S01]  /*12ff0*/  PRMT R0, RZ, 0x7610, R0 ;  /* 0x00007610ff007816 */ /* 0x000fe20000000000 */
[----:B------:R-:W1:Y:S01]  /*13000*/  LDCU.64 UR26, c[0x0][0x348] ;  /* 0x00006900ff1a77ac */ /* 0x000e620008000a00 */
[----:B------:R-:W2:Y:S01]  /*13010*/  LDCU UR24, c[0x0][0x370] ;  /* 0x00006e00ff1877ac */ /* 0x000ea20008000800 */
[----:B------:R-:W3:Y:S01]  /*13020*/  LDCU UR16, c[0x0][0x900] ;  /* 0x00012000ff1077ac */ /* 0x000ee20008000800 */
[----:B------:R-:W4:Y:S01]  /*13030*/  LDCU UR22, c[0x0][0x904] ;  /* 0x00012080ff1677ac */ /* 0x000f220008000800 */
[----:B------:R-:W5:Y:S01]  /*13040*/  LDCU UR21, c[0x0][0x380] ;  /* 0x00007000ff1577ac */ /* 0x000f620008000800 */
[----:B------:R-:W1:Y:S01]  /*13050*/  LDCU UR19, c[0x0][0x38c] ;  /* 0x00007180ff1377ac */ /* 0x000e620008000800 */
[----:B------:R-:W1:Y:S01]  /*13060*/  LDCU UR23, c[0x0][0x91c] ;  /* 0x00012380ff1777ac */ /* 0x000e620008000800 */
[----:B------:R-:W1:Y:S01]  /*13070*/  LDCU UR20, c[0x0][0x918] ;  /* 0x00012300ff1477ac */ /* 0x000e620008000800 */
[----:B------:R-:W1:Y:S01]  /*13080*/  LDCU.64 UR14, c[0x0][0x908] ;  /* 0x00012100ff0e77ac */ /* 0x000e620008000a00 */
[----:B------:R-:W1:Y:S01]  /*13090*/  LDCU.64 UR6, c[0x0][0x920] ;  /* 0x00012400ff0677ac */ /* 0x000e620008000a00 */
[----:B------:R-:W1:Y:S02]  /*130a0*/  LDCU.64 UR4, c[0x0][0x910] ;  /* 0x00012200ff0477ac */ /* 0x000e640008000a00 */
.L_x_374:
[----:B-1----:R-:W-:Y:S02]  /*130b0*/  UIMAD.WIDE.U32 UR8, UR36, UR14, URZ ;  /* 0x0000000e240872a5 */ /* 0x002fe4000f8e00ff */
[----:B----4-:R-:W-:Y:S02]  /*130c0*/  UISETP.NE.AND UP0, UPT, UR22, 0x1, UPT ;  /* 0x000000011600788c */ /* 0x010fe4000bf05270 */
[----:B------:R-:W-:-:S04]  /*130d0*/  USHF.R.U32.HI UR8, URZ, UR15, UR9 ;  /* 0x0000000fff087299 */ /* 0x000fc80008011609 */
[----:B------:R-:W-:Y:S02]  /*130e0*/  USEL UR8, UR36, UR8, !UP0 ;  /* 0x0000000824087287 */ /* 0x000fe4000c000000 */
[----:B------:R-:W-:Y:S02]  /*130f0*/  UISETP.NE.AND UP0, UPT, UR23, 0x1, UPT ;  /* 0x000000011700788c */ /* 0x000fe4000bf05270 */
[----:B------:R-:W-:Y:S02]  /*13100*/  UIMAD.WIDE.U32 UR10, UR8, UR6, URZ ;  /* 0x00000006080a72a5 */ /* 0x000fe4000f8e00ff */
[----:B------:R-:W-:Y:S02]  /*13110*/  UIADD3 UR10, UPT, UPT, -UR8, URZ, URZ ;  /* 0x000000ff080a7290 */ /* 0x000fe4000fffe1ff */
[----:B------:R-:W-:Y:S02]  /*13120*/  USHF.R.U32.HI UR11, URZ, UR7, UR11 ;  /* 0x00000007ff0b7299 */ /* 0x000fe4000801160b */
[----:B------:R-:W-:-:S02]  /*13130*/  UIMAD UR10, UR22, UR10, UR36 ;  /* 0x0000000a160a72a4 */ /* 0x000fc4000f8e0224 */
[----:B------:R-:W-:Y:S02]  /*13140*/  USEL UR11, UR8, UR11, !UP0 ;  /* 0x0000000b080b7287 */ /* 0x000fe4000c000000 */
[----:B------:R-:W-:Y:S02]  /*13150*/  USHF.L.U32 UR10, UR10, 0x8, URZ ;  /* 0x000000080a0a7899 */ /* 0x000fe400080006ff */
[----:B------:R-:W-:Y:S02]  /*13160*/  UIADD3 UR13, UPT, UPT, -UR11, URZ, URZ ;  /* 0x000000ff0b0d7290 */ /* 0x000fe4000fffe1ff */
[----:B-----5:R-:W-:Y:S02]  /*13170*/  UISETP.GE.AND UP0, UPT, UR10, UR21, UPT ;  /* 0x000000150a00728c */ /* 0x020fe4000bf06270 */
[----:B------:R-:W-:-:S07]  /*13180*/  UIMAD UR13, UR23, UR13, UR8 ;  /* 0x0000000d170d72a4 */ /* 0x000fce000f8e0208 */
[----:B------:R-:W-:Y:S05]  /*13190*/  BRA.U UP0, `(.L_x_367) ;  /* 0x0000000500287547 */ /* 0x000fea000b800000 */
[----:B------:R-:W-:Y:S01]  /*131a0*/  IMAD.U32 R3, RZ, RZ, UR19 ;  /* 0x00000013ff037e24 */ /* 0x000fe2000f8e00ff */
[----:B------:R-:W-:Y:S02]  /*131b0*/  UIMAD.WIDE.U32 UR8, UR11, UR5, URZ ;  /* 0x000000050b0872a5 */ /* 0x000fe4000f8e00ff */
[----:B------:R-:W-:Y:S02]  /*131c0*/  UISETP.NE.AND UP0, UPT, UR4, 0x1, UPT ;  /* 0x000000010400788c */ /* 0x000fe4000bf05270 */
[----:B------:R-:W-:Y:S01]  /*131d0*/  IABS R3, R3 ;  /* 0x0000000300037213 */ /* 0x000fe20000000000 */
[----:B------:R-:W-:-:S03]  /*131e0*/  USHF.R.U32.HI UR8, URZ, UR20, UR9 ;  /* 0x00000014ff087299 */ /* 0x000fc60008011609 */
[----:B------:R-:W1:Y:S01]  /*131f0*/  I2F.RP R0, R3 ;  /* 0x0000000300007306 */ /* 0x000e620000209400 */
[----:B------:R-:W-:Y:S02]  /*13200*/  USEL UR8, UR11, UR8, !UP0 ;  /* 0x000000080b087287 */ /* 0x000fe4000c000000 */
[----:B------:R-:W-:Y:S02]  /*13210*/  UISETP.NE.AND UP0, UPT, UR19, URZ, UPT ;  /* 0x000000ff1300728c */ /* 0x000fe4000bf05270 */
[----:B------:R-:W-:-:S04]  /*13220*/  UIADD3 UR8, UPT, UPT, -UR8, URZ, URZ ;  /* 0x000000ff08087290 */ /* 0x000fc8000fffe1ff */
[----:B------:R-:W-:-:S04]  /*13230*/  UIMAD UR11, UR4, UR8, UR11 ;  /* 0x00000008040b72a4 */ /* 0x000fc8000f8e020b */
[----:B------:R-:W-:Y:S01]  /*13240*/  ULOP3.LUT UR8, UR11, UR19, URZ, 0x3c, !UPT ;  /* 0x000000130b087292 */ /* 0x000fe2000f8e3cff */
[----:B-1----:R-:W1:Y:S03]  /*13250*/  MUFU.RCP R6, R0 ;  /* 0x0000000000067308 */ /* 0x002e660000001000 */
[----:B------:R-:W-:Y:S01]  /*13260*/  UISETP.GE.AND UP1, UPT, UR8, URZ, UPT ;  /* 0x000000ff0800728c */ /* 0x000fe2000bf26270 */
[----:B-1----:R-:W-:Y:S02]  /*13270*/  IADD3 R6, PT, PT, R6, 0xffffffe, RZ ;  /* 0x0ffffffe06067810 */ /* 0x002fe40007ffe0ff */
[----:B------:R-:W-:Y:S02]  /*13280*/  MOV R0, UR11 ;  /* 0x0000000b00007c02 */ /* 0x000fe40008000f00 */
[----:B------:R-:W1:Y:S02]  /*13290*/  F2I.FTZ.U32.TRUNC.NTZ R7, R6 ;  /* 0x0000000600077305 */ /* 0x000e64000021f000 */
[----:B------:R-:W-:Y:S01]  /*132a0*/  IABS R0, R0 ;  /* 0x0000000000007213 */ /* 0x000fe20000000000 */
[----:B-1----:R-:W-:-:S02]  /*132b0*/  IMAD.MOV R2, RZ, RZ, -R7 ;  /* 0x000000ffff027224 */ /* 0x002fc400078e0a07 */
[----:B------:R-:W-:Y:S02]  /*132c0*/  IMAD.MOV.U32 R6, RZ, RZ, RZ ;  /* 0x000000ffff067224 */ /* 0x000fe400078e00ff */
[----:B------:R-:W-:-:S04]  /*132d0*/  IMAD R2, R2, R3, RZ ;  /* 0x0000000302027224 */ /* 0x000fc800078e02ff */
[----:B------:R-:W-:-:S06]  /*132e0*/  IMAD.HI.U32 R2, R7, R2, R6 ;  /* 0x0000000207027227 */ /* 0x000fcc00078e0006 */
[----:B------:R-:W-:-:S05]  /*132f0*/  IMAD.HI.U32 R5, R2, R0, RZ ;  /* 0x0000000002057227 */ /* 0x000fca00078e00ff */
[----:B------:R-:W-:-:S05]  /*13300*/  IADD3 R2, PT, PT, -R5, RZ, RZ ;  /* 0x000000ff05027210 */ /* 0x000fca0007ffe1ff */
[----:B------:R-:W-:-:S05]  /*13310*/  IMAD R0, R3, R2, R0 ;  /* 0x0000000203007224 */ /* 0x000fca00078e0200 */
[----:B------:R-:W-:-:S13]  /*13320*/  ISETP.GT.U32.AND P0, PT, R3, R0, PT ;  /* 0x000000000300720c */ /* 0x000fda0003f04070 */
[----:B------:R-:W-:Y:S01]  /*13330*/  @!P0 IMAD.IADD R0, R0, 0x1, -R3 ;  /* 0x0000000100008824 */ /* 0x000fe200078e0a03 */
[----:B------:R-:W-:Y:S02]  /*13340*/  @!P0 IADD3 R5, PT, PT, R5, 0x1, RZ ;  /* 0x0000000105058810 */ /* 0x000fe40007ffe0ff */
[----:B------:R-:W-:Y:S02]  /*13350*/  ELECT P0, URZ, PT ;  /* 0x0000000000ff782f */ /* 0x000fe40003800000 */
[----:B------:R-:W-:-:S13]  /*13360*/  ISETP.GE.U32.AND P1, PT, R0, R3, PT ;  /* 0x000000030000720c */ /* 0x000fda0003f26070 */
[----:B------:R-:W-:-:S05]  /*13370*/  @P1 VIADD R5, R5, 0x1 ;  /* 0x0000000105051836 */ /* 0x000fca0000000000 */
[----:B------:R-:W-:-:S13]  /*13380*/  R2UR UR12, R5 ;  /* 0x00000000050c72ca */ /* 0x000fda00000e0000 */
[----:B------:R-:W-:Y:S02]  /*13390*/  @!UP1 UIADD3 UR12, UPT, UPT, -UR12, URZ, URZ ;  /* 0x000000ff0c0c9290 */ /* 0x000fe4000fffe1ff */
[----:B------:R-:W-:-:S04]  /*133a0*/  @!UP0 ULOP3.LUT UR12, URZ, UR19, URZ, 0x33, !UPT ;  /* 0x00000013ff0c8292 */ /* 0x000fc8000f8e33ff */
[----:B------:R-:W-:-:S04]  /*133b0*/  UIADD3 UR8, UPT, UPT, -UR12, URZ, URZ ;  /* 0x000000ff0c087290 */ /* 0x000fc8000fffe1ff */
[----:B------:R-:W-:Y:S01]  /*133c0*/  UIMAD UR11, UR19, UR8, UR11 ;  /* 0x00000008130b72a4 */ /* 0x000fe2000f8e020b */
[----:B------:R-:W-:Y:S11]  /*133d0*/  BRA.U UP6, `(.L_x_368) ;  /* 0x0000000106047547 */ /* 0x000ff6000b800000 */
[----:B--23--:R-:W-:Y:S05]  /*133e0*/  BPT.TRAP 0x1 ;  /* 0x000000040000795c */ /* 0x00cfea0000300000 */
.L_x_368:
[----:B------:R-:W1:Y:S01]  /*133f0*/  S2UR UR18, SR_CgaCtaId ;  /* 0x00000000001279c3 */ /* 0x000e620000008800 */
[----:B------:R-:W-:Y:S01]  /*13400*/  UMOV UR17, 0x400 ;  /* 0x0000040000117882 */ /* 0x000fe20000000000 */
[----:B------:R-:W-:Y:S01]  /*13410*/  SHF.L.U32 R3, R4, 0x1f, RZ ;  /* 0x0000001f04037819 */ /* 0x000fe200000006ff */
[----:B-1----:R-:W-:-:S09]  /*13420*/  ULEA UR17, UR18, UR17, 0x18 ;  /* 0x0000001112117291 */ /* 0x002fd2000f8ec0ff */
[----:B------:R-:W1:Y:S02]  /*13430*/  SYNCS.PHASECHK.TRANS64.TRYWAIT P0, [UR17+0xb0b0], R3 ;  /* 0x00b0b003ff0075a7 */ /* 0x000e640008001111 */
[----:B-1----:R-:W-:Y:S05]  /*13440*/  @!P0 BRA `(.L_x_369) ;  /* 0x0000001800808947 */ /* 0x002fea0003800000 */
.L_x_471:
[----:B------:R-:W-:Y:S02]  /*13450*/  UIADD3 UR28, UP0, UPT, UR26, 0x400, URZ ;  /* 0x000004001a1c7890 */ /* 0x000fe4000ff1e0ff */
[----:B------:R-:W-:Y:S02]  /*13460*/  UIADD3 UR8, UPT, UPT, UR17, 0x7000, URZ ;  /* 0x0000700011087890 */ /* 0x000fe4000fffe0ff */
[----:B------:R-:W-:Y:S01]  /*13470*/  UIADD3.X UR29, UPT, UPT, URZ, UR27, URZ, UP0, !UPT ;  /* 0x0000001bff1d7290 */ /* 0x000fe200087fe4ff */
[----:B------:R-:W-:-:S08]  /*13480*/  UMOV UR9, URZ ;  /* 0x000000ff00097c82 */ /* 0x000fd00008000000 */
[----:B------:R4:W-:Y:S01]  /*13490*/  UTMASTG.5D [UR8], [UR28] ;  /* 0x000000081c0073b5 */ /* 0x0009e20008020000 */
[----:B------:R0:W-:Y:S01]  /*134a0*/  UTMACMDFLUSH ;  /* 0x00000000000079b7 */ /* 0x0001e20000000000 */
[----:B----4-:R-:W-:Y:S05]  /*134b0*/  BRA.U UP6, `(.L_x_370) ;  /* 0x0000000106047547 */ /* 0x010fea000b800000 */
[----:B--23--:R-:W-:Y:S05]  /*134c0*/  BPT.TRAP 0x1 ;  /* 0x000000040000795c */ /* 0x00cfea0000300000 */
.L_x_370:
[----:B------:R-:W4:Y:S02]  /*134d0*/  SYNCS.PHASECHK.TRANS64.TRYWAIT P0, [UR17+0xb0b8], R3 ;  /* 0x00b0b803ff0075a7 */ /* 0x000f240008001111 */
[----:B----4-:R-:W-:Y:S05]  /*134e0*/  @!P0 BRA `(.L_x_371) ;  /* 0x0000001800708947 */ /* 0x010fea0003800000 */
.L_x_473:
[----:B------:R-:W-:Y:S02]  /*134f0*/  UIADD3 UR28, UP0, UPT, UR26, 0x400, URZ ;  /* 0x000004001a1c7890 */ /* 0x000fe4000ff1e0ff */
[----:B------:R-:W-:Y:S02]  /*13500*/  UIADD3 UR10, UPT, UPT, UR10, 0x80, URZ ;  /* 0x000000800a0a7890 */ /* 0x000fe4000fffe0ff */
[----:B------:R-:W-:Y:S02]  /*13510*/  UIADD3 UR8, UPT, UPT, UR17, 0x9000, URZ ;  /* 0x0000900011087890 */ /* 0x000fe4000fffe0ff */
[----:B------:R-:W-:Y:S01]  /*13520*/  UIADD3.X UR29, UPT, UPT, URZ, UR27, URZ, UP0, !UPT ;  /* 0x0000001bff1d7290 */ /* 0x000fe200087fe4ff */
[----:B------:R-:W-:-:S08]  /*13530*/  UMOV UR9, URZ ;  /* 0x000000ff00097c82 */ /* 0x000fd00008000000 */
[----:B------:R4:W-:Y:S01]  /*13540*/  UTMASTG.5D [UR8], [UR28] ;  /* 0x000000081c0073b5 */ /* 0x0009e20008020000 */
[----:B------:R0:W-:Y:S01]  /*13550*/  UTMACMDFLUSH ;  /* 0x00000000000079b7 */ /* 0x0001e20000000000 */
[----:B------:R-:W-:-:S04]  /*13560*/  DEPBAR.LE SB0, 0x1 ;  /* 0x000080400000791a */ /* 0x000fc80000000000 */
[----:B----4-:R-:W-:Y:S05]  /*13570*/  BRA.U UP6, `(.L_x_372) ;  /* 0x0000000106047547 */ /* 0x010fea000b800000 */
[----:B--23--:R-:W-:Y:S05]  /*13580*/  BPT.TRAP 0x1 ;  /* 0x000000040000795c */ /* 0x00cfea0000300000 */
.L_x_372:
[----:B------:R-:W-:-:S04]  /*13590*/  UIADD3 UR8, UPT, UPT, UR17, 0xb0c0, URZ ;  /* 0x0000b0c011087890 */ /* 0x000fc8000fffe0ff */
[----:B------:R-:W-:-:S09]  /*135a0*/  UPRMT UR8, UR18, 0x654, UR8 ;  /* 0x0000065412087896 */ /* 0x000fd20008000008 */
[----:B------:R-:W-:Y:S01]  /*135b0*/  SYNCS.ARRIVE.TRANS64.RED.A1T0 RZ, [UR8], RZ ;  /* 0x000000ffffff79a7 */ /* 0x000fe20008100408 */
[----:B------:R-:W-:-:S04]  /*135c0*/  DEPBAR.LE SB0, 0x0 ;  /* 0x000080000000791a */ /* 0x000fc80000000000 */
[----:B------:R-:W-:Y:S05]  /*135d0*/  BRA.U UP6, `(.L_x_373) ;  /* 0x0000000106047547 */ /* 0x000fea000b800000 */
[----:B--23--:R-:W-:Y:S05]  /*135e0*/  BPT.TRAP 0x1 ;  /* 0x000000040000795c */ /* 0x00cfea0000300000 */
.L_x_373:
[----:B------:R-:W-:Y:S01]  /*135f0*/  UIADD3 UR17, UPT, UPT, UR17, 0xb0c8, URZ ;  /* 0x0000b0c811117890 */ /* 0x000fe2000fffe0ff */
[----:B-1----:R-:W-:Y:S01]  /*13600*/  HFMA2 R0, -RZ, RZ, 0, 5.9604644775390625e-08 ;  /* 0x00000001ff007431 */ /* 0x002fe200000001ff */
[----:B------:R-:W-:Y:S02]  /*13610*/  LOP3.LUT R4, R4, 0x1, RZ, 0x3c, !PT ;  /* 0x0000000104047812 */ /* 0x000fe400078e3cff */
[----:B------:R-:W-:-:S09]  /*13620*/  UPRMT UR17, UR18, 0x654, UR17 ;  /* 0x0000065412117896 */ /* 0x000fd20008000011 */
[----:B------:R-:W-:Y:S03]  /*13630*/  SYNCS.ARRIVE.TRANS64.RED.A1T0 RZ, [UR17], RZ ;  /* 0x000000ffffff79a7 */ /* 0x000fe60008100411 */
.L_x_367:
[----:B--2---:R-:W-:-:S04]  /*13640*/  UIADD3 UR36, UPT, UPT, UR24, UR36, URZ ;  /* 0x0000002418247290 */ /* 0x004fc8000fffe0ff */
[----:B---3--:R-:W-:-:S09]  /*13650*/  UISETP.GE.AND UP0, UPT, UR36, UR16, UPT ;  /* 0x000000102400728c */ /* 0x008fd2000bf06270 */
[----:B------:R-:W-:Y:S05]  /*13660*/  BRA.U !UP0, `(.L_x_374) ;  /* 0xfffffff908907547 */ /* 0x000fea000b83ffff */
[----:B------:R-:W-:-:S13]  /*13670*/  LOP3.LUT P0, RZ, R0, 0xff, RZ, 0xc0, !PT ;  /* 0x000000ff00ff7812 */ /* 0x000fda000780c0ff */
[----:B------:R-:W-:Y:S05]  /*13680*/  @!P0 EXIT ;  /* 0x000000000000894d */ /* 0x000fea0003800000 */
[----:B------:R-:W1:Y:S01]  /*13690*/  S2UR UR4, SR_CgaCtaId ;  /* 0x00000000000479c3 */ /* 0x000e620000008800 */
[----:B------:R-:W-:Y:S01]  /*136a0*/  UMOV UR5, 0x400 ;  /* 0x0000040000057882 */ /* 0x000fe20000000000 */
[----:B------:R-:W-:Y:S01]  /*136b0*/  UMOV UR6, 0x40 ;  /* 0x0000004000067882 */ /* 0x000fe20000000000 */
[----:B------:R-:W-:Y:S02]  /*136c0*/  IMAD.MOV.U32 R2, RZ, RZ, 0xffff ;  /* 0x0000ffffff027424 */ /* 0x000fe400078e00ff */
[----:B------:R-:W-:Y:S01]  /*136d0*/  IMAD.MOV.U32 R0, RZ, RZ, 0x1 ;  /* 0x00000001ff007424 */ /* 0x000fe200078e00ff */
[----:B-1----:R-:W-:Y:S02]  /*136e0*/  ULEA UR5, UR4, UR5, 0x18 ;  /* 0x0000000504057291 */ /* 0x002fe4000f8ec0ff */
[----:B------:R-:W-:-:S07]  /*136f0*/  ULEA UR6, UR4, UR6, 0x18 ;  /* 0x0000000604067291 */ /* 0x000fce000f8ec0ff */
[----:B------:R-:W1:Y:S01]  /*13700*/  LDS R3, [UR5+0xb0e0] ;  /* 0x00b0e005ff037984 */ /* 0x000e620008000800 */
[----:B------:R-:W-:-:S03]  /*13710*/  NOP ;  /* 0x0000000000007918 */ /* 0x000fc60000000000 */
[----:B------:R-:W2:Y:S01]  /*13720*/  LDS R5, [UR6+0x14] ;  /* 0x00001406ff057984 */ /* 0x000ea20008000800 */
[----:B-1----:R-:W-:-:S04]  /*13730*/  LOP3.LUT R3, R3, 0xffff, RZ, 0xc0, !PT ;  /* 0x0000ffff03037812 */ /* 0x002fc800078ec0ff */
[----:B------:R-:W-:-:S04]  /*13740*/  SHF.R.U32.HI R3, RZ, 0x5, R3 ;  /* 0x00000005ff037819 */ /* 0x000fc80000011603 */
[-C--:B------:R-:W-:Y:S02]  /*13750*/  SHF.L.U32 R2, R2, R3.reuse, RZ ;  /* 0x0000000302027219 */ /* 0x080fe400000006ff */
[----:B------:R-:W-:Y:S02]  /*13760*/  SHF.L.U32 R0, R0, R3, RZ ;  /* 0x0000000300007219 */ /* 0x000fe400000006ff */
[----:B--2---:R-:W-:-:S04]  /*13770*/  LOP3.LUT R5, R5, R2, RZ, 0xc0, !PT ;  /* 0x0000000205057212 */ /* 0x004fc800078ec0ff */
[----:B------:R-:W-:-:S13]  /*13780*/  ISETP.NE.AND P0, PT, R5, R2, PT ;  /* 0x000000020500720c */ /* 0x000fda0003f05270 */
[----:B------:R-:W-:Y:S05]  /*13790*/  @P0 BRA `(.L_x_375) ;  /* 0x00000000005c0947 */ /* 0x000fea0003800000 */
[----:B------:R-:W1:Y:S02]  /*137a0*/  LDS R3, [UR6+0x18] ;  /* 0x00001806ff037984 */ /* 0x000e640008000800 */
[----:B-1----:R-:W-:-:S04]  /*137b0*/  LOP3.LUT R3, R3, R0, RZ, 0xc0, !PT ;  /* 0x0000000003037212 */ /* 0x002fc800078ec0ff */
[----:B------:R-:W-:-:S13]  /*137c0*/  ISETP.NE.AND P0, PT, R3, R0, PT ;  /* 0x000000000300720c */ /* 0x000fda0003f05270 */
[----:B------:R-:W-:Y:S05]  /*137d0*/  @P0 BRA `(.L_x_376) ;  /* 0x0000000000400947 */ /* 0x000fea0003800000 */
[----:B------:R-:W-:Y:S01]  /*137e0*/  R2UR UR8, R2 ;  /* 0x00000000020872ca */ /* 0x000fe200000e0000 */
[----:B------:R-:W1:Y:S01]  /*137f0*/  S2R R3, SR_LANEID ;  /* 0x0000000000037919 */ /* 0x000e620000000000 */
[----:B------:R-:W-:Y:S01]  /*13800*/  LOP3.LUT R4, RZ, R0, RZ, 0x33, !PT ;  /* 0x00000000ff047212 */ /* 0x000fe200078e33ff */
[----:B------:R-:W-:Y:S02]  /*13810*/  VOTEU.ANY UR7, UPT, PT ;  /* 0x0000000000077886 */ /* 0x000fe400038e0100 */
[----:B------:R-:W-:Y:S01]  /*13820*/  UFLO.U32 UR7, UR7 ;  /* 0x00000007000772bd */ /* 0x000fe200080e0000 */
[----:B------:R-:W2:Y:S07]  /*13830*/  REDUX UR4, R4 ;  /* 0x00000000040473c4 */ /* 0x000eae0000000000 */
[----:B------:R-:W-:-:S06]  /*13840*/  ULOP3.LUT UR8, URZ, UR8, URZ, 0x33, !UPT ;  /* 0x00000008ff087292 */ /* 0x000fcc000f8e33ff */
[----:B------:R-:W-:-:S04]  /*13850*/  IMAD.U32 R2, RZ, RZ, UR8 ;  /* 0x00000008ff027e24 */ /* 0x000fc8000f8e00ff */
[----:B------:R-:W3:Y:S02]  /*13860*/  REDUX UR5, R2 ;  /* 0x00000000020573c4 */ /* 0x000ee40000000000 */
[----:B------:R4:W-:Y:S01]  /*13870*/  UTCATOMSWS.AND URZ, UR8 ;  /* 0x0000000800ff79e3 */ /* 0x0009e20008000000 */
[----:B--2---:R-:W-:Y:S01]  /*13880*/  IMAD.U32 R0, RZ, RZ, UR4 ;  /* 0x00000004ff007e24 */ /* 0x004fe2000f8e00ff */
[----:B-1----:R-:W-:Y:S01]  /*13890*/  ISETP.EQ.U32.AND P0, PT, R3, UR7, PT ;  /* 0x0000000703007c0c */ /* 0x002fe2000bf02070 */
[----:B---3--:R-:W-:-:S12]  /*138a0*/  IMAD.U32 R3, RZ, RZ, UR5 ;  /* 0x00000005ff037e24 */ /* 0x008fd8000f8e00ff */
[----:B------:R4:W-:Y:S04]  /*138b0*/  @P0 ATOMS.AND RZ, [UR6+0x14], R3 ;  /* 0x00001403ffff098c */ /* 0x0009e8000a800006 */
[----:B------:R4:W-:Y:S01]  /*138c0*/  @P0 ATOMS.AND RZ, [UR6+0x18], R0 ;  /* 0x00001800ffff098c */ /* 0x0009e2000a800006 */
[----:B------:R-:W-:Y:S05]  /*138d0*/  BRA `(.L_x_377) ;  /* 0x0000000000147947 */ /* 0x000fea0003800000 */
.L_x_376:
[----:B------:R-:W-:Y:S02]  /*138e0*/  MOV R2, 0x13900 ;  /* 0x0001390000027802 */ /* 0x000fe40000000f00 */
[----:B------:R-:W-:Y:S05]  /*138f0*/  CALL.REL.NOINC `($__internal_0_$__cuda_sm10x_tcgen05_guardrail_trap_col_being_dealloced_not_returned_by_alloc) ;  /* 0x0000001400847944 */ /* 0x000fea0003c00000 */
[----:B------:R-:W-:Y:S05]  /*13900*/  BRA `(.L_x_377) ;  /* 0x0000000000087947 */ /* 0x000fea0003800000 */
.L_x_375:
[----:B------:R-:W-:Y:S02]  /*13910*/  MOV R2, 0x13930 ;  /* 0x0001393000027802 */ /* 0x000fe40000000f00 */
[----:B------:R-:W-:Y:S05]  /*13920*/  CALL.REL.NOINC `($__internal_2_$__cuda_sm10x_tcgen05_guardrail_trap_unallocated_columns_being_dealloced) ;  /* 0x0000001400907944 */ /* 0x000fea0003c00000 */
.L_x_377:
[----:B------:R-:W-:Y:S01]  /*13930*/  NOP ;  /* 0x0000000000007918 */ /* 0x000fe20000000000 */
[----:B----4-:R-:W-:Y:S05]  /*13940*/  EXIT ;  /* 0x000000000000794d */ /* 0x010fea0003800000 */
.L_x_37:
[----:B-1----:R-:W-:-:S07]  /*13950*/  MOV R0, UR12 ;  /* 0x0000000c00007c02 */ /* 0x002fce0008000f00 */
.L_x_378:
[----:B-1----:R1:W2:Y:S02]  /*13960*/  SYNCS.PHASECHK.TRANS64.TRYWAIT P0, [R0+URZ+0xb000], R5 ;  /* 0x00b00005000075a7 */ /* 0x0022a400080011ff */
[----:B--2---:R-:W-:Y:S05]  /*13970*/  @!P0 NANOSLEEP.SYNCS 0x989680 ;  /* 0x009896800000895d */ /* 0x004fea0003900000 */
[----:B------:R-:W2:Y:S02]  /*13980*/  @!P0 SYNCS.PHASECHK.TRANS64 P0, [R0+URZ+0xb000], R5 ;  /* 0x00b00005000085a7 */ /* 0x000ea400080010ff */
[----:B--2---:R-:W-:Y:S05]  /*13990*/  @!P0 BRA `(.L_x_378) ;  /* 0xfffffffc00f08947 */ /* 0x004fea000383ffff */
[----:B------:R-:W-:Y:S05]  /*139a0*/  BRA `(.L_x_379) ;  /* 0xfffffee400047947 */ /* 0x000fea000383ffff */
.L_x_39:
[----:B------:R-:W-:-:S07]  /*139b0*/  MOV R0, UR4 ;  /* 0x0000000400007c02 */ /* 0x000fce0008000f00 */
.L_x_380:
[----:B-1----:R1:W2:Y:S02]  /*139c0*/  SYNCS.PHASECHK.TRANS64.TRYWAIT P0, [R0+URZ+0xb020], R3 ;  /* 0x00b02003000075a7 */ /* 0x0022a400080011ff */
[----:B--2---:R-:W-:Y:S05]  /*139d0*/  @!P0 NANOSLEEP.SYNCS 0x989680 ;  /* 0x009896800000895d */ /* 0x004fea0003900000 */
[----:B------:R-:W2:Y:S02]  /*139e0*/  @!P0 SYNCS.PHASECHK.TRANS64 P0, [R0+URZ+0xb020], R3 ;  /* 0x00b02003000085a7 */ /* 0x000ea400080010ff */
[----:B--2---:R-:W-:Y:S05]  /*139f0*/  @!P0 BRA `(.L_x_380) ;  /* 0xfffffffc00f08947 */ /* 0x004fea000383ffff */
[----:B------:R-:W-:Y:S05]  /*13a00*/  BRA `(.L_x_381) ;  /* 0xfffffee4000c7947 */ /* 0x000fea000383ffff */
.L_x_41:
[----:B------:R-:W-:-:S07]  /*13a10*/  MOV R3, UR12 ;  /* 0x0000000c00037c02 */ /* 0x000fce0008000f00 */
.L_x_382:
[----:B-1----:R1:W2:Y:S02]  /*13a20*/  SYNCS.PHASECHK.TRANS64.TRYWAIT P0, [R3+URZ+0xb058], R4 ;  /* 0x00b05804030075a7 */ /* 0x0022a400080011ff */
[----:B--2---:R-:W-:Y:S05]  /*13a30*/  @!P0 NANOSLEEP.SYNCS 0x989680 ;  /* 0x009896800000895d */ /* 0x004fea0003900000 */
[----:B------:R-:W2:Y:S02]  /*13a40*/  @!P0 SYNCS.PHASECHK.TRANS64 P0, [R3+URZ+0xb058], R4 ;  /* 0x00b05804030085a7 */ /* 0x000ea400080010ff */
[----:B--2---:R-:W-:Y:S05]  /*13a50*/  @!P0 BRA `(.L_x_382) ;  /* 0xfffffffc00f08947 */ /* 0x004fea000383ffff */
[----:B------:R-:W-:Y:S05]  /*13a60*/  BRA `(.L_x_383) ;  /* 0xfffffee400287947 */ /* 0x000fea000383ffff */
.L_x_45:
[----:B------:R-:W-:-:S07]  /*13a70*/  MOV R0, UR12 ;  /* 0x0000000c00007c02 */ /* 0x000fce0008000f00 */
.L_x_384:
[----:B--2---:R2:W3:Y:S02]  /*13a80*/  SYNCS.PHASECHK.TRANS64.TRYWAIT P0, [R0+URZ+0xb008], R5 ;  /* 0x00b00805000075a7 */ /* 0x0044e400080011ff */
[----:B---3--:R-:W-:Y:S05]  /*13a90*/  @!P0 NANOSLEEP.SYNCS 0x989680 ;  /* 0x009896800000895d */ /* 0x008fea0003900000 */
[----:B------:R-:W3:Y:S02]  /*13aa0*/  @!P0 SYNCS.PHASECHK.TRANS64 P0, [R0+URZ+0xb008], R5 ;  /* 0x00b00805000085a7 */ /* 0x000ee400080010ff */
[----:B---3--:R-:W-:Y:S05]  /*13ab0*/  @!P0 BRA `(.L_x_384) ;  /* 0xfffffffc00f08947 */ /* 0x008fea000383ffff */
[----:B------:R-:W-:Y:S05]  /*13ac0*/  BRA `(.L_x_385) ;  /* 0xfffffee400787947 */ /* 0x000fea000383ffff */
.L_x_47:
[----:B------:R-:W-:-:S07]  /*13ad0*/  MOV R3, UR12 ;  /* 0x0000000c00037c02 */ /* 0x000fce0008000f00 */
.L_x_386:
[----:B-1----:R1:W2:Y:S02]  /*13ae0*/  SYNCS.PHASECHK.TRANS64.TRYWAIT P0, [R3+URZ+0xb068], R4 ;  /* 0x00b06804030075a7 */ /* 0x0022a400080011ff */
[----:B--2---:R-:W-:Y:S05]  /*13af0*/  @!P0 NANOSLEEP.SYNCS 0x989680 ;  /* 0x009896800000895d */ /* 0x004fea0003900000 */
[----:B------:R-:W2:Y:S02]  /*13b00*/  @!P0 SYNCS.PHASECHK.TRANS64 P0, [R3+URZ+0xb068], R4 ;  /* 0x00b06804030085a7 */ /* 0x000ea400080010ff */
[----:B--2---:R-:W-:Y:S05]  /*13b10*/  @!P0 BRA `(.L_x_386) ;  /* 0xfffffffc00f08947 */ /* 0x004fea000383ffff */
[----:B------:R-:W-:Y:S05]  /*13b20*/  BRA `(.L_x_387) ;  /* 0xfffffee400807947 */ /* 0x000fea000383ffff */
.L_x_51:
[----:B------:R-:W-:-:S07]  /*13b30*/  MOV R0, UR4 ;  /* 0x0000000400007c02 */ /* 0x000fce0008000f00 */
.L_x_388:
[----:B-1----:R1:W3:Y:S02]  /*13b40*/  SYNCS.PHASECHK.TRANS64.TRYWAIT P0, [R0+URZ+0xb020], R3 ;  /* 0x00b02003000075a7 */ /* 0x0022e400080011ff */
[----:B---3--:R-:W-:Y:S05]  /*13b50*/  @!P0 NANOSLEEP.SYNCS 0x989680 ;  /* 0x009896800000895d */ /* 0x008fea0003900000 */
[----:B------:R-:W3:Y:S02]  /*13b60*/  @!P0 SYNCS.PHASECHK.TRANS64 P0, [R0+URZ+0xb020], R3 ;  /* 0x00b02003000085a7 */ /* 0x000ee400080010ff */
[----:B---3--:R-:W-:Y:S05]  /*13b70*/  @!P0 BRA `(.L_x_388) ;  /* 0xfffffffc00f08947 */ /* 0x008fea000383ffff */
[----:B------:R-:W-:Y:S05]  /*13b80*/  BRA `(.L_x_389) ;  /* 0xfffffee400dc7947 */ /* 0x000fea000383ffff */
.L_x_53:
[----:B------:R-:W-:-:S07]  /*13b90*/  MOV R0, UR12 ;  /* 0x0000000c00007c02 */ /* 0x000fce0008000f00 */
.L_x_390:
[----:B-1----:R1:W3:Y:S02]  /*13ba0*/  SYNCS.PHASECHK.TRANS64.TRYWAIT P0, [R0+URZ+0xb0a0], R3 ;  /* 0x00b0a003000075a7 */ /* 0x0022e400080011ff */
[----:B---3--:R-:W-:Y:S05]  /*13bb0*/  @!P0 NANOSLEEP.SYNCS 0x989680 ;  /* 0x009896800000895d */ /* 0x008fea0003900000 */
[----:B------:R-:W3:Y:S02]  /*13bc0*/  @!P0 SYNCS.PHASECHK.TRANS64 P0, [R0+URZ+0xb0a0], R3 ;  /* 0x00b0a003000085a7 */ /* 0x000ee400080010ff */
[----:B---3--:R-:W-:Y:S05]  /*13bd0*/  @!P0 BRA `(.L_x_390) ;  /* 0xfffffffc00f08947 */ /* 0x008fea000383ffff */
[----:B------:R-:W-:Y:S05]  /*13be0*/  BRA `(.L_x_391) ;  /* 0xfffffee400f07947 */ /* 0x000fea000383ffff */
.L_x_55:
[----:B------:R-:W-:-:S07]  /*13bf0*/  MOV R4, UR12 ;  /* 0x0000000c00047c02 */ /* 0x000fce0008000f00 */
.L_x_392:
[----:B-1----:R1:W3:Y:S02]  /*13c00*/  SYNCS.PHASECHK.TRANS64.TRYWAIT P0, [R4+URZ+0xb058], R5 ;  /* 0x00b05805040075a7 */ /* 0x0022e400080011ff */
[----:B---3--:R-:W-:Y:S05]  /*13c10*/  @!P0 NANOSLEEP.SYNCS 0x989680 ;  /* 0x009896800000895d */ /* 0x008fea0003900000 */
[----:B------:R-:W3:Y:S02]  /*13c20*/  @!P0 SYNCS.PHASECHK.TRANS64 P0, [R4+URZ+0xb058], R5 ;  /* 0x00b05805040085a7 */ /* 0x000ee400080010ff */
[----:B---3--:R-:W-:Y:S05]  /*13c30*/  @!P0 BRA `(.L_x_392) ;  /* 0xfffffffc00f08947 */ /* 0x008fea000383ffff */
[----:B------:R-:W-:Y:S05]  /*13c40*/  BRA `(.L_x_393) ;  /* 0xfffffee400fc7947 */ /* 0x000fea000383ffff */
.L_x_59:
[----:B------:R-:W-:Y:S07]  /*13c50*/  MOV R3, UR4 ;  /* 0x0000000400037c02 */ /* 0x000fee0008000f00 */
.L_x_394:
[----:B-1----:R1:W2:Y:S02]  /*13c60*/  SYNCS.PHASECHK.TRANS64.TRYWAIT P0, [R3+URZ+0xb020], R4 ;  /* 0x00b02004030075a7 */ /* 0x0022a400080011ff */
[----:B--2---:R-:W-:Y:S05]  /*13c70*/  @!P0 NANOSLEEP.SYNCS 0x989680 ;  /* 0x009896800000895d */ /* 0x004fea0003900000 */
[----:B------:R-:W2:Y:S02]  /*13c80*/  @!P0 SYNCS.PHASECHK.TRANS64 P0, [R3+URZ+0xb020], R4 ;  /* 0x00b02004030085a7 */ /* 0x000ea400080010ff */
[----:B--2---:R-:W-:Y:S05]  /*13c90*/  @!P0 BRA `(.L_x_394) ;  /* 0xfffffffc00f08947 */ /* 0x004fea000383ffff */
[----:B------:R-:W-:Y:S05]  /*13ca0*/  BRA `(.L_x_395) ;  /* 0xfffffee800dc7947 */ /* 0x000fea000383ffff */
.L_x_62:
[----:B------:R-:W-:Y:S07]  /*13cb0*/  MOV R0, UR12 ;  /* 0x0000000c00007c02 */ /* 0x000fee0008000f00 */
.L_x_396:
[----:B-1----:R1:W3:Y:S02]  /*13cc0*/  SYNCS.PHASECHK.TRANS64.TRYWAIT P0, [R0+URZ+0xb0a8], R3 ;  /* 0x00b0a803000075a7 */ /* 0x0022e400080011ff */
[----:B---3--:R-:W-:Y:S05]  /*13cd0*/  @!P0 NANOSLEEP.SYNCS 0x989680 ;  /* 0x009896800000895d */ /* 0x008fea0003900000 */
[----:B------:R-:W3:Y:S02]  /*13ce0*/  @!P0 SYNCS.PHASECHK.TRANS64 P0, [R0+URZ+0xb0a8], R3 ;  /* 0x00b0a803000085a7 */ /* 0x000ee400080010ff */
[----:B---3--:R-:W-:Y:S05]  /*13cf0*/  @!P0 BRA `(.L_x_396) ;  /* 0xfffffffc00f08947 */ /* 0x008fea000383ffff */
[----:B------:R-:W-:Y:S05]  /*13d00*/  BRA `(.L_x_397) ;  /* 0xfffffeec00407947 */ /* 0x000fea000383ffff */
.L_x_64:
[----:B------:R-:W-:Y:S07]  /*13d10*/  MOV R4, UR12 ;  /* 0x0000000c00047c02 */ /* 0x000fee0008000f00 */
.L_x_398:
[----:B-1----:R1:W3:Y:S02]  /*13d20*/  SYNCS.PHASECHK.TRANS64.TRYWAIT P0, [R4+URZ+0xb068], R5 ;  /* 0x00b06805040075a7 */ /* 0x0022e400080011ff */
[----:B---3--:R-:W-:Y:S05]  /*13d30*/  @!P0 NANOSLEEP.SYNCS 0x989680 ;  /* 0x009896800000895d */ /* 0x008fea0003900000 */
[----:B------:R-:W3:Y:S02]  /*13d40*/  @!P0 SYNCS.PHASECHK.TRANS64 P0, [R4+URZ+0xb068], R5 ;  /* 0x00b06805040085a7 */ /* 0x000ee400080010ff */
[----:B---3--:R-:W-:Y:S05]  /*13d50*/  @!P0 BRA `(.L_x_398) ;  /* 0xfffffffc00f08947 */ /* 0x008fea000383ffff */
[----:B------:R-:W-:Y:S05]  /*13d60*/  BRA `(.L_x_399) ;  /* 0xfffffeec004c7947 */ /* 0x000fea000383ffff */
.L_x_70:
[----:B------:R-:W-:Y:S07]  /*13d70*/  MOV R0, UR4 ;  /* 0x0000000400007c02 */ /* 0x000fee0008000f00 */
.L_x_400:
[----:B-1----:R1:W2:Y:S02]  /*13d80*/  SYNCS.PHASECHK.TRANS64.TRYWAIT P0, [R0+URZ+0xb020], R3 ;  /* 0x00b02003000075a7 */ /* 0x0022a400080011ff */
[----:B--2---:R-:W-:Y:S05]  /*13d90*/  @!P0 NANOSLEEP.SYNCS 0x989680 ;  /* 0x009896800000895d */ /* 0x004fea0003900000 */
[----:B------:R-:W2:Y:S02]  /*13da0*/  @!P0 SYNCS.PHASECHK.TRANS64 P0, [R0+URZ+0xb020], R3 ;  /* 0x00b02003000085a7 */ /* 0x000ea400080010ff */
[----:B--2---:R-:W-:Y:S05]  /*13db0*/  @!P0 BRA `(.L_x_400) ;  /* 0xfffffffc00f08947 */ /* 0x004fea000383ffff */
[----:B------:R-:W-:Y:S05]  /*13dc0*/  BRA `(.L_x_401) ;  /* 0xfffffef000847947 */ /* 0x000fea000383ffff */
.L_x_72:
[----:B------:R-:W-:Y:S07]  /*13dd0*/  MOV R0, UR12 ;  /* 0x0000000c00007c02 */ /* 0x000fee0008000f00 */
.L_x_402:
[----:B-1----:R1:W2:Y:S02]  /*13de0*/  SYNCS.PHASECHK.TRANS64.TRYWAIT P0, [R0+URZ+0xb0a0], R3 ;  /* 0x00b0a003000075a7 */ /* 0x0022a400080011ff */
[----:B--2---:R-:W-:Y:S05]  /*13df0*/  @!P0 NANOSLEEP.SYNCS 0x989680 ;  /* 0x009896800000895d */ /* 0x004fea0003900000 */
[----:B------:R-:W2:Y:S02]  /*13e00*/  @!P0 SYNCS.PHASECHK.TRANS64 P0, [R0+URZ+0xb0a0], R3 ;  /* 0x00b0a003000085a7 */ /* 0x000ea400080010ff */
[----:B--2---:R-:W-:Y:S05]  /*13e10*/  @!P0 BRA `(.L_x_402) ;  /* 0xfffffffc00f08947 */ /* 0x004fea000383ffff */
[----:B------:R-:W-:Y:S05]  /*13e20*/  BRA `(.L_x_403) ;  /* 0xfffffef000987947 */ /* 0x000fea000383ffff */
.L_x_74:
[----:B------:R-:W-:Y:S01]  /*13e30*/  MOV R5, UR12 ;  /* 0x0000000c00057c02 */ /* 0x000fe20008000f00 */
[----:B------:R-:W-:Y:S05]  /*13e40*/  IMAD.U32 R4, RZ, RZ, UR17 ;  /* 0x00000011ff047e24 */ /* 0x000fea000f8e00ff */
[----:B------:R-:W-:Y:S07]  /*13e50*/  SHF.L.U32 R4, R4, 0x1f, RZ ;  /* 0x0000001f04047819 */ /* 0x000fee00000006ff */
.L_x_404:
[----:B-1----:R1:W2:Y:S02]  /*13e60*/  SYNCS.PHASECHK.TRANS64.TRYWAIT P0, [R5+URZ+0xb058], R4 ;  /* 0x00b05804050075a7 */ /* 0x0022a400080011ff */
[----:B--2---:R-:W-:Y:S05]  /*13e70*/  @!P0 NANOSLEEP.SYNCS 0x989680 ;  /* 0x009896800000895d */ /* 0x004fea0003900000 */
[----:B------:R-:W2:Y:S02]  /*13e80*/  @!P0 SYNCS.PHASECHK.TRANS64 P0, [R5+URZ+0xb058], R4 ;  /* 0x00b05804050085a7 */ /* 0x000ea400080010ff */
[----:B--2---:R-:W-:Y:S05]  /*13e90*/  @!P0 BRA `(.L_x_404) ;  /* 0xfffffffc00f08947 */ /* 0x004fea000383ffff */
[----:B------:R-:W-:Y:S05]  /*13ea0*/  BRA `(.L_x_405) ;  /* 0xfffffef000a07947 */ /* 0x000fea000383ffff */
.L_x_82:
[----:B------:R-:W-:-:S07]  /*13eb0*/  MOV R0, UR12 ;  /* 0x0000000c00007c02 */ /* 0x000fce0008000f00 */
.L_x_406:
[----:B--2---:R2:W3:Y:S02]  /*13ec0*/  SYNCS.PHASECHK.TRANS64.TRYWAIT P0, [R0+URZ+0xb0a8], R3 ;  /* 0x00b0a803000075a7 */ /* 0x0044e400080011ff */
[----:B---3--:R-:W-:Y:S05]  /*13ed0*/  @!P0 NANOSLEEP.SYNCS 0x989680 ;  /* 0x009896800000895d */ /* 0x008fea0003900000 */
[----:B------:R-:W3:Y:S02]  /*13ee0*/  @!P0 SYNCS.PHASECHK.TRANS64 P0, [R0+URZ+0xb0a8], R3 ;  /* 0x00b0a803000085a7 */ /* 0x000ee400080010ff */
[----:B---3--:R-:W-:Y:S05]  /*13ef0*/  @!P0 BRA `(.L_x_406) ;  /* 0xfffffffc00f08947 */ /* 0x008fea000383ffff */
[----:B------:R-:W-:Y:S05]  /*13f00*/  BRA `(.L_x_407) ;  /* 0xfffffef400747947 */ /* 0x000fea000383ffff */
.L_x_84:
[----:B------:R-:W-:-:S07]  /*13f10*/  MOV R4, UR12 ;  /* 0x0000000c00047c02 */ /* 0x000fce0008000f00 */
.L_x_408:
[----:B--2---:R2:W3:Y:S02]  /*13f20*/  SYNCS.PHASECHK.TRANS64.TRYWAIT P0, [R4+URZ+0xb068], R5 ;  /* 0x00b06805040075a7 */ /* 0x0044e400080011ff */
[----:B---3--:R-:W-:Y:S05]  /*13f30*/  @!P0 NANOSLEEP.SYNCS 0x989680 ;  /* 0x009896800000895d */ /* 0x008fea0003900000 */
[----:B------:R-:W3:Y:S02]  /*13f40*/  @!P0 SYNCS.PHASECHK.TRANS64 P0, [R4+URZ+0xb068], R5 ;  /* 0x00b06805040085a7 */ /* 0x000ee400080010ff */
[----:B---3--:R-:W-:Y:S05]  /*13f50*/  @!P0 BRA `(.L_x_408) ;  /* 0xfffffffc00f08947 */ /* 0x008fea000383ffff */
[----:B------:R-:W-:Y:S05]  /*13f60*/  BRA `(.L_x_409) ;  /* 0xfffffef400807947 */ /* 0x000fea000383ffff */
.L_x_96:
[----:B-1----:R1:W2:Y:S02]  /*13f70*/  SYNCS.PHASECHK.TRANS64.TRYWAIT P0, [R16+URZ+0xb0c0], R3 ;  /* 0x00b0c003100075a7 */ /* 0x0022a400080011ff */
[----:B--2---:R-:W-:Y:S05]  /*13f80*/  @!P0 NANOSLEEP.SYNCS 0x989680 ;  /* 0x009896800000895d */ /* 0x004fea0003900000 */
[----:B------:R-:W2:Y:S02]  /*13f90*/  @!P0 SYNCS.PHASECHK.TRANS64 P0, [R16+URZ+0xb0c0], R3 ;  /* 0x00b0c003100085a7 */ /* 0x000ea400080010ff */
[----:B--2---:R-:W-:Y:S05]  /*13fa0*/  @!P0 BRA `(.L_x_96) ;  /* 0xfffffffc00f08947 */ /* 0x004fea000383ffff */
[----:B------:R-:W-:Y:S05]  /*13fb0*/  BRA `(.L_x_410) ;  /* 0xfffffefc00607947 */ /* 0x000fea000383ffff */
.L_x_163:
[----:B-1----:R1:W2:Y:S02]  /*13fc0*/  SYNCS.PHASECHK.TRANS64.TRYWAIT P0, [R16+URZ+0xb0c8], R3 ;  /* 0x00b0c803100075a7 */ /* 0x0022a400080011ff */
[----:B--2---:R-:W-:Y:S05]  /*13fd0*/  @!P0 NANOSLEEP.SYNCS 0x989680 ;  /* 0x009896800000895d */ /* 0x004fea0003900000 */
[----:B------:R-:W2:Y:S02]  /*13fe0*/  @!P0 SYNCS.PHASECHK.TRANS64 P0, [R16+URZ+0xb0c8], R3 ;  /* 0x00b0c803100085a7 */ /* 0x000ea400080010ff */
[----:B--2---:R-:W-:Y:S05]  /*13ff0*/  @!P0 BRA `(.L_x_163) ;  /* 0xfffffffc00f08947 */ /* 0x004fea000383ffff */
[----:B------:R-:W-:Y:S05]  /*14000*/  BRA `(.L_x_411) ;  /* 0xffffff2c00d47947 */ /* 0x000fea000383ffff */
.L_x_169:
[----:B-1----:R1:W2:Y:S02]  /*14010*/  SYNCS.PHASECHK.TRANS64.TRYWAIT P0, [R47+URZ+0xb070], R0 ;  /* 0x00b070002f0075a7 */ /* 0x0022a400080011ff */
[----:B--2---:R-:W-:Y:S05]  /*14020*/  @!P0 NANOSLEEP.SYNCS 0x989680 ;  /* 0x009896800000895d */ /* 0x004fea0003900000 */
[----:B------:R-:W2:Y:S02]  /*14030*/  @!P0 SYNCS.PHASECHK.TRANS64 P0, [R47+URZ+0xb070], R0 ;  /* 0x00b070002f0085a7 */ /* 0x000ea400080010ff */
[----:B--2---:R-:W-:Y:S05]  /*14040*/  @!P0 BRA `(.L_x_169) ;  /* 0xfffffffc00f08947 */ /* 0x004fea000383ffff */
[----:B------:R-:W-:Y:S05]  /*14050*/  BRA `(.L_x_412) ;  /* 0xffffff3400147947 */ /* 0x000fea000383ffff */
.L_x_172:
[----:B--2---:R2:W3:Y:S02]  /*14060*/  SYNCS.PHASECHK.TRANS64.TRYWAIT P1, [R47+URZ+0xb080], R4 ;  /* 0x00b080042f0075a7 */ /* 0x0044e400080211ff */
[----:B---3--:R-:W-:Y:S05]  /*14070*/  @!P1 NANOSLEEP.SYNCS 0x989680 ;  /* 0x009896800000995d */ /* 0x008fea0003900000 */
[----:B------:R-:W3:Y:S02]  /*14080*/  @!P1 SYNCS.PHASECHK.TRANS64 P1, [R47+URZ+0xb080], R4 ;  /* 0x00b080042f0095a7 */ /* 0x000ee400080210ff */
[----:B---3--:R-:W-:Y:S05]  /*14090*/  @!P1 BRA `(.L_x_172) ;  /* 0xfffffffc00f09947 */ /* 0x008fea000383ffff */
[----:B------:R-:W-:Y:S05]  /*140a0*/  BRA `(.L_x_413) ;  /* 0xffffff34003c7947 */ /* 0x000fea000383ffff */
.L_x_175:
[----:B-1----:R1:W3:Y:S02]  /*140b0*/  SYNCS.PHASECHK.TRANS64.TRYWAIT P0, [R47+URZ+0xb070], R0 ;  /* 0x00b070002f0075a7 */ /* 0x0022e400080011ff */
[----:B---3--:R-:W-:Y:S05]  /*140c0*/  @!P0 NANOSLEEP.SYNCS 0x989680 ;  /* 0x009896800000895d */ /* 0x008fea0003900000 */
[----:B------:R-:W3:Y:S02]  /*140d0*/  @!P0 SYNCS.PHASECHK.TRANS64 P0, [R47+URZ+0xb070], R0 ;  /* 0x00b070002f0085a7 */ /* 0x000ee400080010ff */
[----:B---3--:R-:W-:Y:S05]  /*140e0*/  @!P0 BRA `(.L_x_175) ;  /* 0xfffffffc00f08947 */ /* 0x008fea000383ffff */
[----:B------:R-:W-:Y:S05]  /*140f0*/  BRA `(.L_x_414) ;  /* 0xffffff3400647947 */ /* 0x000fea000383ffff */
.L_x_177:
[----:B-1----:R1:W2:Y:S02]  /*14100*/  SYNCS.PHASECHK.TRANS64.TRYWAIT P0, [R47+URZ+0xb090], R0 ;  /* 0x00b090002f0075a7 */ /* 0x0022a400080011ff */
[----:B--2---:R-:W-:Y:S05]  /*14110*/  @!P0 NANOSLEEP.SYNCS 0x989680 ;  /* 0x009896800000895d */ /* 0x004fea0003900000 */
[----:B------:R-:W2:Y:S02]  /*14120*/  @!P0 SYNCS.PHASECHK.TRANS64 P0, [R47+URZ+0xb090], R0 ;  /* 0x00b090002f0085a7 */ /* 0x000ea400080010ff */
[----:B--2---:R-:W-:Y:S05]  /*14130*/  @!P0 BRA `(.L_x_177) ;  /* 0xfffffffc00f08947 */ /* 0x004fea000383ffff */
[----:B------:R-:W-:Y:S05]  /*14140*/  BRA `(.L_x_415) ;  /* 0xffffff3400ac7947 */ /* 0x000fea000383ffff */
.L_x_184:
[----:B-1----:R1:W3:Y:S02]  /*14150*/  SYNCS.PHASECHK.TRANS64.TRYWAIT P0, [R47+URZ+0xb080], R0 ;  /* 0x00b080002f0075a7 */ /* 0x0022e400080011ff */
[----:B---3--:R-:W-:Y:S05]  /*14160*/  @!P0 NANOSLEEP.SYNCS 0x989680 ;  /* 0x009896800000895d */ /* 0x008fea0003900000 */
[----:B------:R-:W3:Y:S02]  /*14170*/  @!P0 SYNCS.PHASECHK.TRANS64 P0, [R47+URZ+0xb080], R0 ;  /* 0x00b080002f0085a7 */ /* 0x000ee400080010ff */
[----:B---3--:R-:W-:Y:S05]  /*14180*/  @!P0 BRA `(.L_x_184) ;  /* 0xfffffffc00f08947 */ /* 0x008fea000383ffff */
[----:B------:R-:W-:Y:S05]  /*14190*/  BRA `(.L_x_416) ;  /* 0xffffff3800c87947 */ /* 0x000fea000383ffff */
.L_x_186:
[----:B-1----:R1:W2:Y:S02]  /*141a0*/  SYNCS.PHASECHK.TRANS64.TRYWAIT P0, [R47+URZ+0xb098], R0 ;  /* 0x00b098002f0075a7 */ /* 0x0022a400080011ff */
[----:B--2---:R-:W-:Y:S05]  /*141b0*/  @!P0 NANOSLEEP.SYNCS 0x989680 ;  /* 0x009896800000895d */ /* 0x004fea0003900000 */
[----:B------:R-:W2:Y:S02]  /*141c0*/  @!P0 SYNCS.PHASECHK.TRANS64 P0, [R47+URZ+0xb098], R0 ;  /* 0x00b098002f0085a7 */ /* 0x000ea400080010ff */
[----:B--2---:R-:W-:Y:S05]  /*141d0*/  @!P0 BRA `(.L_x_186) ;  /* 0xfffffffc00f08947 */ /* 0x004fea000383ffff */
[----:B------:R-:W-:Y:S05]  /*141e0*/  BRA `(.L_x_417) ;  /* 0xffffff3c000c7947 */ /* 0x000fea000383ffff */
.L_x_195:
[----:B--2---:R2:W3:Y:S02]  /*141f0*/  SYNCS.PHASECHK.TRANS64.TRYWAIT P0, [R47+URZ+0xb070], R4 ;  /* 0x00b070042f0075a7 */ /* 0x0044e400080011ff */
[----:B---3--:R-:W-:Y:S05]  /*14200*/  @!P0 NANOSLEEP.SYNCS 0x989680 ;  /* 0x009896800000895d */ /* 0x008fea0003900000 */
[----:B------:R-:W3:Y:S02]  /*14210*/  @!P0 SYNCS.PHASECHK.TRANS64 P0, [R47+URZ+0xb070], R4 ;  /* 0x00b070042f0085a7 */ /* 0x000ee400080010ff */
[----:B---3--:R-:W-:Y:S05]  /*14220*/  @!P0 BRA `(.L_x_195) ;  /* 0xfffffffc00f08947 */ /* 0x008fea000383ffff */
[----:B------:R-:W-:Y:S05]  /*14230*/  BRA `(.L_x_418) ;  /* 0xffffff4000487947 */ /* 0x000fea000383ffff */
.L_x_198:
[----:B-1----:R1:W3:Y:S02]  /*14240*/  SYNCS.PHASECHK.TRANS64.TRYWAIT P0, [R47+URZ+0xb090], R0 ;  /* 0x00b090002f0075a7 */ /* 0x0022e400080011ff */
[----:B---3--:R-:W-:Y:S05]  /*14250*/  @!P0 NANOSLEEP.SYNCS 0x989680 ;  /* 0x009896800000895d */ /* 0x008fea0003900000 */
[----:B------:R-:W3:Y:S02]  /*14260*/  @!P0 SYNCS.PHASECHK.TRANS64 P0, [R47+URZ+0xb090], R0 ;  /* 0x00b090002f0085a7 */ /* 0x000ee400080010ff */
[----:B---3--:R-:W-:Y:S05]  /*14270*/  @!P0 BRA `(.L_x_198) ;  /* 0xfffffffc00f08947 */ /* 0x008fea000383ffff */
[----:B------:R-:W-:Y:S05]  /*14280*/  BRA `(.L_x_419) ;  /* 0xffffff40006c7947 */ /* 0x000fea000383ffff */
.L_x_201:
[----:B-1----:R1:W3:Y:S02]  /*14290*/  SYNCS.PHASECHK.TRANS64.TRYWAIT P0, [R47+URZ+0xb0c0], R0 ;  /* 0x00b0c0002f0075a7 */ /* 0x0022e400080011ff */
[----:B---3--:R-:W-:Y:S05]  /*142a0*/  @!P0 NANOSLEEP.SYNCS 0x989680 ;  /* 0x009896800000895d */ /* 0x008fea0003900000 */
[----:B------:R-:W3:Y:S02]  /*142b0*/  @!P0 SYNCS.PHASECHK.TRANS64 P0, [R47+URZ+0xb0c0], R0 ;  /* 0x00b0c0002f0085a7 */ /* 0x000ee400080010ff */
[----:B---3--:R-:W-:Y:S05]  /*142c0*/  @!P0 BRA `(.L_x_201) ;  /* 0xfffffffc00f08947 */ /* 0x008fea000383ffff */
[----:B------:R-:W-:Y:S05]  /*142d0*/  BRA `(.L_x_420) ;  /* 0xffffff4000787947 */ /* 0x000fea000383ffff */
.L_x_209:
[----:B-1----:R1:W2:Y:S02]  /*142e0*/  SYNCS.PHASECHK.TRANS64.TRYWAIT P0, [R47+URZ+0xb080], R4 ;  /* 0x00b080042f0075a7 */ /* 0x0022a400080011ff */
[----:B--2---:R-:W-:Y:S05]  /*142f0*/  @!P0 NANOSLEEP.SYNCS 0x989680 ;  /* 0x009896800000895d */ /* 0x004fea0003900000 */
[----:B------:R-:W2:Y:S02]  /*14300*/  @!P0 SYNCS.PHASECHK.TRANS64 P0, [R47+URZ+0xb080], R4 ;  /* 0x00b080042f0085a7 */ /* 0x000ea400080010ff */
[----:B--2---:R-:W-:Y:S05]  /*14310*/  @!P0 BRA `(.L_x_209) ;  /* 0xfffffffc00f08947 */ /* 0x004fea000383ffff */
[----:B------:R-:W-:Y:S05]  /*14320*/  BRA `(.L_x_421) ;  /* 0xffffff4c00b47947 */ /* 0x000fea000383ffff */
.L_x_212:
[----:B-----5:R5:W1:Y:S02]  /*14330*/  SYNCS.PHASECHK.TRANS64.TRYWAIT P0, [R47+URZ+0xb098], R0 ;  /* 0x00b098002f0075a7 */ /* 0x020a6400080011ff */
[----:B-1----:R-:W-:Y:S05]  /*14340*/  @!P0 NANOSLEEP.SYNCS 0x989680 ;  /* 0x009896800000895d */ /* 0x002fea0003900000 */
[----:B------:R-:W1:Y:S02]  /*14350*/  @!P0 SYNCS.PHASECHK.TRANS64 P0, [R47+URZ+0xb098], R0 ;  /* 0x00b098002f0085a7 */ /* 0x000e6400080010ff */
[----:B-1----:R-:W-:Y:S05]  /*14360*/  @!P0 BRA `(.L_x_212) ;  /* 0xfffffffc00f08947 */ /* 0x002fea000383ffff */
[----:B------:R-:W-:Y:S05]  /*14370*/  BRA `(.L_x_422) ;  /* 0xffffff4c00d87947 */ /* 0x000fea000383ffff */
.L_x_215:
[----:B-1----:R1:W2:Y:S02]  /*14380*/  SYNCS.PHASECHK.TRANS64.TRYWAIT P0, [R47+URZ+0xb0c8], R0 ;  /* 0x00b0c8002f0075a7 */ /* 0x0022a400080011ff */
[----:B--2---:R-:W-:Y:S05]  /*14390*/  @!P0 NANOSLEEP.SYNCS 0x989680 ;  /* 0x009896800000895d */ /* 0x004fea0003900000 */
[----:B------:R-:W2:Y:S02]  /*143a0*/  @!P0 SYNCS.PHASECHK.TRANS64 P0, [R47+URZ+0xb0c8], R0 ;  /* 0x00b0c8002f0085a7 */ /* 0x000ea400080010ff */
[----:B--2---:R-:W-:Y:S05]  /*143b0*/  @!P0 BRA `(.L_x_215) ;  /* 0xfffffffc00f08947 */ /* 0x004fea000383ffff */
[----:B------:R-:W-:Y:S05]  /*143c0*/  BRA `(.L_x_423) ;  /* 0xffffff4c00e47947 */ /* 0x000fea000383ffff */
.L_x_225:
[----:B-1----:R-:W-:-:S04]  /*143d0*/  MOV R0, UR48 ;  /* 0x0000003000007c02 */ /* 0x002fc80008000f00 */
[----:B------:R1:W2:Y:S03]  /*143e0*/  SYNCS.PHASECHK.TRANS64.TRYWAIT P0, [R0+URZ], R3 ;  /* 0x00000003000075a7 */ /* 0x0002a600080011ff */
[----:B--2---:R-:W-:Y:S05]  /*143f0*/  @!P0 NANOSLEEP.SYNCS 0x989680 ;  /* 0x009896800000895d */ /* 0x004fea0003900000 */
[----:B------:R-:W2:Y:S02]  /*14400*/  @!P0 SYNCS.PHASECHK.TRANS64 P0, [R0+URZ], R3 ;  /* 0x00000003000085a7 */ /* 0x000ea400080010ff */
[----:B--2---:R-:W-:Y:S05]  /*14410*/  @!P0 BRA `(.L_x_225) ;  /* 0xfffffffc00ec8947 */ /* 0x004fea000383ffff */
[----:B------:R-:W-:Y:S05]  /*14420*/  BRA `(.L_x_424) ;  /* 0xffffff6000487947 */ /* 0x000fea000383ffff */
.L_x_228:
[----:B-1----:R-:W-:-:S04]  /*14430*/  MOV R0, UR45 ;  /* 0x0000002d00007c02 */ /* 0x002fc80008000f00 */
[----:B------:R1:W3:Y:S03]  /*14440*/  SYNCS.PHASECHK.TRANS64.TRYWAIT P1, [R0+URZ], R3 ;  /* 0x00000003000075a7 */ /* 0x0002e600080211ff */
[----:B---3--:R-:W-:Y:S05]  /*14450*/  @!P1 NANOSLEEP.SYNCS 0x989680 ;  /* 0x009896800000995d */ /* 0x008fea0003900000 */
[----:B------:R-:W3:Y:S02]  /*14460*/  @!P1 SYNCS.PHASECHK.TRANS64 P1, [R0+URZ], R3 ;  /* 0x00000003000095a7 */ /* 0x000ee400080210ff */
[----:B---3--:R-:W-:Y:S05]  /*14470*/  @!P1 BRA `(.L_x_228) ;  /* 0xfffffffc00ec9947 */ /* 0x008fea000383ffff */
[----:B------:R-:W-:Y:S05]  /*14480*/  BRA `(.L_x_425) ;  /* 0xffffff6000907947 */ /* 0x000fea000383ffff */
.L_x_233:
[----:B-1----:R-:W-:-:S04]  /*14490*/  MOV R4, UR43 ;  /* 0x0000002b00047c02 */ /* 0x002fc80008000f00 */
[----:B------:R1:W2:Y:S03]  /*144a0*/  SYNCS.PHASECHK.TRANS64.TRYWAIT P2, [R4+URZ], R3 ;  /* 0x00000003040075a7 */ /* 0x0002a600080411ff */
[----:B--2---:R-:W-:Y:S05]  /*144b0*/  @!P2 NANOSLEEP.SYNCS 0x989680 ;  /* 0x009896800000a95d */ /* 0x004fea0003900000 */
[----:B------:R-:W2:Y:S02]  /*144c0*/  @!P2 SYNCS.PHASECHK.TRANS64 P2, [R4+URZ], R3 ;  /* 0x000000030400a5a7 */ /* 0x000ea400080410ff */
[----:B--2---:R-:W-:Y:S05]  /*144d0*/  @!P2 BRA `(.L_x_233) ;  /* 0xfffffffc00eca947 */ /* 0x004fea000383ffff */
[----:B------:R-:W-:Y:S05]  /*144e0*/  BRA `(.L_x_426) ;  /* 0xffffff6800787947 */ /* 0x000fea000383ffff */
.L_x_237:
[----:B--2---:R-:W-:-:S04]  /*144f0*/  MOV R3, UR48 ;  /* 0x0000003000037c02 */ /* 0x004fc80008000f00 */
[----:B------:R2:W3:Y:S03]  /*14500*/  SYNCS.PHASECHK.TRANS64.TRYWAIT P2, [R3+URZ], R0 ;  /* 0x00000000030075a7 */ /* 0x0004e600080411ff */
[----:B---3--:R-:W-:Y:S05]  /*14510*/  @!P2 NANOSLEEP.SYNCS 0x989680 ;  /* 0x009896800000a95d */ /* 0x008fea0003900000 */
[----:B------:R-:W3:Y:S02]  /*14520*/  @!P2 SYNCS.PHASECHK.TRANS64 P2, [R3+URZ], R0 ;  /* 0x000000000300a5a7 */ /* 0x000ee400080410ff */
[----:B---3--:R-:W-:Y:S05]  /*14530*/  @!P2 BRA `(.L_x_237) ;  /* 0xfffffffc00eca947 */ /* 0x008fea000383ffff */
[----:B------:R-:W-:Y:S05]  /*14540*/  BRA `(.L_x_427) ;  /* 0xffffff7c00f47947 */ /* 0x000fea000383ffff */
.L_x_242:
[----:B--2---:R-:W-:-:S04]  /*14550*/  MOV R0, UR45 ;  /* 0x0000002d00007c02 */ /* 0x004fc80008000f00 */
[----:B------:R2:W3:Y:S03]  /*14560*/  SYNCS.PHASECHK.TRANS64.TRYWAIT P1, [R0+URZ], R3 ;  /* 0x00000003000075a7 */ /* 0x0004e600080211ff */
[----:B---3--:R-:W-:Y:S05]  /*14570*/  @!P1 NANOSLEEP.SYNCS 0x989680 ;  /* 0x009896800000995d */ /* 0x008fea0003900000 */
[----:B------:R-:W3:Y:S02]  /*14580*/  @!P1 SYNCS.PHASECHK.TRANS64 P1, [R0+URZ], R3 ;  /* 0x00000003000095a7 */ /* 0x000ee400080210ff */
[----:B---3--:R-:W-:Y:S05]  /*14590*/  @!P1 BRA `(.L_x_242) ;  /* 0xfffffffc00ec9947 */ /* 0x008fea000383ffff */
[----:B------:R-:W-:Y:S05]  /*145a0*/  BRA `(.L_x_428) ;  /* 0xffffff8000a07947 */ /* 0x000fea000383ffff */
.L_x_247:
[----:B-1----:R-:W-:-:S04]  /*145b0*/  MOV R0, UR45 ;  /* 0x0000002d00007c02 */ /* 0x002fc80008000f00 */
[----:B------:R1:W2:Y:S03]  /*145c0*/  SYNCS.PHASECHK.TRANS64.TRYWAIT P1, [R0+URZ], R3 ;  /* 0x00000003000075a7 */ /* 0x0002a600080211ff */
[----:B--2---:R-:W-:Y:S05]  /*145d0*/  @!P1 NANOSLEEP.SYNCS 0x989680 ;  /* 0x009896800000995d */ /* 0x004fea0003900000 */
[----:B------:R-:W2:Y:S02]  /*145e0*/  @!P1 SYNCS.PHASECHK.TRANS64 P1, [R0+URZ], R3 ;  /* 0x00000003000095a7 */ /* 0x000ea400080210ff */
[----:B--2---:R-:W-:Y:S05]  /*145f0*/  @!P1 BRA `(.L_x_247) ;  /* 0xfffffffc00ec9947 */ /* 0x004fea000383ffff */
[----:B------:R-:W-:Y:S05]  /*14600*/  BRA `(.L_x_429) ;  /* 0xffffff8400307947 */ /* 0x000fea000383ffff */
.L_x_252:
[----:B-1----:R-:W-:-:S04]  /*14610*/  MOV R4, UR43 ;  /* 0x0000002b00047c02 */ /* 0x002fc80008000f00 */
[----:B------:R1:W2:Y:S03]  /*14620*/  SYNCS.PHASECHK.TRANS64.TRYWAIT P2, [R4+URZ], R3 ;  /* 0x00000003040075a7 */ /* 0x0002a600080411ff */
[----:B--2---:R-:W-:Y:S05]  /*14630*/  @!P2 NANOSLEEP.SYNCS 0x989680 ;  /* 0x009896800000a95d */ /* 0x004fea0003900000 */
[----:B------:R-:W2:Y:S02]  /*14640*/  @!P2 SYNCS.PHASECHK.TRANS64 P2, [R4+URZ], R3 ;  /* 0x000000030400a5a7 */ /* 0x000ea400080410ff */
[----:B--2---:R-:W-:Y:S05]  /*14650*/  @!P2 BRA `(.L_x_252) ;  /* 0xfffffffc00eca947 */ /* 0x004fea000383ffff */
[----:B------:R-:W-:Y:S05]  /*14660*/  BRA `(.L_x_430) ;  /* 0xffffffa000287947 */ /* 0x000fea000383ffff */
.L_x_256:
[----:B--2---:R-:W-:-:S04]  /*14670*/  MOV R3, UR48 ;  /* 0x0000003000037c02 */ /* 0x004fc80008000f00 */
[----:B------:R2:W4:Y:S03]  /*14680*/  SYNCS.PHASECHK.TRANS64.TRYWAIT P2, [R3+URZ], R0 ;  /* 0x00000000030075a7 */ /* 0x00052600080411ff */
[----:B----4-:R-:W-:Y:S05]  /*14690*/  @!P2 NANOSLEEP.SYNCS 0x989680 ;  /* 0x009896800000a95d */ /* 0x010fea0003900000 */
[----:B------:R-:W4:Y:S02]  /*146a0*/  @!P2 SYNCS.PHASECHK.TRANS64 P2, [R3+URZ], R0 ;  /* 0x000000000300a5a7 */ /* 0x000f2400080410ff */
[----:B----4-:R-:W-:Y:S05]  /*146b0*/  @!P2 BRA `(.L_x_256) ;  /* 0xfffffffc00eca947 */ /* 0x010fea000383ffff */
[----:B------:R-:W-:Y:S05]  /*146c0*/  BRA `(.L_x_431) ;  /* 0xffffffb400a47947 */ /* 0x000fea000383ffff */
.L_x_261:
[----:B--2---:R-:W-:-:S04]  /*146d0*/  MOV R0, UR45 ;  /* 0x0000002d00007c02 */ /* 0x004fc80008000f00 */
[----:B------:R2:W3:Y:S03]  /*146e0*/  SYNCS.PHASECHK.TRANS64.TRYWAIT P1, [R0+URZ], R3 ;  /* 0x00000003000075a7 */ /* 0x0004e600080211ff */
[----:B---3--:R-:W-:Y:S05]  /*146f0*/  @!P1 NANOSLEEP.SYNCS 0x989680 ;  /* 0x009896800000995d */ /* 0x008fea0003900000 */
[----:B------:R-:W3:Y:S02]  /*14700*/  @!P1 SYNCS.PHASECHK.TRANS64 P1, [R0+URZ], R3 ;  /* 0x00000003000095a7 */ /* 0x000ee400080210ff */
[----:B---3--:R-:W-:Y:S05]  /*14710*/  @!P1 BRA `(.L_x_261) ;  /* 0xfffffffc00ec9947 */ /* 0x008fea000383ffff */
[----:B------:R-:W-:Y:S05]  /*14720*/  BRA `(.L_x_432) ;  /* 0xffffffb800507947 */ /* 0x000fea000383ffff */
.L_x_266:
[----:B-1----:R-:W-:-:S04]  /*14730*/  MOV R0, UR48 ;  /* 0x0000003000007c02 */ /* 0x002fc80008000f00 */
[----:B------:R1:W2:Y:S03]  /*14740*/  SYNCS.PHASECHK.TRANS64.TRYWAIT P0, [R0+URZ], R3 ;  /* 0x00000003000075a7 */ /* 0x0002a600080011ff */
[----:B--2---:R-:W-:Y:S05]  /*14750*/  @!P0 NANOSLEEP.SYNCS 0x989680 ;  /* 0x009896800000895d */ /* 0x004fea0003900000 */
[----:B------:R-:W2:Y:S02]  /*14760*/  @!P0 SYNCS.PHASECHK.TRANS64 P0, [R0+URZ], R3 ;  /* 0x00000003000085a7 */ /* 0x000ea400080010ff */
[----:B--2---:R-:W-:Y:S05]  /*14770*/  @!P0 BRA `(.L_x_266) ;  /* 0xfffffffc00ec8947 */ /* 0x004fea000383ffff */
[----:B------:R-:W-:Y:S05]  /*14780*/  BRA `(.L_x_433) ;  /* 0xffffffb800dc7947 */ /* 0x000fea000383ffff */
.L_x_272:
[----:B------:R-:W-:-:S07]  /*14790*/  MOV R0, UR8 ;  /* 0x0000000800007c02 */ /* 0x000fce0008000f00 */
.L_x_434:
[----:B-1----:R1:W2:Y:S02]  /*147a0*/  SYNCS.PHASECHK.TRANS64.TRYWAIT P1, [R0+URZ+0xb010], R5 ;  /* 0x00b01005000075a7 */ /* 0x0022a400080211ff */
[----:B--2---:R-:W-:Y:S05]  /*147b0*/  @!P1 NANOSLEEP.SYNCS 0x989680 ;  /* 0x009896800000995d */ /* 0x004fea0003900000 */
[----:B------:R-:W2:Y:S02]  /*147c0*/  @!P1 SYNCS.PHASECHK.TRANS64 P1, [R0+URZ+0xb010], R5 ;  /* 0x00b01005000095a7 */ /* 0x000ea400080210ff */
[----:B--2---:R-:W-:Y:S05]  /*147d0*/  @!P1 BRA `(.L_x_434) ;  /* 0xfffffffc00f09947 */ /* 0x004fea000383ffff */
[----:B------:R-:W-:Y:S05]  /*147e0*/  BRA `(.L_x_435) ;  /* 0xffffffc000a07947 */ /* 0x000fea000383ffff */
.L_x_278:
[----:B------:R-:W-:-:S07]  /*147f0*/  MOV R0, UR17 ;  /* 0x0000001100007c02 */ /* 0x000fce0008000f00 */
.L_x_436:
[----:B-1----:R1:W2:Y:S02]  /*14800*/  SYNCS.PHASECHK.TRANS64.TRYWAIT P1, [R0+URZ+0xb038], R3 ;  /* 0x00b03803000075a7 */ /* 0x0022a400080211ff */
[----:B--2---:R-:W-:Y:S05]  /*14810*/  @!P1 NANOSLEEP.SYNCS 0x989680 ;  /* 0x009896800000995d */ /* 0x004fea0003900000 */
[----:B------:R-:W2:Y:S02]  /*14820*/  @!P1 SYNCS.PHASECHK.TRANS64 P1, [R0+URZ+0xb038], R3 ;  /* 0x00b03803000095a7 */ /* 0x000ea400080210ff */
[----:B--2---:R-:W-:Y:S05]  /*14830*/  @!P1 BRA `(.L_x_436) ;  /* 0xfffffffc00f09947 */ /* 0x004fea000383ffff */
[----:B------:R-:W-:Y:S05]  /*14840*/  BRA `(.L_x_437) ;  /* 0xffffffc000f47947 */ /* 0x000fea000383ffff */
.L_x_284:
[----:B-1----:R-:W-:-:S07]  /*14850*/  MOV R0, UR8 ;  /* 0x0000000800007c02 */ /* 0x002fce0008000f00 */
.L_x_438:
[----:B-1----:R1:W2:Y:S02]  /*14860*/  SYNCS.PHASECHK.TRANS64.TRYWAIT P1, [R0+URZ+0xb018], R5 ;  /* 0x00b01805000075a7 */ /* 0x0022a400080211ff */
[----:B--2---:R-:W-:Y:S05]  /*14870*/  @!P1 NANOSLEEP.SYNCS 0x989680 ;  /* 0x009896800000995d */ /* 0x004fea0003900000 */
[----:B------:R-:W2:Y:S02]  /*14880*/  @!P1 SYNCS.PHASECHK.TRANS64 P1, [R0+URZ+0xb018], R5 ;  /* 0x00b01805000095a7 */ /* 0x000ea400080210ff */
[----:B--2---:R-:W-:Y:S05]  /*14890*/  @!P1 BRA `(.L_x_438) ;  /* 0xfffffffc00f09947 */ /* 0x004fea000383ffff */
[----:B------:R-:W-:Y:S05]  /*148a0*/  BRA `(.L_x_439) ;  /* 0xffffffc400587947 */ /* 0x000fea000383ffff */
.L_x_290:
[----:B------:R-:W-:-:S07]  /*148b0*/  MOV R0, UR17 ;  /* 0x0000001100007c02 */ /* 0x000fce0008000f00 */
.L_x_440:
[----:B-1----:R1:W2:Y:S02]  /*148c0*/  SYNCS.PHASECHK.TRANS64.TRYWAIT P1, [R0+URZ+0xb038], R3 ;  /* 0x00b03803000075a7 */ /* 0x0022a400080211ff */
[----:B--2---:R-:W-:Y:S05]  /*148d0*/  @!P1 NANOSLEEP.SYNCS 0x989680 ;  /* 0x009896800000995d */ /* 0x004fea0003900000 */
[----:B------:R-:W2:Y:S02]  /*148e0*/  @!P1 SYNCS.PHASECHK.TRANS64 P1, [R0+URZ+0xb038], R3 ;  /* 0x00b03803000095a7 */ /* 0x000ea400080210ff */
[----:B--2---:R-:W-:Y:S05]  /*148f0*/  @!P1 BRA `(.L_x_440) ;  /* 0xfffffffc00f09947 */ /* 0x004fea000383ffff */
[----:B------:R-:W-:Y:S05]  /*14900*/  BRA `(.L_x_441) ;  /* 0xffffffc400b47947 */ /* 0x000fea000383ffff */
.L_x_296:
[----:B------:R-:W-:-:S07]  /*14910*/  MOV R0, UR17 ;  /* 0x0000001100007c02 */ /* 0x000fce0008000f00 */
.L_x_442:
[----:B-1----:R1:W2:Y:S02]  /*14920*/  SYNCS.PHASECHK.TRANS64.TRYWAIT P1, [R0+URZ+0xb038], R3 ;  /* 0x00b03803000075a7 */ /* 0x0022a400080211ff */
[----:B--2---:R-:W-:Y:S05]  /*14930*/  @!P1 NANOSLEEP.SYNCS 0x989680 ;  /* 0x009896800000995d */ /* 0x004fea0003900000 */
[----:B------:R-:W2:Y:S02]  /*14940*/  @!P1 SYNCS.PHASECHK.TRANS64 P1, [R0+URZ+0xb038], R3 ;  /* 0x00b03803000095a7 */ /* 0x000ea400080210ff */
[----:B--2---:R-:W-:Y:S05]  /*14950*/  @!P1 BRA `(.L_x_442) ;  /* 0xfffffffc00f09947 */ /* 0x004fea000383ffff */
[----:B------:R-:W-:Y:S05]  /*14960*/  BRA `(.L_x_443) ;  /* 0xffffffc800547947 */ /* 0x000fea000383ffff */
.L_x_301:
[----:B------:R-:W-:-:S07]  /*14970*/  MOV R0, UR17 ;  /* 0x0000001100007c02 */ /* 0x000fce0008000f00 */
.L_x_444:
[----:B-1----:R1:W2:Y:S02]  /*14980*/  SYNCS.PHASECHK.TRANS64.TRYWAIT P1, [R0+URZ+0xb038], R3 ;  /* 0x00b03803000075a7 */ /* 0x0022a400080211ff */
[----:B--2---:R-:W-:Y:S05]  /*14990*/  @!P1 NANOSLEEP.SYNCS 0x989680 ;  /* 0x009896800000995d */ /* 0x004fea0003900000 */
[----:B------:R-:W2:Y:S02]  /*149a0*/  @!P1 SYNCS.PHASECHK.TRANS64 P1, [R0+URZ+0xb038], R3 ;  /* 0x00b03803000095a7 */ /* 0x000ea400080210ff */
[----:B--2---:R-:W-:Y:S05]  /*149b0*/  @!P1 BRA `(.L_x_444) ;  /* 0xfffffffc00f09947 */ /* 0x004fea000383ffff */
[----:B------:R-:W-:Y:S05]  /*149c0*/  BRA `(.L_x_445) ;  /* 0xffffffc800c87947 */ /* 0x000fea000383ffff */
.L_x_306:
[----:B------:R-:W-:-:S07]  /*149d0*/  MOV R0, UR17 ;  /* 0x0000001100007c02 */ /* 0x000fce0008000f00 */
.L_x_446:
[----:B-1----:R1:W2:Y:S02]  /*149e0*/  SYNCS.PHASECHK.TRANS64.TRYWAIT P1, [R0+URZ+0xb038], R3 ;  /* 0x00b03803000075a7 */ /* 0x0022a400080211ff */
[----:B--2---:R-:W-:Y:S05]  /*149f0*/  @!P1 NANOSLEEP.SYNCS 0x989680 ;  /* 0x009896800000995d */ /* 0x004fea0003900000 */
[----:B------:R-:W2:Y:S02]  /*14a00*/  @!P1 SYNCS.PHASECHK.TRANS64 P1, [R0+URZ+0xb038], R3 ;  /* 0x00b03803000095a7 */ /* 0x000ea400080210ff */
[----:B--2---:R-:W-:Y:S05]  /*14a10*/  @!P1 BRA `(.L_x_446) ;  /* 0xfffffffc00f09947 */ /* 0x004fea000383ffff */
[----:B------:R-:W-:Y:S05]  /*14a20*/  BRA `(.L_x_447) ;  /* 0xffffffcc00307947 */ /* 0x000fea000383ffff */
.L_x_311:
[----:B------:R-:W-:-:S07]  /*14a30*/  MOV R0, UR17 ;  /* 0x0000001100007c02 */ /* 0x000fce0008000f00 */
.L_x_448:
[----:B-1----:R1:W2:Y:S02]  /*14a40*/  SYNCS.PHASECHK.TRANS64.TRYWAIT P1, [R0+URZ+0xb038], R3 ;  /* 0x00b03803000075a7 */ /* 0x0022a400080211ff */
[----:B--2---:R-:W-:Y:S05]  /*14a50*/  @!P1 NANOSLEEP.SYNCS 0x989680 ;  /* 0x009896800000995d */ /* 0x004fea0003900000 */
[----:B------:R-:W2:Y:S02]  /*14a60*/  @!P1 SYNCS.PHASECHK.TRANS64 P1, [R0+URZ+0xb038], R3 ;  /* 0x00b03803000095a7 */ /* 0x000ea400080210ff */
[----:B--2---:R-:W-:Y:S05]  /*14a70*/  @!P1 BRA `(.L_x_448) ;  /* 0xfffffffc00f09947 */ /* 0x004fea000383ffff */
[----:B------:R-:W-:Y:S05]  /*14a80*/  BRA `(.L_x_449) ;  /* 0xffffffcc00987947 */ /* 0x000fea000383ffff */
.L_x_316:
[----:B------:R-:W-:-:S07]  /*14a90*/  MOV R0, UR17 ;  /* 0x0000001100007c02 */ /* 0x000fce0008000f00 */
.L_x_450:
[----:B-1----:R1:W2:Y:S02]  /*14aa0*/  SYNCS.PHASECHK.TRANS64.TRYWAIT P1, [R0+URZ+0xb038], R3 ;  /* 0x00b03803000075a7 */ /* 0x0022a400080211ff */
[----:B--2---:R-:W-:Y:S05]  /*14ab0*/  @!P1 NANOSLEEP.SYNCS 0x989680 ;  /* 0x009896800000995d */ /* 0x004fea0003900000 */
[----:B------:R-:W2:Y:S02]  /*14ac0*/  @!P1 SYNCS.PHASECHK.TRANS64 P1, [R0+URZ+0xb038], R3 ;  /* 0x00b03803000095a7 */ /* 0x000ea400080210ff */
[----:B--2---:R-:W-:Y:S05]  /*14ad0*/  @!P1 BRA `(.L_x_450) ;  /* 0xfffffffc00f09947 */ /* 0x004fea000383ffff */
[----:B------:R-:W-:Y:S05]  /*14ae0*/  BRA `(.L_x_451) ;  /* 0xffffffd000007947 */ /* 0x000fea000383ffff */
.L_x_321:
[----:B------:R-:W-:-:S07]  /*14af0*/  MOV R0, UR17 ;  /* 0x0000001100007c02 */ /* 0x000fce0008000f00 */
.L_x_452:
[----:B-1----:R1:W2:Y:S02]  /*14b00*/  SYNCS.PHASECHK.TRANS64.TRYWAIT P1, [R0+URZ+0xb038], R3 ;  /* 0x00b03803000075a7 */ /* 0x0022a400080211ff */
[----:B--2---:R-:W-:Y:S05]  /*14b10*/  @!P1 NANOSLEEP.SYNCS 0x989680 ;  /* 0x009896800000995d */ /* 0x004fea0003900000 */
[----:B------:R-:W2:Y:S02]  /*14b20*/  @!P1 SYNCS.PHASECHK.TRANS64 P1, [R0+URZ+0xb038], R3 ;  /* 0x00b03803000095a7 */ /* 0x000ea400080210ff */
[----:B--2---:R-:W-:Y:S05]  /*14b30*/  @!P1 BRA `(.L_x_452) ;  /* 0xfffffffc00f09947 */ /* 0x004fea000383ffff */
[----:B------:R-:W-:Y:S05]  /*14b40*/  BRA `(.L_x_453) ;  /* 0xffffffd000687947 */ /* 0x000fea000383ffff */
.L_x_326:
[----:B------:R-:W-:-:S07]  /*14b50*/  MOV R0, UR17 ;  /* 0x0000001100007c02 */ /* 0x000fce0008000f00 */
.L_x_454:
[----:B-1----:R1:W2:Y:S02]  /*14b60*/  SYNCS.PHASECHK.TRANS64.TRYWAIT P1, [R0+URZ+0xb038], R3 ;  /* 0x00b03803000075a7 */ /* 0x0022a400080211ff */
[----:B--2---:R-:W-:Y:S05]  /*14b70*/  @!P1 NANOSLEEP.SYNCS 0x989680 ;  /* 0x009896800000995d */ /* 0x004fea0003900000 */
[----:B------:R-:W2:Y:S02]  /*14b80*/  @!P1 SYNCS.PHASECHK.TRANS64 P1, [R0+URZ+0xb038], R3 ;  /* 0x00b03803000095a7 */ /* 0x000ea400080210ff */
[----:B--2---:R-:W-:Y:S05]  /*14b90*/  @!P1 BRA `(.L_x_454) ;  /* 0xfffffffc00f09947 */ /* 0x004fea000383ffff */
[----:B------:R-:W-:Y:S05]  /*14ba0*/  BRA `(.L_x_455) ;  /* 0xffffffd000d07947 */ /* 0x000fea000383ffff */
.L_x_331:
[----:B------:R-:W-:-:S07]  /*14bb0*/  MOV R0, UR17 ;  /* 0x0000001100007c02 */ /* 0x000fce0008000f00 */
.L_x_456:
[----:B-1----:R1:W2:Y:S02]  /*14bc0*/  SYNCS.PHASECHK.TRANS64.TRYWAIT P1, [R0+URZ+0xb038], R3 ;  /* 0x00b03803000075a7 */ /* 0x0022a400080211ff */
[----:B--2---:R-:W-:Y:S05]  /*14bd0*/  @!P1 NANOSLEEP.SYNCS 0x989680 ;  /* 0x009896800000995d */ /* 0x004fea0003900000 */
[----:B------:R-:W2:Y:S02]  /*14be0*/  @!P1 SYNCS.PHASECHK.TRANS64 P1, [R0+URZ+0xb038], R3 ;  /* 0x00b03803000095a7 */ /* 0x000ea400080210ff */
[----:B--2---:R-:W-:Y:S05]  /*14bf0*/  @!P1 BRA `(.L_x_456) ;  /* 0xfffffffc00f09947 */ /* 0x004fea000383ffff */
[----:B------:R-:W-:Y:S05]  /*14c00*/  BRA `(.L_x_457) ;  /* 0xffffffd400387947 */ /* 0x000fea000383ffff */
.L_x_337:
[----:B------:R-:W-:-:S07]  /*14c10*/  MOV R0, UR17 ;  /* 0x0000001100007c02 */ /* 0x000fce0008000f00 */
.L_x_458:
[----:B-1----:R1:W2:Y:S02]  /*14c20*/  SYNCS.PHASECHK.TRANS64.TRYWAIT P1, [R0+URZ+0xb038], R3 ;  /* 0x00b03803000075a7 */ /* 0x0022a400080211ff */
[----:B--2---:R-:W-:Y:S05]  /*14c30*/  @!P1 NANOSLEEP.SYNCS 0x989680 ;  /* 0x009896800000995d */ /* 0x004fea0003900000 */
[----:B------:R-:W2:Y:S02]  /*14c40*/  @!P1 SYNCS.PHASECHK.TRANS64 P1, [R0+URZ+0xb038], R3 ;  /* 0x00b03803000095a7 */ /* 0x000ea400080210ff */
[----:B--2---:R-:W-:Y:S05]  /*14c50*/  @!P1 BRA `(.L_x_458) ;  /* 0xfffffffc00f09947 */ /* 0x004fea000383ffff */
[----:B------:R-:W-:Y:S05]  /*14c60*/  BRA `(.L_x_459) ;  /* 0xffffffd400bc7947 */ /* 0x000fea000383ffff */
.L_x_342:
[----:B------:R-:W-:-:S07]  /*14c70*/  MOV R0, UR17 ;  /* 0x0000001100007c02 */ /* 0x000fce0008000f00 */
.L_x_460:
[----:B-1----:R1:W2:Y:S02]  /*14c80*/  SYNCS.PHASECHK.TRANS64.TRYWAIT P1, [R0+URZ+0xb038], R3 ;  /* 0x00b03803000075a7 */ /* 0x0022a400080211ff */
[----:B--2---:R-:W-:Y:S05]  /*14c90*/  @!P1 NANOSLEEP.SYNCS 0x989680 ;  /* 0x009896800000995d */ /* 0x004fea0003900000 */
[----:B------:R-:W2:Y:S02]  /*14ca0*/  @!P1 SYNCS.PHASECHK.TRANS64 P1, [R0+URZ+0xb038], R3 ;  /* 0x00b03803000095a7 */ /* 0x000ea400080210ff */
[----:B--2---:R-:W-:Y:S05]  /*14cb0*/  @!P1 BRA `(.L_x_460) ;  /* 0xfffffffc00f09947 */ /* 0x004fea000383ffff */
[----:B------:R-:W-:Y:S05]  /*14cc0*/  BRA `(.L_x_461) ;  /* 0xffffffd800247947 */ /* 0x000fea000383ffff */
.L_x_347:
[----:B------:R-:W-:-:S07]  /*14cd0*/  MOV R0, UR17 ;  /* 0x0000001100007c02 */ /* 0x000fce0008000f00 */
.L_x_462:
[----:B-1----:R1:W2:Y:S02]  /*14ce0*/  SYNCS.PHASECHK.TRANS64.TRYWAIT P1, [R0+URZ+0xb038], R3 ;  /* 0x00b03803000075a7 */ /* 0x0022a400080211ff */
[----:B--2---:R-:W-:Y:S05]  /*14cf0*/  @!P1 NANOSLEEP.SYNCS 0x989680 ;  /* 0x009896800000995d */ /* 0x004fea0003900000 */
[----:B------:R-:W2:Y:S02]  /*14d00*/  @!P1 SYNCS.PHASECHK.TRANS64 P1, [R0+URZ+0xb038], R3 ;  /* 0x00b03803000095a7 */ /* 0x000ea400080210ff */
[----:B--2---:R-:W-:Y:S05]  /*14d10*/  @!P1 BRA `(.L_x_462) ;  /* 0xfffffffc00f09947 */ /* 0x004fea000383ffff */
[----:B------:R-:W-:Y:S05]  /*14d20*/  BRA `(.L_x_463) ;  /* 0xffffffd800947947 */ /* 0x000fea000383ffff */
.L_x_352:
[----:B------:R-:W-:-:S07]  /*14d30*/  MOV R0, UR17 ;  /* 0x0000001100007c02 */ /* 0x000fce0008000f00 */
.L_x_464:
[----:B-1----:R1:W2:Y:S02]  /*14d40*/  SYNCS.PHASECHK.TRANS64.TRYWAIT P1, [R0+URZ+0xb038], R3 ;  /* 0x00b03803000075a7 */ /* 0x0022a400080211ff */
[----:B--2---:R-:W-:Y:S05]  /*14d50*/  @!P1 NANOSLEEP.SYNCS 0x989680 ;  /* 0x009896800000995d */ /* 0x004fea0003900000 */
[----:B------:R-:W2:Y:S02]  /*14d60*/  @!P1 SYNCS.PHASECHK.TRANS64 P1, [R0+URZ+0xb038], R3 ;  /* 0x00b03803000095a7 */ /* 0x000ea400080210ff */
[----:B--2---:R-:W-:Y:S05]  /*14d70*/  @!P1 BRA `(.L_x_464) ;  /* 0xfffffffc00f09947 */ /* 0x004fea000383ffff */
[----:B------:R-:W-:Y:S05]  /*14d80*/  BRA `(.L_x_465) ;  /* 0xffffffd800fc7947 */ /* 0x000fea000383ffff */
.L_x_357:
[----:B------:R-:W-:-:S07]  /*14d90*/  MOV R0, UR17 ;  /* 0x0000001100007c02 */ /* 0x000fce0008000f00 */
.L_x_466:
[----:B-1----:R1:W2:Y:S02]  /*14da0*/  SYNCS.PHASECHK.TRANS64.TRYWAIT P1, [R0+URZ+0xb038], R3 ;  /* 0x00b03803000075a7 */ /* 0x0022a400080211ff */
[----:B--2---:R-:W-:Y:S05]  /*14db0*/  @!P1 NANOSLEEP.SYNCS 0x989680 ;  /* 0x009896800000995d */ /* 0x004fea0003900000 */
[----:B------:R-:W2:Y:S02]  /*14dc0*/  @!P1 SYNCS.PHASECHK.TRANS64 P1, [R0+URZ+0xb038], R3 ;  /* 0x00b03803000095a7 */ /* 0x000ea400080210ff */
[----:B--2---:R-:W-:Y:S05]  /*14dd0*/  @!P1 BRA `(.L_x_466) ;  /* 0xfffffffc00f09947 */ /* 0x004fea000383ffff */
[----:B------:R-:W-:Y:S05]  /*14de0*/  BRA `(.L_x_467) ;  /* 0xffffffdc00707947 */ /* 0x000fea000383ffff */
.L_x_362:
[----:B------:R-:W-:-:S07]  /*14df0*/  MOV R0, UR9 ;  /* 0x0000000900007c02 */ /* 0x000fce0008000f00 */
.L_x_468:
[----:B-1----:R1:W2:Y:S02]  /*14e00*/  SYNCS.PHASECHK.TRANS64.TRYWAIT P1, [R0+URZ+0xb038], R3 ;  /* 0x00b03803000075a7 */ /* 0x0022a400080211ff */
[----:B--2---:R-:W-:Y:S05]  /*14e10*/  @!P1 NANOSLEEP.SYNCS 0x989680 ;  /* 0x009896800000995d */ /* 0x004fea0003900000 */
[----:B------:R-:W2:Y:S02]  /*14e20*/  @!P1 SYNCS.PHASECHK.TRANS64 P1, [R0+URZ+0xb038], R3 ;  /* 0x00b03803000095a7 */ /* 0x000ea400080210ff */
[----:B--2---:R-:W-:Y:S05]  /*14e30*/  @!P1 BRA `(.L_x_468) ;  /* 0xfffffffc00f09947 */ /* 0x004fea000383ffff */
[----:B------:R-:W-:Y:S05]  /*14e40*/  BRA `(.L_x_469) ;  /* 0xffffffdc00d87947 */ /* 0x000fea000383ffff */
.L_x_369:
[----:B------:R-:W-:-:S07]  /*14e50*/  MOV R0, UR17 ;  /* 0x0000001100007c02 */ /* 0x000fce0008000f00 */
.L_x_470:
[----:B-1----:R1:W4:Y:S02]  /*14e60*/  SYNCS.PHASECHK.TRANS64.TRYWAIT P0, [R0+URZ+0xb0b0], R3 ;  /* 0x00b0b003000075a7 */ /* 0x00232400080011ff */
[----:B----4-:R-:W-:Y:S05]  /*14e70*/  @!P0 NANOSLEEP.SYNCS 0x989680 ;  /* 0x009896800000895d */ /* 0x010fea0003900000 */
[----:B------:R-:W4:Y:S02]  /*14e80*/  @!P0 SYNCS.PHASECHK.TRANS64 P0, [R0+URZ+0xb0b0], R3 ;  /* 0x00b0b003000085a7 */ /* 0x000f2400080010ff */
[----:B----4-:R-:W-:Y:S05]  /*14e90*/  @!P0 BRA `(.L_x_470) ;  /* 0xfffffffc00f08947 */ /* 0x010fea000383ffff */
[----:B------:R-:W-:Y:S05]  /*14ea0*/  BRA `(.L_x_471) ;  /* 0xffffffe400687947 */ /* 0x000fea000383ffff */
.L_x_371:
[----:B-1----:R-:W-:-:S07]  /*14eb0*/  MOV R0, UR17 ;  /* 0x0000001100007c02 */ /* 0x002fce0008000f00 */
.L_x_472:
[----:B-1----:R1:W4:Y:S02]  /*14ec0*/  SYNCS.PHASECHK.TRANS64.TRYWAIT P0, [R0+URZ+0xb0b8], R3 ;  /* 0x00b0b803000075a7 */ /* 0x00232400080011ff */
[----:B----4-:R-:W-:Y:S05]  /*14ed0*/  @!P0 NANOSLEEP.SYNCS 0x989680 ;  /* 0x009896800000895d */ /* 0x010fea0003900000 */
[----:B------:R-:W4:Y:S02]  /*14ee0*/  @!P0 SYNCS.PHASECHK.TRANS64 P0, [R0+URZ+0xb0b8], R3 ;  /* 0x00b0b803000085a7 */ /* 0x000f2400080010ff */
[----:B----4-:R-:W-:Y:S05]  /*14ef0*/  @!P0 BRA `(.L_x_472) ;  /* 0xfffffffc00f08947 */ /* 0x010fea000383ffff */
[----:B------:R-:W-:Y:S05]  /*14f00*/  BRA `(.L_x_473) ;  /* 0xffffffe400787947 */ /* 0x000fea000383ffff */
        .weak           $__internal_0_$__cuda_sm10x_tcgen05_guardrail_trap_col_being_dealloced_not_returned_by_alloc
        .type           $__internal_0_$__cuda_sm10x_tcgen05_guardrail_trap_col_being_dealloced_not_returned_by_alloc,@function
        .size           $__internal_0_$__cuda_sm10x_tcgen05_guardrail_trap_col_being_dealloced_not_returned_by_alloc,($__internal_1_$__cuda_sm10x_tcgen05_guardrail_trap_phase_invalid_during_alloc - $__internal_0_$__cuda_sm10x_tcgen05_guardrail_trap_col_being_dealloced_not_returned_by_alloc)
$__internal_0_$__cuda_sm10x_tcgen05_guardrail_trap_col_being_dealloced_not_returned_by_alloc:
[----:B------:R-:W-:Y:S05]  /*14f10*/  BPT.TRAP 0x1 ;  /* 0x000000040000795c */ /* 0x000fea0000300000 */
[----:B------:R-:W-:-:S04]  /*14f20*/  MOV R3, 0x0 ;  /* 0x0000000000037802 */ /* 0x000fc80000000f00 */
[----:B------:R-:W-:Y:S05]  /*14f30*/  RET.REL.NODEC R2 `(_ZN7cutlass13device_kernelINS_4fmha6kernel36Sm100FmhaFwdKernelTmaWarpspecializedIN4cute5tupleIJiiiNS5_IJNS5_IJiiEEEiEEEEEENS1_10collective38Sm100FmhaFwdMainloopTmaWarpspecializedINS_10bfloat16_tEffNS5_IJNS4_1CILi256EEENSC_ILi64EEENSC_ILi32EEEEEENS5_IJiNSC_ILi1EEES7_EEENS5_IJiSH_NS5_IJNS5_IJNSC_ILi0EEEiEEEiEEEEEESM_NS9_10CausalMaskILb1EEENS5_IJNSC_ILi2EEESH_SH_EEENSC_ILb0EEEEENS9_38Sm100FmhaFwdEpilogueTmaWarpspecializedINS_6half_tEfNS5_IJNSC_ILi128EEESF_SE_EEESI_NS5_IJSH_S7_EEESR_EENS2_23PersistentTileSchedulerENS2_41Sm100FmhaCtxKernelWarpspecializedScheduleEEEEEvNT_6ParamsE) ;  /* 0xfffffeb002307950 */ /* 0x000fea0003c3ffff */
        .weak           $__internal_1_$__cuda_sm10x_tcgen05_guardrail_trap_phase_invalid_during_alloc
        .type           $__internal_1_$__cuda_sm10x_tcgen05_guardrail_trap_phase_invalid_during_alloc,@function
        .size           $__internal_1_$__cuda_sm10x_tcgen05_guardrail_trap_phase_invalid_during_alloc,($__internal_2_$__cuda_sm10x_tcgen05_guardrail_trap_unallocated_columns_being_dealloced - $__internal_1_$__cuda_sm10x_tcgen05_guardrail_trap_phase_invalid_during_alloc)
$__internal_1_$__cuda_sm10x_tcgen05_guardrail_trap_phase_invalid_during_alloc:
[----:B------:R-:W-:Y:S05]  /*14f40*/  BPT.TRAP 0x1 ;  /* 0x000000040000795c */ /* 0x000fea0000300000 */
[----:B------:R-:W-:-:S04]  /*14f50*/  HFMA2 R3, -RZ, RZ, 0, 0 ;  /* 0x00000000ff037431 */ /* 0x000fc800000001ff */
[----:B------:R-:W-:Y:S05]  /*14f60*/  RET.REL.NODEC R2 `(_ZN7cutlass13device_kernelINS_4fmha6kernel36Sm100FmhaFwdKernelTmaWarpspecializedIN4cute5tupleIJiiiNS5_IJNS5_IJiiEEEiEEEEEENS1_10collective38Sm100FmhaFwdMainloopTmaWarpspecializedINS_10bfloat16_tEffNS5_IJNS4_1CILi256EEENSC_ILi64EEENSC_ILi32EEEEEENS5_IJiNSC_ILi1EEES7_EEENS5_IJiSH_NS5_IJNS5_IJNSC_ILi0EEEiEEEiEEEEEESM_NS9_10CausalMaskILb1EEENS5_IJNSC_ILi2EEESH_SH_EEENSC_ILb0EEEEENS9_38Sm100FmhaFwdEpilogueTmaWarpspecializedINS_6half_tEfNS5_IJNSC_ILi128EEESF_SE_EEESI_NS5_IJSH_S7_EEESR_EENS2_23PersistentTileSchedulerENS2_41Sm100FmhaCtxKernelWarpspecializedScheduleEEEEEvNT_6ParamsE) ;  /* 0xfffffeb002247950 */ /* 0x000fea0003c3ffff */
        .weak           $__internal_2_$__cuda_sm10x_tcgen05_guardrail_trap_unallocated_columns_being_dealloced
        .type           $__internal_2_$__cuda_sm10x_tcgen05_guardrail_trap_unallocated_columns_being_dealloced,@function
        .size           $__internal_2_$__cuda_sm10x_tcgen05_guardrail_trap_unallocated_columns_being_dealloced,($__internal_3_$__cuda_sm3x_div_rn_noftz_f32_slowpath - $__internal_2_$__cuda_sm10x_tcgen05_guardrail_trap_unallocated_columns_being_dealloced)
$__internal_2_$__cuda_sm10x_tcgen05_guardrail_trap_unallocated_columns_being_dealloced:
[----:B------:R-:W-:Y:S05]  /*14f70*/  BPT.TRAP 0x1 ;  /* 0x000000040000795c */ /* 0x000fea0000300000 */
[----:B------:R-:W-:-:S04]  /*14f80*/  MOV R3, 0x0 ;  /* 0x0000000000037802 */ /* 0x000fc80000000f00 */
[----:B------:R-:W-:Y:S05]  /*14f90*/  RET.REL.NODEC R2 `(_ZN7cutlass13device_kernelINS_4fmha6kernel36Sm100FmhaFwdKernelTmaWarpspecializedIN4cute5tupleIJiiiNS5_IJNS5_IJiiEEEiEEEEEENS1_10collective38Sm100FmhaFwdMainloopTmaWarpspecializedINS_10bfloat16_tEffNS5_IJNS4_1CILi256EEENSC_ILi64EEENSC_ILi32EEEEEENS5_IJiNSC_ILi1EEES7_EEENS5_IJiSH_NS5_IJNS5_IJNSC_ILi0EEEiEEEiEEEEEESM_NS9_10CausalMaskILb1EEENS5_IJNSC_ILi2EEESH_SH_EEENSC_ILb0EEEEENS9_38Sm100FmhaFwdEpilogueTmaWarpspecializedINS_6half_tEfNS5_IJNSC_ILi128EEESF_SE_EEESI_NS5_IJSH_S7_EEESR_EENS2_23PersistentTileSchedulerENS2_41Sm100FmhaCtxKernelWarpspecializedScheduleEEEEEvNT_6ParamsE) ;  /* 0xfffffeb002187950 */ /* 0x000fea0003c3ffff */
        .weak           $__internal_3_$__cuda_sm3x_div_rn_noftz_f32_slowpath
        .type           $__internal_3_$__cuda_sm3x_div_rn_noftz_f32_slowpath,@function
        .size           $__internal_3_$__cuda_sm3x_div_rn_noftz_f32_slowpath,(.L_x_490 - $__internal_3_$__cuda_sm3x_div_rn_noftz_f32_slowpath)
$__internal_3_$__cuda_sm3x_div_rn_noftz_f32_slowpath:
[----:B------:R-:W-:Y:S01]  /*14fa0*/  SHF.R.U32.HI R3, RZ, 0x17, R22 ;  /* 0x00000017ff037819 */ /* 0x000fe20000011616 */
[----:B------:R-:W-:Y:S01]  /*14fb0*/  BSSY B1, `(.L_x_474) ;  /* 0x0000065000017945 */ /* 0x000fe20003800000 */
[--C-:B------:R-:W-:Y:S01]  /*14fc0*/  SHF.R.U32.HI R8, RZ, 0x17, R30.reuse ;  /* 0x00000017ff087819 */ /* 0x100fe2000001161e */
[----:B------:R-:W-:Y:S01]  /*14fd0*/  IMAD.MOV.U32 R7, RZ, RZ, R30 ;  /* 0x000000ffff077224 */ /* 0x000fe200078e001e */
[----:B------:R-:W-:Y:S01]  /*14fe0*/  LOP3.LUT R3, R3, 0xff, RZ, 0xc0, !PT ;  /* 0x000000ff03037812 */ /* 0x000fe200078ec0ff */
[----:B------:R-:W-:Y:S01]  /*14ff0*/  IMAD.MOV.U32 R6, RZ, RZ, R22 ;  /* 0x000000ffff067224 */ /* 0x000fe200078e0016 */
[----:B------:R-:W-:-:S03]  /*15000*/  LOP3.LUT R8, R8, 0xff, RZ, 0xc0, !PT ;  /* 0x000000ff08087812 */ /* 0x000fc600078ec0ff */
[----:B------:R-:W-:Y:S02]  /*15010*/  VIADD R0, R3, 0xffffffff ;  /* 0xffffffff03007836 */ /* 0x000fe40000000000 */
[----:B------:R-:W-:-:S03]  /*15020*/  VIADD R5, R8, 0xffffffff ;  /* 0xffffffff08057836 */ /* 0x000fc60000000000 */
[----:B------:R-:W-:-:S04]  /*15030*/  ISETP.GT.U32.AND P0, PT, R0, 0xfd, PT ;  /* 0x000000fd0000780c */ /* 0x000fc80003f04070 */
[----:B------:R-:W-:-:S13]  /*15040*/  ISETP.GT.U32.OR P0, PT, R5, 0xfd, P0 ;  /* 0x000000fd0500780c */ /* 0x000fda0000704470 */
[----:B------:R-:W-:Y:S01]  /*15050*/  @!P0 IMAD.MOV.U32 R10, RZ, RZ, RZ ;  /* 0x000000ffff0a8224 */ /* 0x000fe200078e00ff */
[----:B------:R-:W-:Y:S06]  /*15060*/  @!P0 BRA `(.L_x_475) ;  /* 0x00000000005c8947 */ /* 0x000fec0003800000 */
[----:B------:R-:W-:Y:S02]  /*15070*/  FSETP.GTU.FTZ.AND P1, PT, |R30|, +INF , PT ;  /* 0x7f8000001e00780b */ /* 0x000fe40003f3c200 */
[----:B------:R-:W-:-:S04]  /*15080*/  FSETP.GTU.FTZ.AND P0, PT, |R22|, +INF , PT ;  /* 0x7f8000001600780b */ /* 0x000fc80003f1c200 */
[----:B------:R-:W-:-:S13]  /*15090*/  PLOP3.LUT P0, PT, P1, P0, PT, 0xf8, 0x8f ;  /* 0x00000000008f781c */ /* 0x000fda0000f01f70 */
[----:B------:R-:W-:Y:S05]  /*150a0*/  @P0 BRA `(.L_x_476) ;  /* 0x0000000400500947 */ /* 0x000fea0003800000 */
[----:B------:R-:W-:-:S13]  /*150b0*/  LOP3.LUT P0, RZ, R6, 0x7fffffff, R7, 0xc8, !PT ;  /* 0x7fffffff06ff7812 */ /* 0x000fda000780c807 */
[----:B------:R-:W-:Y:S05]  /*150c0*/  @!P0 BRA `(.L_x_477) ;  /* 0x0000000400408947 */ /* 0x000fea0003800000 */
[----:B------:R-:W-:Y:S02]  /*150d0*/  FSETP.NEU.FTZ.AND P0, PT, |R30|, +INF , PT ;  /* 0x7f8000001e00780b */ /* 0x000fe40003f1d200 */
[----:B------:R-:W-:Y:S02]  /*150e0*/  FSETP.NEU.FTZ.AND P1, PT, |R22|, +INF , PT ;  /* 0x7f8000001600780b */ /* 0x000fe40003f3d200 */
[----:B------:R-:W-:-:S11]  /*150f0*/  FSETP.NEU.FTZ.AND P2, PT, |R30|, +INF , PT ;  /* 0x7f8000001e00780b */ /* 0x000fd60003f5d200 */
[----:B------:R-:W-:Y:S05]  /*15100*/  @!P1 BRA !P0, `(.L_x_477) ;  /* 0x0000000400309947 */ /* 0x000fea0004000000 */
[----:B------:R-:W-:-:S04]  /*15110*/  LOP3.LUT P0, RZ, R7, 0x7fffffff, RZ, 0xc0, !PT ;  /* 0x7fffffff07ff7812 */ /* 0x000fc8000780c0ff */
[----:B------:R-:W-:-:S13]  /*15120*/  PLOP3.LUT P0, PT, P1, P0, PT, 0x2f, 0xf2 ;  /* 0x0000000000f2781c */ /* 0x000fda0000f00577 */
[----:B------:R-:W-:Y:S05]  /*15130*/  @P0 BRA `(.L_x_478) ;  /* 0x00000004001c0947 */ /* 0x000fea0003800000 */
[----:B------:R-:W-:-:S04]  /*15140*/  LOP3.LUT P0, RZ, R6, 0x7fffffff, RZ, 0xc0, !PT ;  /* 0x7fffffff06ff7812 */ /* 0x000fc8000780c0ff */
[----:B------:R-:W-:-:S13]  /*15150*/  PLOP3.LUT P0, PT, P2, P0, PT, 0x2f, 0xf2 ;  /* 0x0000000000f2781c */ /* 0x000fda0001700577 */
[----:B------:R-:W-:Y:S05]  /*15160*/  @P0 BRA `(.L_x_479) ;  /* 0x0000000400040947 */ /* 0x000fea0003800000 */
[----:B------:R-:W-:Y:S02]  /*15170*/  ISETP.GE.AND P1, PT, R5, RZ, PT ;  /* 0x000000ff0500720c */ /* 0x000fe40003f26270 */
[----:B------:R-:W-:-:S11]  /*15180*/  ISETP.GE.AND P0, PT, R0, RZ, PT ;  /* 0x000000ff0000720c */ /* 0x000fd60003f06270 */
[----:B------:R-:W-:Y:S01]  /*15190*/  @P1 MOV R10, RZ ;  /* 0x000000ff000a1202 */ /* 0x000fe20000000f00 */
[----:B------:R-:W-:Y:S01]  /*151a0*/  @!P1 FFMA R7, R30, 1.84467440737095516160e+19, RZ ;  /* 0x5f8000001e079823 */ /* 0x000fe200000000ff */
[----:B------:R-:W-:Y:S01]  /*151b0*/  @!P1 MOV R10, 0xffffffc0 ;  /* 0xffffffc0000a9802 */ /* 0x000fe20000000f00 */
[----:B------:R-:W-:-:S03]  /*151c0*/  @!P0 FFMA R6, R22, 1.84467440737095516160e+19, RZ ;  /* 0x5f80000016068823 */ /* 0x000fc600000000ff */
[----:B------:R-:W-:-:S07]  /*151d0*/  @!P0 IADD3 R10, PT, PT, R10, 0x40, RZ ;  /* 0x000000400a0a8810 */ /* 0x000fce0007ffe0ff */
.L_x_475:
[----:B------:R-:W-:Y:S01]  /*151e0*/  LEA R11, R3, 0xc0800000, 0x17 ;  /* 0xc0800000030b7811 */ /* 0x000fe200078eb8ff */
[----:B------:R-:W-:Y:S01]  /*151f0*/  BSSY B0, `(.L_x_480) ;  /* 0x0000036000007945 */ /* 0x000fe20003800000 */
[----:B------:R-:W-:Y:S02]  /*15200*/  IADD3 R8, PT, PT, R8, -0x7f, RZ ;  /* 0xffffff8108087810 */ /* 0x000fe40007ffe0ff */
[----:B------:R-:W-:-:S03]  /*15210*/  IADD3 R11, PT, PT, -R11, R6, RZ ;  /* 0x000000060b0b7210 */ /* 0x000fc60007ffe1ff */
[----:B------:R-:W-:Y:S01]  /*15220*/  IMAD R9, R8, -0x800000, R7 ;  /* 0xff80000008097824 */ /* 0x000fe200078e0207 */
[----:B------:R-:W1:Y:S01]  /*15230*/  MUFU.RCP R5, R11 ;  /* 0x0000000b00057308 */ /* 0x000e620000001000 */
[----:B------:R-:W-:-:S04]  /*15240*/  FADD.FTZ R6, -R11, -RZ ;  /* 0x800000ff0b067221 */ /* 0x000fc80000010100 */
[----:B-1----:R-:W-:-:S04]  /*15250*/  FFMA R0, R5, R6, 1 ;  /* 0x3f80000005007423 */ /* 0x002fc80000000006 */
[----:B------:R-:W-:-:S04]  /*15260*/  FFMA R0, R5, R0, R5 ;  /* 0x0000000005007223 */ /* 0x000fc80000000005 */
[----:B------:R-:W-:-:S04]  /*15270*/  FFMA R7, R9, R0, RZ ;  /* 0x0000000009077223 */ /* 0x000fc800000000ff */
[----:B------:R-:W-:-:S04]  /*15280*/  FFMA R5, R6, R7, R9 ;  /* 0x0000000706057223 */ /* 0x000fc80000000009 */
[----:B------:R-:W-:-:S04]  /*15290*/  FFMA R5, R0, R5, R7 ;  /* 0x0000000500057223 */ /* 0x000fc80000000007 */
[----:B------:R-:W-:Y:S01]  /*152a0*/  FFMA R6, R6, R5, R9 ;  /* 0x0000000506067223 */ /* 0x000fe20000000009 */
[----:B------:R-:W-:-:S03]  /*152b0*/  IADD3 R9, PT, PT, R8, 0x7f, -R3 ;  /* 0x0000007f08097810 */ /* 0x000fc60007ffe803 */
[----:B------:R-:W-:Y:S01]  /*152c0*/  FFMA R7, R0, R6, R5 ;  /* 0x0000000600077223 */ /* 0x000fe20000000005 */
[----:B------:R-:W-:-:S04]  /*152d0*/  IADD3 R10, PT, PT, R9, R10, RZ ;  /* 0x0000000a090a7210 */ /* 0x000fc80007ffe0ff */
[----:B------:R-:W-:-:S04]  /*152e0*/  SHF.R.U32.HI R3, RZ, 0x17, R7 ;  /* 0x00000017ff037819 */ /* 0x000fc80000011607 */
[----:B------:R-:W-:-:S04]  /*152f0*/  LOP3.LUT R3, R3, 0xff, RZ, 0xc0, !PT ;  /* 0x000000ff03037812 */ /* 0x000fc800078ec0ff */
[----:B------:R-:W-:-:S04]  /*15300*/  IADD3 R3, PT, PT, R3, R10, RZ ;  /* 0x0000000a03037210 */ /* 0x000fc80007ffe0ff */
[----:B------:R-:W-:-:S04]  /*15310*/  IADD3 R8, PT, PT, R3, -0x1, RZ ;  /* 0xffffffff03087810 */ /* 0x000fc80007ffe0ff */
[----:B------:R-:W-:-:S13]  /*15320*/  ISETP.GE.U32.AND P0, PT, R8, 0xfe, PT ;  /* 0x000000fe0800780c */ /* 0x000fda0003f06070 */
[----:B------:R-:W-:Y:S05]  /*15330*/  @!P0 BRA `(.L_x_481) ;  /* 0x0000000000808947 */ /* 0x000fea0003800000 */
[----:B------:R-:W-:-:S13]  /*15340*/  ISETP.GT.AND P0, PT, R3, 0xfe, PT ;  /* 0x000000fe0300780c */ /* 0x000fda0003f04270 */
[----:B------:R-:W-:Y:S05]  /*15350*/  @P0 BRA `(.L_x_482) ;  /* 0x00000000006c0947 */ /* 0x000fea0003800000 */
[----:B------:R-:W-:-:S13]  /*15360*/  ISETP.GE.AND P0, PT, R3, 0x1, PT ;  /* 0x000000010300780c */ /* 0x000fda0003f06270 */
[----:B------:R-:W-:Y:S05]  /*15370*/  @P0 BRA `(.L_x_483) ;  /* 0x0000000000740947 */ /* 0x000fea0003800000 */
[----:B------:R-:W-:Y:S02]  /*15380*/  ISETP.GE.AND P0, PT, R3, -0x18, PT ;  /* 0xffffffe80300780c */ /* 0x000fe40003f06270 */
[----:B------:R-:W-:-:S11]  /*15390*/  LOP3.LUT R7, R7, 0x80000000, RZ, 0xc0, !PT ;  /* 0x8000000007077812 */ /* 0x000fd600078ec0ff */
[----:B------:R-:W-:Y:S05]  /*153a0*/  @!P0 BRA `(.L_x_483) ;  /* 0x0000000000688947 */ /* 0x000fea0003800000 */
[CCC-:B------:R-:W-:Y:S01]  /*153b0*/  FFMA.RZ R8, R0.reuse, R6.reuse, R5.reuse ;  /* 0x0000000600087223 */ /* 0x1c0fe2000000c005 */
[CCC-:B------:R-:W-:Y:S01]  /*153c0*/  FFMA.RP R9, R0.reuse, R6.reuse, R5.reuse ;  /* 0x0000000600097223 */ /* 0x1c0fe20000008005 */
[----:B------:R-:W-:Y:S01]  /*153d0*/  FFMA.RM R6, R0, R6, R5 ;  /* 0x0000000600067223 */ /* 0x000fe20000004005 */
[C---:B------:R-:W-:Y:S01]  /*153e0*/  VIADD R0, R3.reuse, 0x20 ;  /* 0x0000002003007836 */ /* 0x040fe20000000000 */
[C---:B------:R-:W-:Y:S02]  /*153f0*/  ISETP.NE.AND P0, PT, R3.reuse, RZ, PT ;  /* 0x000000ff0300720c */ /* 0x040fe40003f05270 */
[----:B------:R-:W-:Y:S02]  /*15400*/  LOP3.LUT R8, R8, 0x7fffff, RZ, 0xc0, !PT ;  /* 0x007fffff08087812 */ /* 0x000fe400078ec0ff */
[----:B------:R-:W-:Y:S01]  /*15410*/  ISETP.NE.AND P1, PT, R3, RZ, PT ;  /* 0x000000ff0300720c */ /* 0x000fe20003f25270 */
[----:B------:R-:W-:Y:S01]  /*15420*/  IMAD.MOV R3, RZ, RZ, -R3 ;  /* 0x000000ffff037224 */ /* 0x000fe200078e0a03 */
[----:B------:R-:W-:-:S02]  /*15430*/  LOP3.LUT R5, R8, 0x800000, RZ, 0xfc, !PT ;  /* 0x0080000008057812 */ /* 0x000fc400078efcff */
[----:B------:R-:W-:Y:S02]  /*15440*/  FSETP.NEU.FTZ.AND P2, PT, R9, R6, PT ;  /* 0x000000060900720b */ /* 0x000fe40003f5d000 */
[----:B------:R-:W-:Y:S02]  /*15450*/  SHF.L.U32 R0, R5, R0, RZ ;  /* 0x0000000005007219 */ /* 0x000fe400000006ff */
[----:B------:R-:W-:Y:S02]  /*15460*/  SEL R6, R3, RZ, P0 ;  /* 0x000000ff03067207 */ /* 0x000fe40000000000 */
[----:B------:R-:W-:Y:S02]  /*15470*/  ISETP.NE.AND P1, PT, R0, RZ, P1 ;  /* 0x000000ff0000720c */ /* 0x000fe40000f25270 */
[----:B------:R-:W-:Y:S02]  /*15480*/  SHF.R.U32.HI R5, RZ, R6, R5 ;  /* 0x00000006ff057219 */ /* 0x000fe40000011605 */
[----:B------:R-:W-:-:S02]  /*15490*/  PLOP3.LUT P1, PT, P2, P1, PT, 0xf8, 0x8f ;  /* 0x00000000008f781c */ /* 0x000fc40001723f70 */
[----:B------:R-:W-:Y:S02]  /*154a0*/  SHF.R.U32.HI R3, RZ, 0x1, R5 ;  /* 0x00000001ff037819 */ /* 0x000fe40000011605 */
[----:B------:R-:W-:-:S04]  /*154b0*/  SEL R0, RZ, 0x1, !P1 ;  /* 0x00000001ff007807 */ /* 0x000fc80004800000 */
[----:B------:R-:W-:-:S04]  /*154c0*/  LOP3.LUT R0, R0, 0x1, R3, 0xf8, !PT ;  /* 0x0000000100007812 */ /* 0x000fc800078ef803 */
[----:B------:R-:W-:-:S05]  /*154d0*/  LOP3.LUT R0, R0, R5, RZ, 0xc0, !PT ;  /* 0x0000000500007212 */ /* 0x000fca00078ec0ff */
[----:B------:R-:W-:-:S05]  /*154e0*/  IMAD.IADD R0, R3, 0x1, R0 ;  /* 0x0000000103007824 */ /* 0x000fca00078e0200 */
[----:B------:R-:W-:Y:S01]  /*154f0*/  LOP3.LUT R7, R0, R7, RZ, 0xfc, !PT ;  /* 0x0000000700077212 */ /* 0x000fe200078efcff */
[----:B------:R-:W-:Y:S05]  /*15500*/  BRA `(.L_x_483) ;  /* 0x0000000000107947 */ /* 0x000fea0003800000 */
.L_x_482:
[----:B------:R-:W-:-:S04]  /*15510*/  LOP3.LUT R7, R7, 0x80000000, RZ, 0xc0, !PT ;  /* 0x8000000007077812 */ /* 0x000fc800078ec0ff */
[----:B------:R-:W-:Y:S01]  /*15520*/  LOP3.LUT R7, R7, 0x7f800000, RZ, 0xfc, !PT ;  /* 0x7f80000007077812 */ /* 0x000fe200078efcff */
[----:B------:R-:W-:Y:S05]  /*15530*/  BRA `(.L_x_483) ;  /* 0x0000000000047947 */ /* 0x000fea0003800000 */
.L_x_481:
[----:B------:R-:W-:Y:S02]  /*15540*/  LEA R7, R10, R7, 0x17 ;  /* 0x000000070a077211 */ /* 0x000fe400078eb8ff */
.L_x_483:
[----:B------:R-:W-:Y:S05]  /*15550*/  BSYNC B0 ;  /* 0x0000000000007941 */ /* 0x000fea0003800000 */
.L_x_480:
[----:B------:R-:W-:Y:S01]  /*15560*/  MOV R32, R7 ;  /* 0x0000000700207202 */ /* 0x000fe20000000f00 */
[----:B------:R-:W-:Y:S05]  /*15570*/  BRA `(.L_x_484) ;  /* 0x0000000000207947 */ /* 0x000fea0003800000 */
.L_x_479:
[----:B------:R-:W-:-:S04]  /*15580*/  LOP3.LUT R6, R6, 0x80000000, R7, 0x48, !PT ;  /* 0x8000000006067812 */ /* 0x000fc800078e4807 */
[----:B------:R-:W-:Y:S01]  /*15590*/  LOP3.LUT R32, R6, 0x7f800000, RZ, 0xfc, !PT ;  /* 0x7f80000006207812 */ /* 0x000fe200078efcff */
[----:B------:R-:W-:Y:S05]  /*155a0*/  BRA `(.L_x_484) ;  /* 0x0000000000147947 */ /* 0x000fea0003800000 */
.L_x_478:
[----:B------:R-:W-:Y:S01]  /*155b0*/  LOP3.LUT R32, R6, 0x80000000, R7, 0x48, !PT ;  /* 0x8000000006207812 */ /* 0x000fe200078e4807 */
[----:B------:R-:W-:Y:S05]  /*155c0*/  BRA `(.L_x_484) ;  /* 0x00000000000c7947 */ /* 0x000fea0003800000 */
.L_x_477:
[----:B------:R-:W1:Y:S01]  /*155d0*/  MUFU.RSQ R32, -QNAN ;  /* 0xffc0000000207908 */ /* 0x000e620000001400 */
[----:B------:R-:W-:Y:S05]  /*155e0*/  BRA `(.L_x_484) ;  /* 0x0000000000047947 */ /* 0x000fea0003800000 */
.L_x_476:
[----:B------:R-:W-:-:S07]  /*155f0*/  FADD.FTZ R32, R30, R22 ;  /* 0x000000161e207221 */ /* 0x000fce0000010000 */
.L_x_484:
[----:B------:R-:W-:Y:S05]  /*15600*/  BSYNC B1 ;  /* 0x0000000000017941 */ /* 0x000fea0003800000 */
.L_x_474:
[----:B------:R-:W-:-:S04]  /*15610*/  HFMA2 R5, -RZ, RZ, 0, 0 ;  /* 0x00000000ff057431 */ /* 0x000fc800000001ff */
[----:B-1----:R-:W-:Y:S05]  /*15620*/  RET.REL.NODEC R4 `(_ZN7cutlass13device_kernelINS_4fmha6kernel36Sm100FmhaFwdKernelTmaWarpspecializedIN4cute5tupleIJiiiNS5_IJNS5_IJiiEEEiEEEEEENS1_10collective38Sm100FmhaFwdMainloopTmaWarpspecializedINS_10bfloat16_tEffNS5_IJNS4_1CILi256EEENSC_ILi64EEENSC_ILi32EEEEEENS5_IJiNSC_ILi1EEES7_EEENS5_IJiSH_NS5_IJNS5_IJNSC_ILi0EEEiEEEiEEEEEESM_NS9_10CausalMaskILb1EEENS5_IJNSC_ILi2EEESH_SH_EEENSC_ILb0EEEEENS9_38Sm100FmhaFwdEpilogueTmaWarpspecializedINS_6half_tEfNS5_IJNSC_ILi128EEESF_SE_EEESI_NS5_IJSH_S7_EEESR_EENS2_23PersistentTileSchedulerENS2_41Sm100FmhaCtxKernelWarpspecializedScheduleEEEEEvNT_6ParamsE) ;  /* 0xfffffea804747950 */ /* 0x002fea0003c3ffff */
.L_x_485:
[----:B------:R-:W-:-:S00]  /*15630*/  BRA `(.L_x_485) ;  /* 0xfffffffc00fc7947 */ /* 0x000fc0000383ffff */
[----:B------:R-:W-:-:S00]  /*15640*/  NOP ;  /* 0x0000000000007918 */ /* 0x000fc00000000000 */
        /* <DEDUP_REMOVED lines=11> */
.L_x_490:


//--------------------- .nv.global.init           --------------------------
	.section	.nv.global.init,"aw",@progbits
.nv.global.init:
	.type		$str$23,@object
	.size		$str$23,($str$37 - $str$23)
$str$23:
        /*0000*/ 	.byte	0x0a, 0x00
	.type		$str$37,@object
	.size		$str$37,($str$32 - $str$37)
$str$37:
        /*0002*/ 	.byte	0x3a, 0x00
	.type		$str$32,@object
	.size		$str$32,($str$29 - $str$32)
$str$32:
        /*0004*/ 	.byte	0x5f, 0x00
	.type		$str$29,@object
	.size		$str$29,($str$28 - $str$29)
$str$29:
        /*0006*/ 	.byte	0x25, 0x64, 0x00
	.type		$str$28,@object
	.size		$str$28,($str$30 - $str$28)
$str$28:
        /*0009*/ 	.byte	0x25, 0x63, 0x00
	.type		$str$30,@object
	.size		$str$30,($str$31 - $str$30)
$str$30:
        /*000c*/ 	.byte	0x25, 0x73, 0x00
	.type		$str$31,@object
	.size		$str$31,($str$35 - $str$31)
$str$31:
        /*000f*/ 	.byte	0x20, 0x6f, 0x20, 0x00
	.type		$str$35,@object
	.size		$str$35,($str$22 - $str$35)
$str$35:
        /*0013*/ 	.byte	0x70, 0x74, 0x72, 0x5b, 0x00
	.type		$str$22,@object
	.size		$str$22,($str$34 - $str$22)
$str$22:
        /*0018*/ 	.byte	0x73, 0x4f, 0x3a, 0x20, 0x00
	.type		$str$34,@object
	.size		$str$34,($str$36 - $str$34)
$str$34:
        /*001d*/ 	.byte	0x73, 0x6d, 0x65, 0x6d, 0x5f, 0x00
	.type		$str$36,@object
	.size		$str$36,($str$33 - $str$36)
$str$36:
        /*0023*/ 	.byte	0x62, 0x5d, 0x28, 0x25, 0x70, 0x29, 0x00
	.type		$str$33,@object
	.size		$str$33,($str$27 - $str$33)
$str$33:
        /*002a*/ 	.byte	0x53, 0x77, 0x3c, 0x25, 0x64, 0x2c, 0x25, 0x64, 0x2c, 0x25, 0x64, 0x3e, 0x00
	.type		$str$27,@object
	.size		$str$27,($str$26 - $str$27)
$str$27:
        /*0037*/ 	.byte	0x2f, 0x74, 0x6d, 0x70, 0x2f, 0x63, 0x75, 0x74, 0x6c, 0x61, 0x73, 0x73, 0x5f, 0x73, 0x77, 0x65
        /*0047*/ 	.byte	0x65, 0x70, 0x5f, 0x73, 0x72, 0x63, 0x2f, 0x69, 0x6e, 0x63, 0x6c, 0x75, 0x64, 0x65, 0x2f, 0x63
        /*0057*/ 	.byte	0x75, 0x74, 0x65, 0x2f, 0x61, 0x74, 0x6f, 0x6d, 0x2f, 0x63, 0x6f, 0x70, 0x79, 0x5f, 0x74, 0x72
        /*0067*/ 	.byte	0x61, 0x69, 0x74, 0x73, 0x5f, 0x73, 0x6d, 0x31, 0x30, 0x30, 0x2e, 0x68, 0x70, 0x70, 0x00
	.type		$str$26,@object
	.size		$str$26,(__unnamed_4 - $str$26)
$str$26:
        /*0076*/ 	.byte	0x28, 0x28, 0x75, 0x69, 0x6e, 0x74, 0x33, 0x32, 0x5f, 0x74, 0x28, 0x74, 0x68, 0x72, 0x65, 0x61
        /*0086*/ 	.byte	0x64, 0x49, 0x64, 0x78, 0x2e, 0x78, 0x29, 0x20, 0x2f, 0x20, 0x33, 0x32, 0x29, 0x20, 0x25, 0x20
        /*0096*/ 	.byte	0x34, 0x29, 0x20, 0x3d, 0x3d, 0x20, 0x28, 0x28, 0x28, 0x74, 0x6d, 0x65, 0x6d, 0x5f, 0x61, 0x64
        /*00a6*/ 	.byte	0x64, 0x72, 0x20, 0x3e, 0x3e, 0x20, 0x31, 0x36, 0x29, 0x20, 0x2f, 0x20, 0x33, 0x32, 0x29, 0x20
        /*00b6*/ 	.byte	0x25, 0x20, 0x34, 0x29, 0x00
	.type		__unnamed_4,@object
	.size		__unnamed_4,(__unnamed_1 - __unnamed_4)
__unnamed_4:
        /*00bb*/ 	.byte	0x63, 0x6f, 0x6e, 0x73, 0x74, 0x65, 0x78, 0x70, 0x72, 0x20, 0x76, 0x6f, 0x69, 0x64, 0x20, 0x63
        /* <DEDUP_REMOVED lines=36> */
        /*030b*/ 	.byte	0x30, 0x3e, 0x3e, 0x3e, 0x3e, 0x5d, 0x00
	.type		__unnamed_1,@object
	.size		__unnamed_1,(__unnamed_5 - __unnamed_1)
__unnamed_1:
        /* <DEDUP_REMOVED lines=37> */
        /*0562*/ 	.byte	0x3a, 0x43, 0x3c, 0x30, 0x3e, 0x3e, 0x3e, 0x3e, 0x5d, 0x00
	.type		__unnamed_5,@object
	.size		__unnamed_5,(__unnamed_6 - __unnamed_5)
__unnamed_5:
        /* <DEDUP_REMOVED lines=38> */
	.type		__unnamed_6,@object
	.size		__unnamed_6,(__unnamed_7 - __unnamed_6)
__unnamed_6:
        /* <DEDUP_REMOVED lines=37> */
        /*0a16*/ 	.byte	0x74, 0x65, 0x3a, 0x3a, 0x43, 0x3c, 0x30, 0x3e, 0x3e, 0x3e, 0x3e, 0x5d, 0x00
	.type		__unnamed_7,@object
	.size		__unnamed_7,(__unnamed_2 - __unnamed_7)
__unnamed_7:
        /* <DEDUP_REMOVED lines=37> */
        /*0c73*/ 	.byte	0x63, 0x75, 0x74, 0x65, 0x3a, 0x3a, 0x43, 0x3c, 0x30, 0x3e, 0x3e, 0x3e, 0x3e, 0x5d, 0x00
	.type		__unnamed_2,@object
	.size		__unnamed_2,(__unnamed_3 - __unnamed_2)
__unnamed_2:
        /* <DEDUP_REMOVED lines=38> */
	.type		__unnamed_3,@object
	.size		__unnamed_3,(.L_3 - __unnamed_3)
__unnamed_3:
        /* <DEDUP_REMOVED lines=38> */
        /*1142*/ 	.byte	0x3e, 0x3e, 0x5d, 0x00
.L_3:


//--------------------- .nv.shared._ZN7cutlass13device_kernelINS_4fmha6kernel36Sm100FmhaFwdKernelTmaWarpspecializedIN4cute5tupleIJiiiNS5_IJNS5_IJiiEEEiEEEEEENS1_10collective38Sm100FmhaFwdMainloopTmaWarpspecializedINS_10bfloat16_tEffNS5_IJNS4_1CILi256EEENSC_ILi64EEENSC_ILi32EEEEEENS5_IJiNSC_ILi1EEES7_EEENS5_IJiSH_NS5_IJNS5_IJNSC_ILi0EEEiEEEiEEEEEESM_NS9_10CausalMaskILb1EEENS5_IJNSC_ILi2EEESH_SH_EEENSC_ILb0EEEEENS9_38Sm100FmhaFwdEpilogueTmaWarpspecializedINS_6half_tEfNS5_IJNSC_ILi128EEESF_SE_EEESI_NS5_IJSH_S7_EEESR_EENS2_23PersistentTileSchedulerENS2_41Sm100FmhaCtxKernelWarpspecializedScheduleEEEEEvNT_6ParamsE --------------------------
	.section	.nv.shared._ZN7cutlass13device_kernelINS_4fmha6kernel36Sm100FmhaFwdKernelTmaWarpspecializedIN4cute5tupleIJiiiNS5_IJNS5_IJiiEEEiEEEEEENS1_10collective38Sm100FmhaFwdMainloopTmaWarpspecializedINS_10bfloat16_tEffNS5_IJNS4_1CILi256EEENSC_ILi64EEENSC_ILi32EEEEEENS5_IJiNSC_ILi1EEES7_EEENS5_IJiSH_NS5_IJNS5_IJNSC_ILi0EEEiEEEiEEEEEESM_NS9_10CausalMaskILb1EEENS5_IJNSC_ILi2EEESH_SH_EEENSC_ILb0EEEEENS9_38Sm100FmhaFwdEpilogueTmaWarpspecializedINS_6half_tEfNS5_IJNSC_ILi128EEESF_SE_EEESI_NS5_IJSH_S7_EEESR_EENS2_23PersistentTileSchedulerENS2_41Sm100FmhaCtxKernelWarpspecializedScheduleEEEEEvNT_6ParamsE,"aw",@nobits
	.sectionflags	@""
	.align	16
	.zero		1024


//--------------------- .nv.shared.reserved.0     --------------------------
	.section	.nv.shared.reserved.0,"aw",@nobits
	.weak		__nv_reservedSMEM_offset_0_alias
	.size		__nv_reservedSMEM_offset_0_alias, 0, 64
	.other		__nv_reservedSMEM_offset_0_alias,@"STO_CUDA_RESERVED_SHARED STV_DEFAULT"
__nv_reservedSMEM_offset_0_alias:
	.zero		0
.nv.shared.reserved.0:
	.zero		64
	.weak		__nv_reservedSMEM_tcgen05_partition
	.type		__nv_reservedSMEM_tcgen05_partition,@object
	.size		__nv_reservedSMEM_tcgen05_partition,(.L_0 - __nv_reservedSMEM_tcgen05_partition)
__nv_reservedSMEM_tcgen05_partition:
	.zero		32
.L_0:


//--------------------- .nv.global                --------------------------
	.section	.nv.global,"aw",@nobits
.nv.global:
	.type		_ZN39_INTERNAL_0727dd22_4_k_cu_3712a028_36794cute1_E,@object
	.size		_ZN39_INTERNAL_0727dd22_4_k_cu_3712a028_36794cute1_E,(_ZN39_INTERNAL_0727dd22_4_k_cu_3712a028_36794cuda3std3__45__cpo6cbeginE - _ZN39_INTERNAL_0727dd22_4_k_cu_3712a028_36794cute1_E)
_ZN39_INTERNAL_0727dd22_4_k_cu_3712a028_36794cute1_E:
	.zero		1
	.type		_ZN39_INTERNAL_0727dd22_4_k_cu_3712a028_36794cuda3std3__45__cpo6cbeginE,@object
	.size		_ZN39_INTERNAL_0727dd22_4_k_cu_3712a028_36794cuda3std3__45__cpo6cbeginE,(_ZN39_INTERNAL_0727dd22_4_k_cu_3712a028_36794cuda3std3__48in_placeE - _ZN39_INTERNAL_0727dd22_4_k_cu_3712a028_36794cuda3std3__45__cpo6cbeginE)
_ZN39_INTERNAL_0727dd22_4_k_cu_3712a028_36794cuda3std3__45__cpo6cbeginE:
	.zero		1
	.type		_ZN39_INTERNAL_0727dd22_4_k_cu_3712a028_36794cuda3std3__48in_placeE,@object
	.size		_ZN39_INTERNAL_0727dd22_4_k_cu_3712a028_36794cuda3std3__48in_placeE,(_ZN39_INTERNAL_0727dd22_4_k_cu_3712a028_36794cuda3std6ranges3__45__cpo9iter_moveE - _ZN39_INTERNAL_0727dd22_4_k_cu_3712a028_36794cuda3std3__48in_placeE)
_ZN39_INTERNAL_0727dd22_4_k_cu_3712a028_36794cuda3std3__48in_placeE:
	.zero		1
	.type		_ZN39_INTERNAL_0727dd22_4_k_cu_3712a028_36794cuda3std6ranges3__45__cpo9iter_moveE,@object
	.size		_ZN39_INTERNAL_0727dd22_4_k_cu_3712a028_36794cuda3std6ranges3__45__cpo9iter_moveE,(_ZN39_INTERNAL_0727dd22_4_k_cu_3712a028_36794cuda3std3__45__cpo5beginE - _ZN39_INTERNAL_0727dd22_4_k_cu_3712a028_36794cuda3std6ranges3__45__cpo9iter_moveE)
_ZN39_INTERNAL_0727dd22_4_k_cu_3712a028_36794cuda3std6ranges3__45__cpo9iter_moveE:
	.zero		1
	.type		_ZN39_INTERNAL_0727dd22_4_k_cu_3712a028_36794cuda3std3__45__cpo5beginE,@object
	.size		_ZN39_INTERNAL_0727dd22_4_k_cu_3712a028_36794cuda3std3__45__cpo5beginE,(_ZN39_INTERNAL_0727dd22_4_k_cu_3712a028_36794cuda3std3__441_GLOBAL__N__0727dd22_4_k_cu_3712a028_36796ignoreE - _ZN39_INTERNAL_0727dd22_4_k_cu_3712a028_36794cuda3std3__45__cpo5beginE)
_ZN39_INTERNAL_0727dd22_4_k_cu_3712a028_36794cuda3std3__45__cpo5beginE:
	.zero		1
	.type		_ZN39_INTERNAL_0727dd22_4_k_cu_3712a028_36794cuda3std3__441_GLOBAL__N__0727dd22_4_k_cu_3712a028_36796ignoreE,@object
	.size		_ZN39_INTERNAL_0727dd22_4_k_cu_3712a028_36794cuda3std3__441_GLOBAL__N__0727dd22_4_k_cu_3712a028_36796ignoreE,(_ZN39_INTERNAL_0727dd22_4_k_cu_3712a028_36794cute7productE - _ZN39_INTERNAL_0727dd22_4_k_cu_3712a028_36794cuda3std3__441_GLOBAL__N__0727dd22_4_k_cu_3712a028_36796ignoreE)
_ZN39_INTERNAL_0727dd22_4_k_cu_3712a028_36794cuda3std3__441_GLOBAL__N__0727dd22_4_k_cu_3712a028_36796ignoreE:
	.zero		1
	.type		_ZN39_INTERNAL_0727dd22_4_k_cu_3712a028_36794cute7productE,@object
	.size		_ZN39_INTERNAL_0727dd22_4_k_cu_3712a028_36794cute7productE,(_ZN39_INTERNAL_0727dd22_4_k_cu_3712a028_36794cuda3std3__45__cpo3endE - _ZN39_INTERNAL_0727dd22_4_k_cu_3712a028_36794cute7productE)
_ZN39_INTERNAL_0727dd22_4_k_cu_3712a028_36794cute7productE:
	.zero		1
	.type		_ZN39_INTERNAL_0727dd22_4_k_cu_3712a028_36794cuda3std3__45__cpo3endE,@object
	.size		_ZN39_INTERNAL_0727dd22_4_k_cu_3712a028_36794cuda3std3__45__cpo3endE,(_ZN39_INTERNAL_0727dd22_4_k_cu_3712a028_36794cuda3std3__419piecewise_constructE - _ZN39_INTERNAL_0727dd22_4_k_cu_3712a028_36794cuda3std3__45__cpo3endE)
_ZN39_INTERNAL_0727dd22_4_k_cu_3712a028_36794cuda3std3__45__cpo3endE:
	.zero		1
	.type		_ZN39_INTERNAL_0727dd22_4_k_cu_3712a028_36794cuda3std3__419piecewise_constructE,@object
	.size		_ZN39_INTERNAL_0727dd22_4_k_cu_3712a028_36794cuda3std3__419piecewise_constructE,(_ZN39_INTERNAL_0727dd22_4_k_cu_3712a028_36794cuda3std3__45__cpo4cendE - _ZN39_INTERNAL_0727dd22_4_k_cu_3712a028_36794cuda3std3__419piecewise_constructE)
_ZN39_INTERNAL_0727dd22_4_k_cu_3712a028_36794cuda3std3__419piecewise_constructE:
	.zero		1
	.type		_ZN39_INTERNAL_0727dd22_4_k_cu_3712a028_36794cuda3std3__45__cpo4cendE,@object
	.size		_ZN39_INTERNAL_0727dd22_4_k_cu_3712a028_36794cuda3std3__45__cpo4cendE,(_ZN39_INTERNAL_0727dd22_4_k_cu_3712a028_36794cuda3std6ranges3__45__cpo4swapE - _ZN39_INTERNAL_0727dd22_4_k_cu_3712a028_36794cuda3std3__45__cpo4cendE)
_ZN39_INTERNAL_0727dd22_4_k_cu_3712a028_36794cuda3std3__45__cpo4cendE:
	.zero		1
	.type		_ZN39_INTERNAL_0727dd22_4_k_cu_3712a028_36794cuda3std6ranges3__45__cpo4swapE,@object
	.size		_ZN39_INTERNAL_0727dd22_4_k_cu_3712a028_36794cuda3std6ranges3__45__cpo4swapE,(.L_15 - _ZN39_INTERNAL_0727dd22_4_k_cu_3712a028_36794cuda3std6ranges3__45__cpo4swapE)
_ZN39_INTERNAL_0727dd22_4_k_cu_3712a028_36794cuda3std6ranges3__45__cpo4swapE:
	.zero		1
.L_15:


//--------------------- .nv.constant0._ZN7cutlass13device_kernelINS_4fmha6kernel36Sm100FmhaFwdKernelTmaWarpspecializedIN4cute5tupleIJiiiNS5_IJNS5_IJiiEEEiEEEEEENS1_10collective38Sm100FmhaFwdMainloopTmaWarpspecializedINS_10bfloat16_tEffNS5_IJNS4_1CILi256EEENSC_ILi64EEENSC_ILi32EEEEEENS5_IJiNSC_ILi1EEES7_EEENS5_IJiSH_NS5_IJNS5_IJNSC_ILi0EEEiEEEiEEEEEESM_NS9_10CausalMaskILb1EEENS5_IJNSC_ILi2EEESH_SH_EEENSC_ILb0EEEEENS9_38Sm100FmhaFwdEpilogueTmaWarpspecializedINS_6half_tEfNS5_IJNSC_ILi128EEESF_SE_EEESI_NS5_IJSH_S7_EEESR_EENS2_23PersistentTileSchedulerENS2_41Sm100FmhaCtxKernelWarpspecializedScheduleEEEEEvNT_6ParamsE --------------------------
	.section	.nv.constant0._ZN7cutlass13device_kernelINS_4fmha6kernel36Sm100FmhaFwdKernelTmaWarpspecializedIN4cute5tupleIJiiiNS5_IJNS5_IJiiEEEiEEEEEENS1_10collective38Sm100FmhaFwdMainloopTmaWarpspecializedINS_10bfloat16_tEffNS5_IJNS4_1CILi256EEENSC_ILi64EEENSC_ILi32EEEEEENS5_IJiNSC_ILi1EEES7_EEENS5_IJiSH_NS5_IJNS5_IJNSC_ILi0EEEiEEEiEEEEEESM_NS9_10CausalMaskILb1EEENS5_IJNSC_ILi2EEESH_SH_EEENSC_ILb0EEEEENS9_38Sm100FmhaFwdEpilogueTmaWarpspecializedINS_6half_tEfNS5_IJNSC_ILi128EEESF_SE_EEESI_NS5_IJSH_S7_EEESR_EENS2_23PersistentTileSchedulerENS2_41Sm100FmhaCtxKernelWarpspecializedScheduleEEEEEvNT_6ParamsE,"a",@progbits
	.sectionflags	@""
	.align	4
.nv.constant0._ZN7cutlass13device_kernelINS_4fmha6kernel36Sm100FmhaFwdKernelTmaWarpspecializedIN4cute5tupleIJiiiNS5_IJNS5_IJiiEEEiEEEEEENS1_10collective38Sm100FmhaFwdMainloopTmaWarpspecializedINS_10bfloat16_tEffNS5_IJNS4_1CILi256EEENSC_ILi64EEENSC_ILi32EEEEEENS5_IJiNSC_ILi1EEES7_EEENS5_IJiSH_NS5_IJNS5_IJNSC_ILi0EEEiEEEiEEEEEESM_NS9_10CausalMaskILb1EEENS5_IJNSC_ILi2EEESH_SH_EEENSC_ILb0EEEEENS9_38Sm100FmhaFwdEpilogueTmaWarpspecializedINS_6half_tEfNS5_IJNSC_ILi128EEESF_SE_EEESI_NS5_IJSH_S7_EEESR_EENS2_23PersistentTileSchedulerENS2_41Sm100FmhaCtxKernelWarpspecializedScheduleEEEEEvNT_6ParamsE:
	.zero		2432


//--------------------- SYMBOLS --------------------------

	.type		.nv.reservedSmem.offset0,@object
	.size		.nv.reservedSmem.offset0,0x4
	.type		.nv.reservedSmem.cap,@object
	.size		.nv.reservedSmem.cap,0x4
	.type		vprintf,@function
	.type		__assertfail,@function
